//
// Generated by NVIDIA NVVM Compiler
//
// Compiler Build ID: CL-36424714
// Cuda compilation tools, release 13.0, V13.0.88
// Based on NVVM 20.0.0
//

.version 9.0
.target sm_100
.address_size 64

	// .globl	_Z35kvbm_kernels_vectorized_copy_kernelPPvS0_mi

.visible .entry _Z35kvbm_kernels_vectorized_copy_kernelPPvS0_mi(
	.param .u64 .ptr .align 1 _Z35kvbm_kernels_vectorized_copy_kernelPPvS0_mi_param_0,
	.param .u64 .ptr .align 1 _Z35kvbm_kernels_vectorized_copy_kernelPPvS0_mi_param_1,
	.param .u64 _Z35kvbm_kernels_vectorized_copy_kernelPPvS0_mi_param_2,
	.param .u32 _Z35kvbm_kernels_vectorized_copy_kernelPPvS0_mi_param_3
)
{
	.reg .pred 	%p<39>;
	.reg .b16 	%rs<2>;
	.reg .b32 	%r<67>;
	.reg .b64 	%rd<146>;

	ld.param.u64 	%rd71, [_Z35kvbm_kernels_vectorized_copy_kernelPPvS0_mi_param_0];
	ld.param.u64 	%rd72, [_Z35kvbm_kernels_vectorized_copy_kernelPPvS0_mi_param_1];
	ld.param.u64 	%rd73, [_Z35kvbm_kernels_vectorized_copy_kernelPPvS0_mi_param_2];
	ld.param.u32 	%r4, [_Z35kvbm_kernels_vectorized_copy_kernelPPvS0_mi_param_3];
	mov.u32 	%r66, %ctaid.x;
	setp.ge.s32 	%p1, %r66, %r4;
	@%p1 bra 	$L__BB0_39;
	mov.u32 	%r5, %ntid.x;
	mov.u32 	%r6, %tid.x;
	shr.u64 	%rd1, %rd73, 2;
	cvt.u64.u32 	%rd2, %r6;
	cvt.u64.u32 	%rd3, %r5;
	and.b64  	%rd4, %rd73, -4;
	shr.u64 	%rd5, %rd73, 3;
	shr.u64 	%rd6, %rd73, 4;
	add.s64 	%rd7, %rd2, %rd3;
	max.u64 	%rd74, %rd1, %rd7;
	setp.lt.u64 	%p2, %rd7, %rd1;
	selp.u64 	%rd8, 1, 0, %p2;
	add.s64 	%rd75, %rd7, %rd8;
	sub.s64 	%rd9, %rd74, %rd75;
	and.b64  	%rd76, %rd9, -4294967296;
	setp.ne.s64 	%p3, %rd76, 0;
	@%p3 bra 	$L__BB0_3;
	cvt.u32.u64 	%r7, %rd3;
	cvt.u32.u64 	%r8, %rd9;
	div.u32 	%r9, %r8, %r7;
	cvt.u64.u32 	%rd134, %r9;
	bra.uni 	$L__BB0_4;
$L__BB0_3:
	div.u64 	%rd134, %rd9, %rd3;
$L__BB0_4:
	add.s64 	%rd13, %rd134, %rd8;
	max.u64 	%rd77, %rd5, %rd7;
	setp.lt.u64 	%p4, %rd7, %rd5;
	selp.u64 	%rd14, 1, 0, %p4;
	add.s64 	%rd78, %rd7, %rd14;
	sub.s64 	%rd15, %rd77, %rd78;
	and.b64  	%rd79, %rd15, -4294967296;
	setp.ne.s64 	%p5, %rd79, 0;
	@%p5 bra 	$L__BB0_6;
	cvt.u32.u64 	%r10, %rd3;
	cvt.u32.u64 	%r11, %rd15;
	div.u32 	%r12, %r11, %r10;
	cvt.u64.u32 	%rd135, %r12;
	bra.uni 	$L__BB0_7;
$L__BB0_6:
	div.u64 	%rd135, %rd15, %rd3;
$L__BB0_7:
	add.s64 	%rd19, %rd135, %rd14;
	max.u64 	%rd80, %rd6, %rd7;
	setp.lt.u64 	%p6, %rd7, %rd6;
	selp.u64 	%rd20, 1, 0, %p6;
	add.s64 	%rd81, %rd7, %rd20;
	sub.s64 	%rd21, %rd80, %rd81;
	and.b64  	%rd82, %rd21, -4294967296;
	setp.ne.s64 	%p7, %rd82, 0;
	@%p7 bra 	$L__BB0_9;
	cvt.u32.u64 	%r13, %rd3;
	cvt.u32.u64 	%r14, %rd21;
	div.u32 	%r15, %r14, %r13;
	cvt.u64.u32 	%rd136, %r15;
	bra.uni 	$L__BB0_10;
$L__BB0_9:
	div.u64 	%rd136, %rd21, %rd3;
$L__BB0_10:
	and.b64  	%rd25, %rd73, -8;
	and.b64  	%rd26, %rd73, -16;
	add.s64 	%rd27, %rd136, %rd20;
	and.b64  	%rd28, %rd13, 3;
	add.s64 	%rd29, %rd7, %rd3;
	and.b64  	%rd30, %rd19, 3;
	shl.b64 	%rd31, %rd3, 2;
	shl.b64 	%rd32, %rd3, 4;
	shl.b64 	%rd33, %rd3, 3;
	cvta.to.global.u64 	%rd34, %rd71;
	cvta.to.global.u64 	%rd35, %rd72;
	mov.u32 	%r65, %nctaid.x;
$L__BB0_11:
	setp.lt.u64 	%p8, %rd73, 16;
	mul.wide.u32 	%rd83, %r66, 8;
	add.s64 	%rd84, %rd34, %rd83;
	ld.global.u64 	%rd36, [%rd84];
	add.s64 	%rd85, %rd35, %rd83;
	ld.global.u64 	%rd86, [%rd85];
	or.b64  	%rd87, %rd36, %rd86;
	and.b64  	%rd88, %rd87, 15;
	setp.ne.s64 	%p9, %rd88, 0;
	or.pred  	%p10, %p8, %p9;
	@%p10 bra 	$L__BB0_19;
	setp.le.u64 	%p30, %rd6, %rd2;
	mov.u64 	%rd144, %rd26;
	@%p30 bra 	$L__BB0_35;
	and.b64  	%rd38, %rd27, 3;
	setp.eq.s64 	%p31, %rd38, 3;
	mov.u64 	%rd137, %rd2;
	@%p31 bra 	$L__BB0_17;
	setp.eq.s64 	%p32, %rd38, 0;
	shl.b64 	%rd119, %rd2, 4;
	add.s64 	%rd39, %rd86, %rd119;
	add.s64 	%rd40, %rd36, %rd119;
	ld.v4.u32 	{%r37, %r38, %r39, %r40}, [%rd40];
	st.v4.u32 	[%rd39], {%r37, %r38, %r39, %r40};
	mov.u64 	%rd137, %rd7;
	@%p32 bra 	$L__BB0_17;
	setp.eq.s64 	%p33, %rd38, 1;
	add.s64 	%rd41, %rd39, %rd32;
	add.s64 	%rd42, %rd40, %rd32;
	ld.v4.u32 	{%r41, %r42, %r43, %r44}, [%rd42];
	st.v4.u32 	[%rd41], {%r41, %r42, %r43, %r44};
	mov.u64 	%rd137, %rd29;
	@%p33 bra 	$L__BB0_17;
	add.s64 	%rd137, %rd29, %rd3;
	add.s64 	%rd120, %rd41, %rd32;
	add.s64 	%rd121, %rd42, %rd32;
	ld.v4.u32 	{%r45, %r46, %r47, %r48}, [%rd121];
	st.v4.u32 	[%rd120], {%r45, %r46, %r47, %r48};
$L__BB0_17:
	setp.lt.u64 	%p34, %rd27, 3;
	mov.u64 	%rd144, %rd26;
	@%p34 bra 	$L__BB0_35;
$L__BB0_18:
	shl.b64 	%rd122, %rd137, 4;
	add.s64 	%rd123, %rd86, %rd122;
	add.s64 	%rd124, %rd36, %rd122;
	ld.v4.u32 	{%r49, %r50, %r51, %r52}, [%rd124];
	st.v4.u32 	[%rd123], {%r49, %r50, %r51, %r52};
	add.s64 	%rd125, %rd123, %rd32;
	add.s64 	%rd126, %rd124, %rd32;
	ld.v4.u32 	{%r53, %r54, %r55, %r56}, [%rd126];
	st.v4.u32 	[%rd125], {%r53, %r54, %r55, %r56};
	add.s64 	%rd127, %rd125, %rd32;
	add.s64 	%rd128, %rd126, %rd32;
	ld.v4.u32 	{%r57, %r58, %r59, %r60}, [%rd128];
	st.v4.u32 	[%rd127], {%r57, %r58, %r59, %r60};
	add.s64 	%rd129, %rd127, %rd32;
	add.s64 	%rd130, %rd128, %rd32;
	ld.v4.u32 	{%r61, %r62, %r63, %r64}, [%rd130];
	st.v4.u32 	[%rd129], {%r61, %r62, %r63, %r64};
	add.s64 	%rd137, %rd31, %rd137;
	setp.lt.u64 	%p35, %rd137, %rd6;
	mov.u64 	%rd144, %rd26;
	@%p35 bra 	$L__BB0_18;
	bra.uni 	$L__BB0_35;
$L__BB0_19:
	setp.lt.u64 	%p11, %rd73, 8;
	or.b64  	%rd89, %rd36, %rd86;
	and.b64  	%rd90, %rd89, 7;
	setp.ne.s64 	%p12, %rd90, 0;
	or.pred  	%p13, %p11, %p12;
	@%p13 bra 	$L__BB0_27;
	setp.le.u64 	%p24, %rd5, %rd2;
	mov.u64 	%rd144, %rd25;
	@%p24 bra 	$L__BB0_35;
	setp.eq.s64 	%p25, %rd30, 3;
	mov.u64 	%rd139, %rd2;
	@%p25 bra 	$L__BB0_25;
	setp.eq.s64 	%p26, %rd30, 0;
	shl.b64 	%rd107, %rd2, 3;
	add.s64 	%rd47, %rd86, %rd107;
	add.s64 	%rd48, %rd36, %rd107;
	ld.v2.u32 	{%r23, %r24}, [%rd48];
	st.v2.u32 	[%rd47], {%r23, %r24};
	mov.u64 	%rd139, %rd7;
	@%p26 bra 	$L__BB0_25;
	setp.eq.s64 	%p27, %rd30, 1;
	add.s64 	%rd49, %rd47, %rd33;
	add.s64 	%rd50, %rd48, %rd33;
	ld.v2.u32 	{%r25, %r26}, [%rd50];
	st.v2.u32 	[%rd49], {%r25, %r26};
	mov.u64 	%rd139, %rd29;
	@%p27 bra 	$L__BB0_25;
	add.s64 	%rd139, %rd29, %rd3;
	add.s64 	%rd108, %rd49, %rd33;
	add.s64 	%rd109, %rd50, %rd33;
	ld.v2.u32 	{%r27, %r28}, [%rd109];
	st.v2.u32 	[%rd108], {%r27, %r28};
$L__BB0_25:
	setp.lt.u64 	%p28, %rd19, 3;
	mov.u64 	%rd144, %rd25;
	@%p28 bra 	$L__BB0_35;
$L__BB0_26:
	shl.b64 	%rd110, %rd139, 3;
	add.s64 	%rd111, %rd86, %rd110;
	add.s64 	%rd112, %rd36, %rd110;
	ld.v2.u32 	{%r29, %r30}, [%rd112];
	st.v2.u32 	[%rd111], {%r29, %r30};
	add.s64 	%rd113, %rd111, %rd33;
	add.s64 	%rd114, %rd112, %rd33;
	ld.v2.u32 	{%r31, %r32}, [%rd114];
	st.v2.u32 	[%rd113], {%r31, %r32};
	add.s64 	%rd115, %rd113, %rd33;
	add.s64 	%rd116, %rd114, %rd33;
	ld.v2.u32 	{%r33, %r34}, [%rd116];
	st.v2.u32 	[%rd115], {%r33, %r34};
	add.s64 	%rd117, %rd115, %rd33;
	add.s64 	%rd118, %rd116, %rd33;
	ld.v2.u32 	{%r35, %r36}, [%rd118];
	st.v2.u32 	[%rd117], {%r35, %r36};
	add.s64 	%rd139, %rd31, %rd139;
	setp.lt.u64 	%p29, %rd139, %rd5;
	mov.u64 	%rd144, %rd25;
	@%p29 bra 	$L__BB0_26;
	bra.uni 	$L__BB0_35;
$L__BB0_27:
	setp.le.u64 	%p14, %rd1, %rd2;
	setp.lt.u64 	%p15, %rd73, 4;
	or.b64  	%rd93, %rd36, %rd86;
	and.b64  	%rd94, %rd93, 3;
	setp.ne.s64 	%p16, %rd94, 0;
	or.pred  	%p17, %p15, %p16;
	or.pred  	%p18, %p17, %p14;
	selp.b64 	%rd144, 0, %rd4, %p17;
	@%p18 bra 	$L__BB0_35;
	setp.eq.s64 	%p19, %rd28, 3;
	mov.u64 	%rd141, %rd2;
	@%p19 bra 	$L__BB0_32;
	setp.eq.s64 	%p20, %rd28, 0;
	shl.b64 	%rd95, %rd2, 2;
	add.s64 	%rd56, %rd36, %rd95;
	ld.u32 	%r16, [%rd56];
	add.s64 	%rd57, %rd86, %rd95;
	st.u32 	[%rd57], %r16;
	mov.u64 	%rd141, %rd7;
	@%p20 bra 	$L__BB0_32;
	setp.eq.s64 	%p21, %rd28, 1;
	add.s64 	%rd58, %rd56, %rd31;
	ld.u32 	%r17, [%rd58];
	add.s64 	%rd59, %rd57, %rd31;
	st.u32 	[%rd59], %r17;
	mov.u64 	%rd141, %rd29;
	@%p21 bra 	$L__BB0_32;
	add.s64 	%rd141, %rd29, %rd3;
	add.s64 	%rd96, %rd58, %rd31;
	ld.u32 	%r18, [%rd96];
	add.s64 	%rd97, %rd59, %rd31;
	st.u32 	[%rd97], %r18;
$L__BB0_32:
	setp.lt.u64 	%p22, %rd13, 3;
	mov.u64 	%rd144, %rd4;
	@%p22 bra 	$L__BB0_35;
	shl.b64 	%rd142, %rd141, 2;
$L__BB0_34:
	add.s64 	%rd98, %rd36, %rd142;
	ld.u32 	%r19, [%rd98];
	add.s64 	%rd99, %rd86, %rd142;
	st.u32 	[%rd99], %r19;
	add.s64 	%rd100, %rd98, %rd31;
	ld.u32 	%r20, [%rd100];
	add.s64 	%rd101, %rd99, %rd31;
	st.u32 	[%rd101], %r20;
	add.s64 	%rd102, %rd98, %rd33;
	ld.u32 	%r21, [%rd102];
	add.s64 	%rd103, %rd99, %rd33;
	st.u32 	[%rd103], %r21;
	mul.lo.s64 	%rd104, %rd3, 12;
	add.s64 	%rd105, %rd98, %rd104;
	ld.u32 	%r22, [%rd105];
	add.s64 	%rd106, %rd99, %rd104;
	st.u32 	[%rd106], %r22;
	add.s64 	%rd141, %rd141, %rd31;
	add.s64 	%rd142, %rd142, %rd32;
	setp.lt.u64 	%p23, %rd141, %rd1;
	mov.u64 	%rd144, %rd4;
	@%p23 bra 	$L__BB0_34;
$L__BB0_35:
	sub.s64 	%rd68, %rd73, %rd144;
	setp.le.u64 	%p36, %rd68, %rd2;
	@%p36 bra 	$L__BB0_38;
	mov.u64 	%rd145, %rd2;
$L__BB0_37:
	add.s64 	%rd131, %rd145, %rd144;
	add.s64 	%rd132, %rd36, %rd131;
	ld.u8 	%rs1, [%rd132];
	add.s64 	%rd133, %rd86, %rd131;
	st.u8 	[%rd133], %rs1;
	add.s64 	%rd145, %rd145, %rd3;
	setp.lt.u64 	%p37, %rd145, %rd68;
	@%p37 bra 	$L__BB0_37;
$L__BB0_38:
	add.s32 	%r66, %r66, %r65;
	setp.lt.s32 	%p38, %r66, %r4;
	@%p38 bra 	$L__BB0_11;
$L__BB0_39:
	ret;

}
.entry _ZN36_GLOBAL__N__32dd2b4f_4_k_cu_fff026ee38kvbm_kernels_block_to_universal_kernelI6__halfLNS_11BlockLayoutE0EEEvPKPKT_PKPS3_mmmmmmmm(
	.param .u64 .ptr .align 1 _ZN36_GLOBAL__N__32dd2b4f_4_k_cu_fff026ee38kvbm_kernels_block_to_universal_kernelI6__halfLNS_11BlockLayoutE0EEEvPKPKT_PKPS3_mmmmmmmm_param_0,
	.param .u64 .ptr .align 1 _ZN36_GLOBAL__N__32dd2b4f_4_k_cu_fff026ee38kvbm_kernels_block_to_universal_kernelI6__halfLNS_11BlockLayoutE0EEEvPKPKT_PKPS3_mmmmmmmm_param_1,
	.param .u64 _ZN36_GLOBAL__N__32dd2b4f_4_k_cu_fff026ee38kvbm_kernels_block_to_universal_kernelI6__halfLNS_11BlockLayoutE0EEEvPKPKT_PKPS3_mmmmmmmm_param_2,
	.param .u64 _ZN36_GLOBAL__N__32dd2b4f_4_k_cu_fff026ee38kvbm_kernels_block_to_universal_kernelI6__halfLNS_11BlockLayoutE0EEEvPKPKT_PKPS3_mmmmmmmm_param_3,
	.param .u64 _ZN36_GLOBAL__N__32dd2b4f_4_k_cu_fff026ee38kvbm_kernels_block_to_universal_kernelI6__halfLNS_11BlockLayoutE0EEEvPKPKT_PKPS3_mmmmmmmm_param_4,
	.param .u64 _ZN36_GLOBAL__N__32dd2b4f_4_k_cu_fff026ee38kvbm_kernels_block_to_universal_kernelI6__halfLNS_11BlockLayoutE0EEEvPKPKT_PKPS3_mmmmmmmm_param_5,
	.param .u64 _ZN36_GLOBAL__N__32dd2b4f_4_k_cu_fff026ee38kvbm_kernels_block_to_universal_kernelI6__halfLNS_11BlockLayoutE0EEEvPKPKT_PKPS3_mmmmmmmm_param_6,
	.param .u64 _ZN36_GLOBAL__N__32dd2b4f_4_k_cu_fff026ee38kvbm_kernels_block_to_universal_kernelI6__halfLNS_11BlockLayoutE0EEEvPKPKT_PKPS3_mmmmmmmm_param_7,
	.param .u64 _ZN36_GLOBAL__N__32dd2b4f_4_k_cu_fff026ee38kvbm_kernels_block_to_universal_kernelI6__halfLNS_11BlockLayoutE0EEEvPKPKT_PKPS3_mmmmmmmm_param_8,
	.param .u64 _ZN36_GLOBAL__N__32dd2b4f_4_k_cu_fff026ee38kvbm_kernels_block_to_universal_kernelI6__halfLNS_11BlockLayoutE0EEEvPKPKT_PKPS3_mmmmmmmm_param_9
)
{
	.reg .pred 	%p<8>;
	.reg .b16 	%rs<2>;
	.reg .b32 	%r<32>;
	.reg .b64 	%rd<91>;

	ld.param.u64 	%rd45, [_ZN36_GLOBAL__N__32dd2b4f_4_k_cu_fff026ee38kvbm_kernels_block_to_universal_kernelI6__halfLNS_11BlockLayoutE0EEEvPKPKT_PKPS3_mmmmmmmm_param_0];
	ld.param.u64 	%rd46, [_ZN36_GLOBAL__N__32dd2b4f_4_k_cu_fff026ee38kvbm_kernels_block_to_universal_kernelI6__halfLNS_11BlockLayoutE0EEEvPKPKT_PKPS3_mmmmmmmm_param_1];
	ld.param.u64 	%rd39, [_ZN36_GLOBAL__N__32dd2b4f_4_k_cu_fff026ee38kvbm_kernels_block_to_universal_kernelI6__halfLNS_11BlockLayoutE0EEEvPKPKT_PKPS3_mmmmmmmm_param_3];
	ld.param.u64 	%rd47, [_ZN36_GLOBAL__N__32dd2b4f_4_k_cu_fff026ee38kvbm_kernels_block_to_universal_kernelI6__halfLNS_11BlockLayoutE0EEEvPKPKT_PKPS3_mmmmmmmm_param_4];
	ld.param.u64 	%rd40, [_ZN36_GLOBAL__N__32dd2b4f_4_k_cu_fff026ee38kvbm_kernels_block_to_universal_kernelI6__halfLNS_11BlockLayoutE0EEEvPKPKT_PKPS3_mmmmmmmm_param_5];
	ld.param.u64 	%rd41, [_ZN36_GLOBAL__N__32dd2b4f_4_k_cu_fff026ee38kvbm_kernels_block_to_universal_kernelI6__halfLNS_11BlockLayoutE0EEEvPKPKT_PKPS3_mmmmmmmm_param_6];
	ld.param.u64 	%rd42, [_ZN36_GLOBAL__N__32dd2b4f_4_k_cu_fff026ee38kvbm_kernels_block_to_universal_kernelI6__halfLNS_11BlockLayoutE0EEEvPKPKT_PKPS3_mmmmmmmm_param_7];
	ld.param.u64 	%rd43, [_ZN36_GLOBAL__N__32dd2b4f_4_k_cu_fff026ee38kvbm_kernels_block_to_universal_kernelI6__halfLNS_11BlockLayoutE0EEEvPKPKT_PKPS3_mmmmmmmm_param_8];
	ld.param.u64 	%rd44, [_ZN36_GLOBAL__N__32dd2b4f_4_k_cu_fff026ee38kvbm_kernels_block_to_universal_kernelI6__halfLNS_11BlockLayoutE0EEEvPKPKT_PKPS3_mmmmmmmm_param_9];
	cvta.to.global.u64 	%rd1, %rd46;
	cvta.to.global.u64 	%rd2, %rd45;
	mov.u32 	%r1, %ctaid.x;
	mov.u32 	%r2, %ntid.x;
	mov.u32 	%r3, %tid.x;
	mad.lo.s32 	%r4, %r1, %r2, %r3;
	cvt.u64.u32 	%rd80, %r4;
	mov.u32 	%r5, %nctaid.x;
	mul.lo.s32 	%r6, %r2, %r5;
	cvt.u64.u32 	%rd4, %r6;
	mul.lo.s64 	%rd5, %rd47, %rd39;
	setp.le.u64 	%p1, %rd5, %rd80;
	@%p1 bra 	$L__BB1_17;
$L__BB1_1:
	or.b64  	%rd48, %rd80, %rd39;
	and.b64  	%rd49, %rd48, -4294967296;
	setp.ne.s64 	%p2, %rd49, 0;
	@%p2 bra 	$L__BB1_3;
	cvt.u32.u64 	%r7, %rd39;
	cvt.u32.u64 	%r8, %rd80;
	div.u32 	%r9, %r8, %r7;
	mul.lo.s32 	%r10, %r9, %r7;
	sub.s32 	%r11, %r8, %r10;
	cvt.u64.u32 	%rd81, %r9;
	cvt.u64.u32 	%rd82, %r11;
	bra.uni 	$L__BB1_4;
$L__BB1_3:
	div.u64 	%rd81, %rd80, %rd39;
	mul.lo.s64 	%rd50, %rd81, %rd39;
	sub.s64 	%rd82, %rd80, %rd50;
$L__BB1_4:
	or.b64  	%rd51, %rd82, %rd44;
	and.b64  	%rd52, %rd51, -4294967296;
	setp.ne.s64 	%p3, %rd52, 0;
	@%p3 bra 	$L__BB1_6;
	cvt.u32.u64 	%r12, %rd44;
	cvt.u32.u64 	%r13, %rd82;
	div.u32 	%r14, %r13, %r12;
	mul.lo.s32 	%r15, %r14, %r12;
	sub.s32 	%r16, %r13, %r15;
	cvt.u64.u32 	%rd83, %r14;
	cvt.u64.u32 	%rd84, %r16;
	bra.uni 	$L__BB1_7;
$L__BB1_6:
	div.u64 	%rd83, %rd82, %rd44;
	mul.lo.s64 	%rd53, %rd83, %rd44;
	sub.s64 	%rd84, %rd82, %rd53;
$L__BB1_7:
	or.b64  	%rd54, %rd83, %rd43;
	and.b64  	%rd55, %rd54, -4294967296;
	setp.ne.s64 	%p4, %rd55, 0;
	@%p4 bra 	$L__BB1_9;
	cvt.u32.u64 	%r17, %rd43;
	cvt.u32.u64 	%r18, %rd83;
	div.u32 	%r19, %r18, %r17;
	mul.lo.s32 	%r20, %r19, %r17;
	sub.s32 	%r21, %r18, %r20;
	cvt.u64.u32 	%rd85, %r19;
	cvt.u64.u32 	%rd86, %r21;
	bra.uni 	$L__BB1_10;
$L__BB1_9:
	div.u64 	%rd85, %rd83, %rd43;
	mul.lo.s64 	%rd56, %rd85, %rd43;
	sub.s64 	%rd86, %rd83, %rd56;
$L__BB1_10:
	or.b64  	%rd57, %rd85, %rd42;
	and.b64  	%rd58, %rd57, -4294967296;
	setp.ne.s64 	%p5, %rd58, 0;
	@%p5 bra 	$L__BB1_12;
	cvt.u32.u64 	%r22, %rd42;
	cvt.u32.u64 	%r23, %rd85;
	div.u32 	%r24, %r23, %r22;
	mul.lo.s32 	%r25, %r24, %r22;
	sub.s32 	%r26, %r23, %r25;
	cvt.u64.u32 	%rd87, %r24;
	cvt.u64.u32 	%rd88, %r26;
	bra.uni 	$L__BB1_13;
$L__BB1_12:
	div.u64 	%rd87, %rd85, %rd42;
	mul.lo.s64 	%rd59, %rd87, %rd42;
	sub.s64 	%rd88, %rd85, %rd59;
$L__BB1_13:
	or.b64  	%rd60, %rd87, %rd41;
	and.b64  	%rd61, %rd60, -4294967296;
	setp.ne.s64 	%p6, %rd61, 0;
	@%p6 bra 	$L__BB1_15;
	cvt.u32.u64 	%r27, %rd41;
	cvt.u32.u64 	%r28, %rd87;
	div.u32 	%r29, %r28, %r27;
	mul.lo.s32 	%r30, %r29, %r27;
	sub.s32 	%r31, %r28, %r30;
	cvt.u64.u32 	%rd89, %r29;
	cvt.u64.u32 	%rd90, %r31;
	bra.uni 	$L__BB1_16;
$L__BB1_15:
	div.u64 	%rd89, %rd87, %rd41;
	mul.lo.s64 	%rd62, %rd89, %rd41;
	sub.s64 	%rd90, %rd87, %rd62;
$L__BB1_16:
	ld.param.u64 	%rd79, [_ZN36_GLOBAL__N__32dd2b4f_4_k_cu_fff026ee38kvbm_kernels_block_to_universal_kernelI6__halfLNS_11BlockLayoutE0EEEvPKPKT_PKPS3_mmmmmmmm_param_2];
	mad.lo.s64 	%rd63, %rd81, %rd79, %rd88;
	mad.lo.s64 	%rd64, %rd90, %rd42, %rd63;
	shl.b64 	%rd65, %rd64, 3;
	add.s64 	%rd66, %rd2, %rd65;
	ld.global.u64 	%rd67, [%rd66];
	cvta.to.global.u64 	%rd68, %rd67;
	mad.lo.s64 	%rd69, %rd86, %rd40, %rd89;
	mad.lo.s64 	%rd70, %rd69, %rd44, %rd84;
	shl.b64 	%rd71, %rd81, 3;
	add.s64 	%rd72, %rd1, %rd71;
	ld.global.u64 	%rd73, [%rd72];
	cvta.to.global.u64 	%rd74, %rd73;
	shl.b64 	%rd75, %rd82, 1;
	add.s64 	%rd76, %rd74, %rd75;
	shl.b64 	%rd77, %rd70, 1;
	add.s64 	%rd78, %rd68, %rd77;
	ld.global.u16 	%rs1, [%rd78];
	st.global.u16 	[%rd76], %rs1;
	add.s64 	%rd80, %rd80, %rd4;
	setp.lt.u64 	%p7, %rd80, %rd5;
	@%p7 bra 	$L__BB1_1;
$L__BB1_17:
	ret;

}
.entry _ZN36_GLOBAL__N__32dd2b4f_4_k_cu_fff026ee38kvbm_kernels_block_to_universal_kernelI6__halfLNS_11BlockLayoutE1EEEvPKPKT_PKPS3_mmmmmmmm(
	.param .u64 .ptr .align 1 _ZN36_GLOBAL__N__32dd2b4f_4_k_cu_fff026ee38kvbm_kernels_block_to_universal_kernelI6__halfLNS_11BlockLayoutE1EEEvPKPKT_PKPS3_mmmmmmmm_param_0,
	.param .u64 .ptr .align 1 _ZN36_GLOBAL__N__32dd2b4f_4_k_cu_fff026ee38kvbm_kernels_block_to_universal_kernelI6__halfLNS_11BlockLayoutE1EEEvPKPKT_PKPS3_mmmmmmmm_param_1,
	.param .u64 _ZN36_GLOBAL__N__32dd2b4f_4_k_cu_fff026ee38kvbm_kernels_block_to_universal_kernelI6__halfLNS_11BlockLayoutE1EEEvPKPKT_PKPS3_mmmmmmmm_param_2,
	.param .u64 _ZN36_GLOBAL__N__32dd2b4f_4_k_cu_fff026ee38kvbm_kernels_block_to_universal_kernelI6__halfLNS_11BlockLayoutE1EEEvPKPKT_PKPS3_mmmmmmmm_param_3,
	.param .u64 _ZN36_GLOBAL__N__32dd2b4f_4_k_cu_fff026ee38kvbm_kernels_block_to_universal_kernelI6__halfLNS_11BlockLayoutE1EEEvPKPKT_PKPS3_mmmmmmmm_param_4,
	.param .u64 _ZN36_GLOBAL__N__32dd2b4f_4_k_cu_fff026ee38kvbm_kernels_block_to_universal_kernelI6__halfLNS_11BlockLayoutE1EEEvPKPKT_PKPS3_mmmmmmmm_param_5,
	.param .u64 _ZN36_GLOBAL__N__32dd2b4f_4_k_cu_fff026ee38kvbm_kernels_block_to_universal_kernelI6__halfLNS_11BlockLayoutE1EEEvPKPKT_PKPS3_mmmmmmmm_param_6,
	.param .u64 _ZN36_GLOBAL__N__32dd2b4f_4_k_cu_fff026ee38kvbm_kernels_block_to_universal_kernelI6__halfLNS_11BlockLayoutE1EEEvPKPKT_PKPS3_mmmmmmmm_param_7,
	.param .u64 _ZN36_GLOBAL__N__32dd2b4f_4_k_cu_fff026ee38kvbm_kernels_block_to_universal_kernelI6__halfLNS_11BlockLayoutE1EEEvPKPKT_PKPS3_mmmmmmmm_param_8,
	.param .u64 _ZN36_GLOBAL__N__32dd2b4f_4_k_cu_fff026ee38kvbm_kernels_block_to_universal_kernelI6__halfLNS_11BlockLayoutE1EEEvPKPKT_PKPS3_mmmmmmmm_param_9
)
{
	.reg .pred 	%p<8>;
	.reg .b16 	%rs<2>;
	.reg .b32 	%r<33>;
	.reg .b64 	%rd<92>;

	ld.param.u64 	%rd38, [_ZN36_GLOBAL__N__32dd2b4f_4_k_cu_fff026ee38kvbm_kernels_block_to_universal_kernelI6__halfLNS_11BlockLayoutE1EEEvPKPKT_PKPS3_mmmmmmmm_param_3];
	ld.param.u64 	%rd43, [_ZN36_GLOBAL__N__32dd2b4f_4_k_cu_fff026ee38kvbm_kernels_block_to_universal_kernelI6__halfLNS_11BlockLayoutE1EEEvPKPKT_PKPS3_mmmmmmmm_param_4];
	ld.param.u64 	%rd39, [_ZN36_GLOBAL__N__32dd2b4f_4_k_cu_fff026ee38kvbm_kernels_block_to_universal_kernelI6__halfLNS_11BlockLayoutE1EEEvPKPKT_PKPS3_mmmmmmmm_param_6];
	ld.param.u64 	%rd40, [_ZN36_GLOBAL__N__32dd2b4f_4_k_cu_fff026ee38kvbm_kernels_block_to_universal_kernelI6__halfLNS_11BlockLayoutE1EEEvPKPKT_PKPS3_mmmmmmmm_param_7];
	ld.param.u64 	%rd41, [_ZN36_GLOBAL__N__32dd2b4f_4_k_cu_fff026ee38kvbm_kernels_block_to_universal_kernelI6__halfLNS_11BlockLayoutE1EEEvPKPKT_PKPS3_mmmmmmmm_param_8];
	ld.param.u64 	%rd42, [_ZN36_GLOBAL__N__32dd2b4f_4_k_cu_fff026ee38kvbm_kernels_block_to_universal_kernelI6__halfLNS_11BlockLayoutE1EEEvPKPKT_PKPS3_mmmmmmmm_param_9];
	mov.u32 	%r1, %ctaid.x;
	mov.u32 	%r2, %ntid.x;
	mov.u32 	%r3, %tid.x;
	mad.lo.s32 	%r4, %r1, %r2, %r3;
	cvt.u64.u32 	%rd81, %r4;
	mul.lo.s64 	%rd2, %rd43, %rd38;
	setp.le.u64 	%p1, %rd2, %rd81;
	@%p1 bra 	$L__BB2_17;
$L__BB2_1:
	or.b64  	%rd44, %rd81, %rd38;
	and.b64  	%rd45, %rd44, -4294967296;
	setp.ne.s64 	%p2, %rd45, 0;
	@%p2 bra 	$L__BB2_3;
	cvt.u32.u64 	%r5, %rd38;
	cvt.u32.u64 	%r6, %rd81;
	div.u32 	%r7, %r6, %r5;
	mul.lo.s32 	%r8, %r7, %r5;
	sub.s32 	%r9, %r6, %r8;
	cvt.u64.u32 	%rd82, %r7;
	cvt.u64.u32 	%rd83, %r9;
	bra.uni 	$L__BB2_4;
$L__BB2_3:
	div.u64 	%rd82, %rd81, %rd38;
	mul.lo.s64 	%rd46, %rd82, %rd38;
	sub.s64 	%rd83, %rd81, %rd46;
$L__BB2_4:
	or.b64  	%rd47, %rd83, %rd42;
	and.b64  	%rd48, %rd47, -4294967296;
	setp.ne.s64 	%p3, %rd48, 0;
	@%p3 bra 	$L__BB2_6;
	cvt.u32.u64 	%r10, %rd42;
	cvt.u32.u64 	%r11, %rd83;
	div.u32 	%r12, %r11, %r10;
	mul.lo.s32 	%r13, %r12, %r10;
	sub.s32 	%r14, %r11, %r13;
	cvt.u64.u32 	%rd84, %r12;
	cvt.u64.u32 	%rd85, %r14;
	bra.uni 	$L__BB2_7;
$L__BB2_6:
	div.u64 	%rd84, %rd83, %rd42;
	mul.lo.s64 	%rd49, %rd84, %rd42;
	sub.s64 	%rd85, %rd83, %rd49;
$L__BB2_7:
	or.b64  	%rd50, %rd84, %rd41;
	and.b64  	%rd51, %rd50, -4294967296;
	setp.ne.s64 	%p4, %rd51, 0;
	@%p4 bra 	$L__BB2_9;
	cvt.u32.u64 	%r15, %rd41;
	cvt.u32.u64 	%r16, %rd84;
	div.u32 	%r17, %r16, %r15;
	mul.lo.s32 	%r18, %r17, %r15;
	sub.s32 	%r19, %r16, %r18;
	cvt.u64.u32 	%rd86, %r17;
	cvt.u64.u32 	%rd87, %r19;
	bra.uni 	$L__BB2_10;
$L__BB2_9:
	div.u64 	%rd86, %rd84, %rd41;
	mul.lo.s64 	%rd52, %rd86, %rd41;
	sub.s64 	%rd87, %rd84, %rd52;
$L__BB2_10:
	or.b64  	%rd53, %rd86, %rd40;
	and.b64  	%rd54, %rd53, -4294967296;
	setp.ne.s64 	%p5, %rd54, 0;
	@%p5 bra 	$L__BB2_12;
	cvt.u32.u64 	%r20, %rd40;
	cvt.u32.u64 	%r21, %rd86;
	div.u32 	%r22, %r21, %r20;
	mul.lo.s32 	%r23, %r22, %r20;
	sub.s32 	%r24, %r21, %r23;
	cvt.u64.u32 	%rd88, %r22;
	cvt.u64.u32 	%rd89, %r24;
	bra.uni 	$L__BB2_13;
$L__BB2_12:
	div.u64 	%rd88, %rd86, %rd40;
	mul.lo.s64 	%rd55, %rd88, %rd40;
	sub.s64 	%rd89, %rd86, %rd55;
$L__BB2_13:
	or.b64  	%rd56, %rd88, %rd39;
	and.b64  	%rd57, %rd56, -4294967296;
	setp.ne.s64 	%p6, %rd57, 0;
	@%p6 bra 	$L__BB2_15;
	cvt.u32.u64 	%r25, %rd39;
	cvt.u32.u64 	%r26, %rd88;
	div.u32 	%r27, %r26, %r25;
	mul.lo.s32 	%r28, %r27, %r25;
	sub.s32 	%r29, %r26, %r28;
	cvt.u64.u32 	%rd90, %r27;
	cvt.u64.u32 	%rd91, %r29;
	bra.uni 	$L__BB2_16;
$L__BB2_15:
	div.u64 	%rd90, %rd88, %rd39;
	mul.lo.s64 	%rd58, %rd90, %rd39;
	sub.s64 	%rd91, %rd88, %rd58;
$L__BB2_16:
	ld.param.u64 	%rd80, [_ZN36_GLOBAL__N__32dd2b4f_4_k_cu_fff026ee38kvbm_kernels_block_to_universal_kernelI6__halfLNS_11BlockLayoutE1EEEvPKPKT_PKPS3_mmmmmmmm_param_2];
	ld.param.u64 	%rd79, [_ZN36_GLOBAL__N__32dd2b4f_4_k_cu_fff026ee38kvbm_kernels_block_to_universal_kernelI6__halfLNS_11BlockLayoutE1EEEvPKPKT_PKPS3_mmmmmmmm_param_1];
	ld.param.u64 	%rd78, [_ZN36_GLOBAL__N__32dd2b4f_4_k_cu_fff026ee38kvbm_kernels_block_to_universal_kernelI6__halfLNS_11BlockLayoutE1EEEvPKPKT_PKPS3_mmmmmmmm_param_0];
	mad.lo.s64 	%rd59, %rd82, %rd80, %rd89;
	mad.lo.s64 	%rd60, %rd91, %rd40, %rd59;
	cvta.to.global.u64 	%rd61, %rd78;
	shl.b64 	%rd62, %rd60, 3;
	add.s64 	%rd63, %rd61, %rd62;
	ld.global.u64 	%rd64, [%rd63];
	cvta.to.global.u64 	%rd65, %rd64;
	mad.lo.s64 	%rd66, %rd90, %rd41, %rd87;
	mad.lo.s64 	%rd67, %rd66, %rd42, %rd85;
	cvta.to.global.u64 	%rd68, %rd79;
	shl.b64 	%rd69, %rd82, 3;
	add.s64 	%rd70, %rd68, %rd69;
	ld.global.u64 	%rd71, [%rd70];
	cvta.to.global.u64 	%rd72, %rd71;
	shl.b64 	%rd73, %rd83, 1;
	add.s64 	%rd74, %rd72, %rd73;
	shl.b64 	%rd75, %rd67, 1;
	add.s64 	%rd76, %rd65, %rd75;
	ld.global.u16 	%rs1, [%rd76];
	st.global.u16 	[%rd74], %rs1;
	mov.u32 	%r30, %ntid.x;
	mov.u32 	%r31, %nctaid.x;
	mul.lo.s32 	%r32, %r30, %r31;
	cvt.u64.u32 	%rd77, %r32;
	add.s64 	%rd81, %rd81, %rd77;
	setp.lt.u64 	%p7, %rd81, %rd2;
	@%p7 bra 	$L__BB2_1;
$L__BB2_17:
	ret;

}
.entry _ZN36_GLOBAL__N__32dd2b4f_4_k_cu_fff026ee38kvbm_kernels_block_to_universal_kernelI13__nv_bfloat16LNS_11BlockLayoutE0EEEvPKPKT_PKPS3_mmmmmmmm(
	.param .u64 .ptr .align 1 _ZN36_GLOBAL__N__32dd2b4f_4_k_cu_fff026ee38kvbm_kernels_block_to_universal_kernelI13__nv_bfloat16LNS_11BlockLayoutE0EEEvPKPKT_PKPS3_mmmmmmmm_param_0,
	.param .u64 .ptr .align 1 _ZN36_GLOBAL__N__32dd2b4f_4_k_cu_fff026ee38kvbm_kernels_block_to_universal_kernelI13__nv_bfloat16LNS_11BlockLayoutE0EEEvPKPKT_PKPS3_mmmmmmmm_param_1,
	.param .u64 _ZN36_GLOBAL__N__32dd2b4f_4_k_cu_fff026ee38kvbm_kernels_block_to_universal_kernelI13__nv_bfloat16LNS_11BlockLayoutE0EEEvPKPKT_PKPS3_mmmmmmmm_param_2,
	.param .u64 _ZN36_GLOBAL__N__32dd2b4f_4_k_cu_fff026ee38kvbm_kernels_block_to_universal_kernelI13__nv_bfloat16LNS_11BlockLayoutE0EEEvPKPKT_PKPS3_mmmmmmmm_param_3,
	.param .u64 _ZN36_GLOBAL__N__32dd2b4f_4_k_cu_fff026ee38kvbm_kernels_block_to_universal_kernelI13__nv_bfloat16LNS_11BlockLayoutE0EEEvPKPKT_PKPS3_mmmmmmmm_param_4,
	.param .u64 _ZN36_GLOBAL__N__32dd2b4f_4_k_cu_fff026ee38kvbm_kernels_block_to_universal_kernelI13__nv_bfloat16LNS_11BlockLayoutE0EEEvPKPKT_PKPS3_mmmmmmmm_param_5,
	.param .u64 _ZN36_GLOBAL__N__32dd2b4f_4_k_cu_fff026ee38kvbm_kernels_block_to_universal_kernelI13__nv_bfloat16LNS_11BlockLayoutE0EEEvPKPKT_PKPS3_mmmmmmmm_param_6,
	.param .u64 _ZN36_GLOBAL__N__32dd2b4f_4_k_cu_fff026ee38kvbm_kernels_block_to_universal_kernelI13__nv_bfloat16LNS_11BlockLayoutE0EEEvPKPKT_PKPS3_mmmmmmmm_param_7,
	.param .u64 _ZN36_GLOBAL__N__32dd2b4f_4_k_cu_fff026ee38kvbm_kernels_block_to_universal_kernelI13__nv_bfloat16LNS_11BlockLayoutE0EEEvPKPKT_PKPS3_mmmmmmmm_param_8,
	.param .u64 _ZN36_GLOBAL__N__32dd2b4f_4_k_cu_fff026ee38kvbm_kernels_block_to_universal_kernelI13__nv_bfloat16LNS_11BlockLayoutE0EEEvPKPKT_PKPS3_mmmmmmmm_param_9
)
{
	.reg .pred 	%p<8>;
	.reg .b16 	%rs<2>;
	.reg .b32 	%r<32>;
	.reg .b64 	%rd<91>;

	ld.param.u64 	%rd45, [_ZN36_GLOBAL__N__32dd2b4f_4_k_cu_fff026ee38kvbm_kernels_block_to_universal_kernelI13__nv_bfloat16LNS_11BlockLayoutE0EEEvPKPKT_PKPS3_mmmmmmmm_param_0];
	ld.param.u64 	%rd46, [_ZN36_GLOBAL__N__32dd2b4f_4_k_cu_fff026ee38kvbm_kernels_block_to_universal_kernelI13__nv_bfloat16LNS_11BlockLayoutE0EEEvPKPKT_PKPS3_mmmmmmmm_param_1];
	ld.param.u64 	%rd39, [_ZN36_GLOBAL__N__32dd2b4f_4_k_cu_fff026ee38kvbm_kernels_block_to_universal_kernelI13__nv_bfloat16LNS_11BlockLayoutE0EEEvPKPKT_PKPS3_mmmmmmmm_param_3];
	ld.param.u64 	%rd47, [_ZN36_GLOBAL__N__32dd2b4f_4_k_cu_fff026ee38kvbm_kernels_block_to_universal_kernelI13__nv_bfloat16LNS_11BlockLayoutE0EEEvPKPKT_PKPS3_mmmmmmmm_param_4];
	ld.param.u64 	%rd40, [_ZN36_GLOBAL__N__32dd2b4f_4_k_cu_fff026ee38kvbm_kernels_block_to_universal_kernelI13__nv_bfloat16LNS_11BlockLayoutE0EEEvPKPKT_PKPS3_mmmmmmmm_param_5];
	ld.param.u64 	%rd41, [_ZN36_GLOBAL__N__32dd2b4f_4_k_cu_fff026ee38kvbm_kernels_block_to_universal_kernelI13__nv_bfloat16LNS_11BlockLayoutE0EEEvPKPKT_PKPS3_mmmmmmmm_param_6];
	ld.param.u64 	%rd42, [_ZN36_GLOBAL__N__32dd2b4f_4_k_cu_fff026ee38kvbm_kernels_block_to_universal_kernelI13__nv_bfloat16LNS_11BlockLayoutE0EEEvPKPKT_PKPS3_mmmmmmmm_param_7];
	ld.param.u64 	%rd43, [_ZN36_GLOBAL__N__32dd2b4f_4_k_cu_fff026ee38kvbm_kernels_block_to_universal_kernelI13__nv_bfloat16LNS_11BlockLayoutE0EEEvPKPKT_PKPS3_mmmmmmmm_param_8];
	ld.param.u64 	%rd44, [_ZN36_GLOBAL__N__32dd2b4f_4_k_cu_fff026ee38kvbm_kernels_block_to_universal_kernelI13__nv_bfloat16LNS_11BlockLayoutE0EEEvPKPKT_PKPS3_mmmmmmmm_param_9];
	cvta.to.global.u64 	%rd1, %rd46;
	cvta.to.global.u64 	%rd2, %rd45;
	mov.u32 	%r1, %ctaid.x;
	mov.u32 	%r2, %ntid.x;
	mov.u32 	%r3, %tid.x;
	mad.lo.s32 	%r4, %r1, %r2, %r3;
	cvt.u64.u32 	%rd80, %r4;
	mov.u32 	%r5, %nctaid.x;
	mul.lo.s32 	%r6, %r2, %r5;
	cvt.u64.u32 	%rd4, %r6;
	mul.lo.s64 	%rd5, %rd47, %rd39;
	setp.le.u64 	%p1, %rd5, %rd80;
	@%p1 bra 	$L__BB3_17;
$L__BB3_1:
	or.b64  	%rd48, %rd80, %rd39;
	and.b64  	%rd49, %rd48, -4294967296;
	setp.ne.s64 	%p2, %rd49, 0;
	@%p2 bra 	$L__BB3_3;
	cvt.u32.u64 	%r7, %rd39;
	cvt.u32.u64 	%r8, %rd80;
	div.u32 	%r9, %r8, %r7;
	mul.lo.s32 	%r10, %r9, %r7;
	sub.s32 	%r11, %r8, %r10;
	cvt.u64.u32 	%rd81, %r9;
	cvt.u64.u32 	%rd82, %r11;
	bra.uni 	$L__BB3_4;
$L__BB3_3:
	div.u64 	%rd81, %rd80, %rd39;
	mul.lo.s64 	%rd50, %rd81, %rd39;
	sub.s64 	%rd82, %rd80, %rd50;
$L__BB3_4:
	or.b64  	%rd51, %rd82, %rd44;
	and.b64  	%rd52, %rd51, -4294967296;
	setp.ne.s64 	%p3, %rd52, 0;
	@%p3 bra 	$L__BB3_6;
	cvt.u32.u64 	%r12, %rd44;
	cvt.u32.u64 	%r13, %rd82;
	div.u32 	%r14, %r13, %r12;
	mul.lo.s32 	%r15, %r14, %r12;
	sub.s32 	%r16, %r13, %r15;
	cvt.u64.u32 	%rd83, %r14;
	cvt.u64.u32 	%rd84, %r16;
	bra.uni 	$L__BB3_7;
$L__BB3_6:
	div.u64 	%rd83, %rd82, %rd44;
	mul.lo.s64 	%rd53, %rd83, %rd44;
	sub.s64 	%rd84, %rd82, %rd53;
$L__BB3_7:
	or.b64  	%rd54, %rd83, %rd43;
	and.b64  	%rd55, %rd54, -4294967296;
	setp.ne.s64 	%p4, %rd55, 0;
	@%p4 bra 	$L__BB3_9;
	cvt.u32.u64 	%r17, %rd43;
	cvt.u32.u64 	%r18, %rd83;
	div.u32 	%r19, %r18, %r17;
	mul.lo.s32 	%r20, %r19, %r17;
	sub.s32 	%r21, %r18, %r20;
	cvt.u64.u32 	%rd85, %r19;
	cvt.u64.u32 	%rd86, %r21;
	bra.uni 	$L__BB3_10;
$L__BB3_9:
	div.u64 	%rd85, %rd83, %rd43;
	mul.lo.s64 	%rd56, %rd85, %rd43;
	sub.s64 	%rd86, %rd83, %rd56;
$L__BB3_10:
	or.b64  	%rd57, %rd85, %rd42;
	and.b64  	%rd58, %rd57, -4294967296;
	setp.ne.s64 	%p5, %rd58, 0;
	@%p5 bra 	$L__BB3_12;
	cvt.u32.u64 	%r22, %rd42;
	cvt.u32.u64 	%r23, %rd85;
	div.u32 	%r24, %r23, %r22;
	mul.lo.s32 	%r25, %r24, %r22;
	sub.s32 	%r26, %r23, %r25;
	cvt.u64.u32 	%rd87, %r24;
	cvt.u64.u32 	%rd88, %r26;
	bra.uni 	$L__BB3_13;
$L__BB3_12:
	div.u64 	%rd87, %rd85, %rd42;
	mul.lo.s64 	%rd59, %rd87, %rd42;
	sub.s64 	%rd88, %rd85, %rd59;
$L__BB3_13:
	or.b64  	%rd60, %rd87, %rd41;
	and.b64  	%rd61, %rd60, -4294967296;
	setp.ne.s64 	%p6, %rd61, 0;
	@%p6 bra 	$L__BB3_15;
	cvt.u32.u64 	%r27, %rd41;
	cvt.u32.u64 	%r28, %rd87;
	div.u32 	%r29, %r28, %r27;
	mul.lo.s32 	%r30, %r29, %r27;
	sub.s32 	%r31, %r28, %r30;
	cvt.u64.u32 	%rd89, %r29;
	cvt.u64.u32 	%rd90, %r31;
	bra.uni 	$L__BB3_16;
$L__BB3_15:
	div.u64 	%rd89, %rd87, %rd41;
	mul.lo.s64 	%rd62, %rd89, %rd41;
	sub.s64 	%rd90, %rd87, %rd62;
$L__BB3_16:
	ld.param.u64 	%rd79, [_ZN36_GLOBAL__N__32dd2b4f_4_k_cu_fff026ee38kvbm_kernels_block_to_universal_kernelI13__nv_bfloat16LNS_11BlockLayoutE0EEEvPKPKT_PKPS3_mmmmmmmm_param_2];
	mad.lo.s64 	%rd63, %rd81, %rd79, %rd88;
	mad.lo.s64 	%rd64, %rd90, %rd42, %rd63;
	shl.b64 	%rd65, %rd64, 3;
	add.s64 	%rd66, %rd2, %rd65;
	ld.global.u64 	%rd67, [%rd66];
	cvta.to.global.u64 	%rd68, %rd67;
	mad.lo.s64 	%rd69, %rd86, %rd40, %rd89;
	mad.lo.s64 	%rd70, %rd69, %rd44, %rd84;
	shl.b64 	%rd71, %rd81, 3;
	add.s64 	%rd72, %rd1, %rd71;
	ld.global.u64 	%rd73, [%rd72];
	cvta.to.global.u64 	%rd74, %rd73;
	shl.b64 	%rd75, %rd82, 1;
	add.s64 	%rd76, %rd74, %rd75;
	shl.b64 	%rd77, %rd70, 1;
	add.s64 	%rd78, %rd68, %rd77;
	ld.global.u16 	%rs1, [%rd78];
	st.global.u16 	[%rd76], %rs1;
	add.s64 	%rd80, %rd80, %rd4;
	setp.lt.u64 	%p7, %rd80, %rd5;
	@%p7 bra 	$L__BB3_1;
$L__BB3_17:
	ret;

}
.entry _ZN36_GLOBAL__N__32dd2b4f_4_k_cu_fff026ee38kvbm_kernels_block_to_universal_kernelI13__nv_bfloat16LNS_11BlockLayoutE1EEEvPKPKT_PKPS3_mmmmmmmm(
	.param .u64 .ptr .align 1 _ZN36_GLOBAL__N__32dd2b4f_4_k_cu_fff026ee38kvbm_kernels_block_to_universal_kernelI13__nv_bfloat16LNS_11BlockLayoutE1EEEvPKPKT_PKPS3_mmmmmmmm_param_0,
	.param .u64 .ptr .align 1 _ZN36_GLOBAL__N__32dd2b4f_4_k_cu_fff026ee38kvbm_kernels_block_to_universal_kernelI13__nv_bfloat16LNS_11BlockLayoutE1EEEvPKPKT_PKPS3_mmmmmmmm_param_1,
	.param .u64 _ZN36_GLOBAL__N__32dd2b4f_4_k_cu_fff026ee38kvbm_kernels_block_to_universal_kernelI13__nv_bfloat16LNS_11BlockLayoutE1EEEvPKPKT_PKPS3_mmmmmmmm_param_2,
	.param .u64 _ZN36_GLOBAL__N__32dd2b4f_4_k_cu_fff026ee38kvbm_kernels_block_to_universal_kernelI13__nv_bfloat16LNS_11BlockLayoutE1EEEvPKPKT_PKPS3_mmmmmmmm_param_3,
	.param .u64 _ZN36_GLOBAL__N__32dd2b4f_4_k_cu_fff026ee38kvbm_kernels_block_to_universal_kernelI13__nv_bfloat16LNS_11BlockLayoutE1EEEvPKPKT_PKPS3_mmmmmmmm_param_4,
	.param .u64 _ZN36_GLOBAL__N__32dd2b4f_4_k_cu_fff026ee38kvbm_kernels_block_to_universal_kernelI13__nv_bfloat16LNS_11BlockLayoutE1EEEvPKPKT_PKPS3_mmmmmmmm_param_5,
	.param .u64 _ZN36_GLOBAL__N__32dd2b4f_4_k_cu_fff026ee38kvbm_kernels_block_to_universal_kernelI13__nv_bfloat16LNS_11BlockLayoutE1EEEvPKPKT_PKPS3_mmmmmmmm_param_6,
	.param .u64 _ZN36_GLOBAL__N__32dd2b4f_4_k_cu_fff026ee38kvbm_kernels_block_to_universal_kernelI13__nv_bfloat16LNS_11BlockLayoutE1EEEvPKPKT_PKPS3_mmmmmmmm_param_7,
	.param .u64 _ZN36_GLOBAL__N__32dd2b4f_4_k_cu_fff026ee38kvbm_kernels_block_to_universal_kernelI13__nv_bfloat16LNS_11BlockLayoutE1EEEvPKPKT_PKPS3_mmmmmmmm_param_8,
	.param .u64 _ZN36_GLOBAL__N__32dd2b4f_4_k_cu_fff026ee38kvbm_kernels_block_to_universal_kernelI13__nv_bfloat16LNS_11BlockLayoutE1EEEvPKPKT_PKPS3_mmmmmmmm_param_9
)
{
	.reg .pred 	%p<8>;
	.reg .b16 	%rs<2>;
	.reg .b32 	%r<33>;
	.reg .b64 	%rd<92>;

	ld.param.u64 	%rd38, [_ZN36_GLOBAL__N__32dd2b4f_4_k_cu_fff026ee38kvbm_kernels_block_to_universal_kernelI13__nv_bfloat16LNS_11BlockLayoutE1EEEvPKPKT_PKPS3_mmmmmmmm_param_3];
	ld.param.u64 	%rd43, [_ZN36_GLOBAL__N__32dd2b4f_4_k_cu_fff026ee38kvbm_kernels_block_to_universal_kernelI13__nv_bfloat16LNS_11BlockLayoutE1EEEvPKPKT_PKPS3_mmmmmmmm_param_4];
	ld.param.u64 	%rd39, [_ZN36_GLOBAL__N__32dd2b4f_4_k_cu_fff026ee38kvbm_kernels_block_to_universal_kernelI13__nv_bfloat16LNS_11BlockLayoutE1EEEvPKPKT_PKPS3_mmmmmmmm_param_6];
	ld.param.u64 	%rd40, [_ZN36_GLOBAL__N__32dd2b4f_4_k_cu_fff026ee38kvbm_kernels_block_to_universal_kernelI13__nv_bfloat16LNS_11BlockLayoutE1EEEvPKPKT_PKPS3_mmmmmmmm_param_7];
	ld.param.u64 	%rd41, [_ZN36_GLOBAL__N__32dd2b4f_4_k_cu_fff026ee38kvbm_kernels_block_to_universal_kernelI13__nv_bfloat16LNS_11BlockLayoutE1EEEvPKPKT_PKPS3_mmmmmmmm_param_8];
	ld.param.u64 	%rd42, [_ZN36_GLOBAL__N__32dd2b4f_4_k_cu_fff026ee38kvbm_kernels_block_to_universal_kernelI13__nv_bfloat16LNS_11BlockLayoutE1EEEvPKPKT_PKPS3_mmmmmmmm_param_9];
	mov.u32 	%r1, %ctaid.x;
	mov.u32 	%r2, %ntid.x;
	mov.u32 	%r3, %tid.x;
	mad.lo.s32 	%r4, %r1, %r2, %r3;
	cvt.u64.u32 	%rd81, %r4;
	mul.lo.s64 	%rd2, %rd43, %rd38;
	setp.le.u64 	%p1, %rd2, %rd81;
	@%p1 bra 	$L__BB4_17;
$L__BB4_1:
	or.b64  	%rd44, %rd81, %rd38;
	and.b64  	%rd45, %rd44, -4294967296;
	setp.ne.s64 	%p2, %rd45, 0;
	@%p2 bra 	$L__BB4_3;
	cvt.u32.u64 	%r5, %rd38;
	cvt.u32.u64 	%r6, %rd81;
	div.u32 	%r7, %r6, %r5;
	mul.lo.s32 	%r8, %r7, %r5;
	sub.s32 	%r9, %r6, %r8;
	cvt.u64.u32 	%rd82, %r7;
	cvt.u64.u32 	%rd83, %r9;
	bra.uni 	$L__BB4_4;
$L__BB4_3:
	div.u64 	%rd82, %rd81, %rd38;
	mul.lo.s64 	%rd46, %rd82, %rd38;
	sub.s64 	%rd83, %rd81, %rd46;
$L__BB4_4:
	or.b64  	%rd47, %rd83, %rd42;
	and.b64  	%rd48, %rd47, -4294967296;
	setp.ne.s64 	%p3, %rd48, 0;
	@%p3 bra 	$L__BB4_6;
	cvt.u32.u64 	%r10, %rd42;
	cvt.u32.u64 	%r11, %rd83;
	div.u32 	%r12, %r11, %r10;
	mul.lo.s32 	%r13, %r12, %r10;
	sub.s32 	%r14, %r11, %r13;
	cvt.u64.u32 	%rd84, %r12;
	cvt.u64.u32 	%rd85, %r14;
	bra.uni 	$L__BB4_7;
$L__BB4_6:
	div.u64 	%rd84, %rd83, %rd42;
	mul.lo.s64 	%rd49, %rd84, %rd42;
	sub.s64 	%rd85, %rd83, %rd49;
$L__BB4_7:
	or.b64  	%rd50, %rd84, %rd41;
	and.b64  	%rd51, %rd50, -4294967296;
	setp.ne.s64 	%p4, %rd51, 0;
	@%p4 bra 	$L__BB4_9;
	cvt.u32.u64 	%r15, %rd41;
	cvt.u32.u64 	%r16, %rd84;
	div.u32 	%r17, %r16, %r15;
	mul.lo.s32 	%r18, %r17, %r15;
	sub.s32 	%r19, %r16, %r18;
	cvt.u64.u32 	%rd86, %r17;
	cvt.u64.u32 	%rd87, %r19;
	bra.uni 	$L__BB4_10;
$L__BB4_9:
	div.u64 	%rd86, %rd84, %rd41;
	mul.lo.s64 	%rd52, %rd86, %rd41;
	sub.s64 	%rd87, %rd84, %rd52;
$L__BB4_10:
	or.b64  	%rd53, %rd86, %rd40;
	and.b64  	%rd54, %rd53, -4294967296;
	setp.ne.s64 	%p5, %rd54, 0;
	@%p5 bra 	$L__BB4_12;
	cvt.u32.u64 	%r20, %rd40;
	cvt.u32.u64 	%r21, %rd86;
	div.u32 	%r22, %r21, %r20;
	mul.lo.s32 	%r23, %r22, %r20;
	sub.s32 	%r24, %r21, %r23;
	cvt.u64.u32 	%rd88, %r22;
	cvt.u64.u32 	%rd89, %r24;
	bra.uni 	$L__BB4_13;
$L__BB4_12:
	div.u64 	%rd88, %rd86, %rd40;
	mul.lo.s64 	%rd55, %rd88, %rd40;
	sub.s64 	%rd89, %rd86, %rd55;
$L__BB4_13:
	or.b64  	%rd56, %rd88, %rd39;
	and.b64  	%rd57, %rd56, -4294967296;
	setp.ne.s64 	%p6, %rd57, 0;
	@%p6 bra 	$L__BB4_15;
	cvt.u32.u64 	%r25, %rd39;
	cvt.u32.u64 	%r26, %rd88;
	div.u32 	%r27, %r26, %r25;
	mul.lo.s32 	%r28, %r27, %r25;
	sub.s32 	%r29, %r26, %r28;
	cvt.u64.u32 	%rd90, %r27;
	cvt.u64.u32 	%rd91, %r29;
	bra.uni 	$L__BB4_16;
$L__BB4_15:
	div.u64 	%rd90, %rd88, %rd39;
	mul.lo.s64 	%rd58, %rd90, %rd39;
	sub.s64 	%rd91, %rd88, %rd58;
$L__BB4_16:
	ld.param.u64 	%rd80, [_ZN36_GLOBAL__N__32dd2b4f_4_k_cu_fff026ee38kvbm_kernels_block_to_universal_kernelI13__nv_bfloat16LNS_11BlockLayoutE1EEEvPKPKT_PKPS3_mmmmmmmm_param_2];
	ld.param.u64 	%rd79, [_ZN36_GLOBAL__N__32dd2b4f_4_k_cu_fff026ee38kvbm_kernels_block_to_universal_kernelI13__nv_bfloat16LNS_11BlockLayoutE1EEEvPKPKT_PKPS3_mmmmmmmm_param_1];
	ld.param.u64 	%rd78, [_ZN36_GLOBAL__N__32dd2b4f_4_k_cu_fff026ee38kvbm_kernels_block_to_universal_kernelI13__nv_bfloat16LNS_11BlockLayoutE1EEEvPKPKT_PKPS3_mmmmmmmm_param_0];
	mad.lo.s64 	%rd59, %rd82, %rd80, %rd89;
	mad.lo.s64 	%rd60, %rd91, %rd40, %rd59;
	cvta.to.global.u64 	%rd61, %rd78;
	shl.b64 	%rd62, %rd60, 3;
	add.s64 	%rd63, %rd61, %rd62;
	ld.global.u64 	%rd64, [%rd63];
	cvta.to.global.u64 	%rd65, %rd64;
	mad.lo.s64 	%rd66, %rd90, %rd41, %rd87;
	mad.lo.s64 	%rd67, %rd66, %rd42, %rd85;
	cvta.to.global.u64 	%rd68, %rd79;
	shl.b64 	%rd69, %rd82, 3;
	add.s64 	%rd70, %rd68, %rd69;
	ld.global.u64 	%rd71, [%rd70];
	cvta.to.global.u64 	%rd72, %rd71;
	shl.b64 	%rd73, %rd83, 1;
	add.s64 	%rd74, %rd72, %rd73;
	shl.b64 	%rd75, %rd67, 1;
	add.s64 	%rd76, %rd65, %rd75;
	ld.global.u16 	%rs1, [%rd76];
	st.global.u16 	[%rd74], %rs1;
	mov.u32 	%r30, %ntid.x;
	mov.u32 	%r31, %nctaid.x;
	mul.lo.s32 	%r32, %r30, %r31;
	cvt.u64.u32 	%rd77, %r32;
	add.s64 	%rd81, %rd81, %rd77;
	setp.lt.u64 	%p7, %rd81, %rd2;
	@%p7 bra 	$L__BB4_1;
$L__BB4_17:
	ret;

}
.entry _ZN36_GLOBAL__N__32dd2b4f_4_k_cu_fff026ee38kvbm_kernels_block_to_universal_kernelIfLNS_11BlockLayoutE0EEEvPKPKT_PKPS2_mmmmmmmm(
	.param .u64 .ptr .align 1 _ZN36_GLOBAL__N__32dd2b4f_4_k_cu_fff026ee38kvbm_kernels_block_to_universal_kernelIfLNS_11BlockLayoutE0EEEvPKPKT_PKPS2_mmmmmmmm_param_0,
	.param .u64 .ptr .align 1 _ZN36_GLOBAL__N__32dd2b4f_4_k_cu_fff026ee38kvbm_kernels_block_to_universal_kernelIfLNS_11BlockLayoutE0EEEvPKPKT_PKPS2_mmmmmmmm_param_1,
	.param .u64 _ZN36_GLOBAL__N__32dd2b4f_4_k_cu_fff026ee38kvbm_kernels_block_to_universal_kernelIfLNS_11BlockLayoutE0EEEvPKPKT_PKPS2_mmmmmmmm_param_2,
	.param .u64 _ZN36_GLOBAL__N__32dd2b4f_4_k_cu_fff026ee38kvbm_kernels_block_to_universal_kernelIfLNS_11BlockLayoutE0EEEvPKPKT_PKPS2_mmmmmmmm_param_3,
	.param .u64 _ZN36_GLOBAL__N__32dd2b4f_4_k_cu_fff026ee38kvbm_kernels_block_to_universal_kernelIfLNS_11BlockLayoutE0EEEvPKPKT_PKPS2_mmmmmmmm_param_4,
	.param .u64 _ZN36_GLOBAL__N__32dd2b4f_4_k_cu_fff026ee38kvbm_kernels_block_to_universal_kernelIfLNS_11BlockLayoutE0EEEvPKPKT_PKPS2_mmmmmmmm_param_5,
	.param .u64 _ZN36_GLOBAL__N__32dd2b4f_4_k_cu_fff026ee38kvbm_kernels_block_to_universal_kernelIfLNS_11BlockLayoutE0EEEvPKPKT_PKPS2_mmmmmmmm_param_6,
	.param .u64 _ZN36_GLOBAL__N__32dd2b4f_4_k_cu_fff026ee38kvbm_kernels_block_to_universal_kernelIfLNS_11BlockLayoutE0EEEvPKPKT_PKPS2_mmmmmmmm_param_7,
	.param .u64 _ZN36_GLOBAL__N__32dd2b4f_4_k_cu_fff026ee38kvbm_kernels_block_to_universal_kernelIfLNS_11BlockLayoutE0EEEvPKPKT_PKPS2_mmmmmmmm_param_8,
	.param .u64 _ZN36_GLOBAL__N__32dd2b4f_4_k_cu_fff026ee38kvbm_kernels_block_to_universal_kernelIfLNS_11BlockLayoutE0EEEvPKPKT_PKPS2_mmmmmmmm_param_9
)
{
	.reg .pred 	%p<8>;
	.reg .b32 	%r<32>;
	.reg .b32 	%f<2>;
	.reg .b64 	%rd<91>;

	ld.param.u64 	%rd45, [_ZN36_GLOBAL__N__32dd2b4f_4_k_cu_fff026ee38kvbm_kernels_block_to_universal_kernelIfLNS_11BlockLayoutE0EEEvPKPKT_PKPS2_mmmmmmmm_param_0];
	ld.param.u64 	%rd46, [_ZN36_GLOBAL__N__32dd2b4f_4_k_cu_fff026ee38kvbm_kernels_block_to_universal_kernelIfLNS_11BlockLayoutE0EEEvPKPKT_PKPS2_mmmmmmmm_param_1];
	ld.param.u64 	%rd39, [_ZN36_GLOBAL__N__32dd2b4f_4_k_cu_fff026ee38kvbm_kernels_block_to_universal_kernelIfLNS_11BlockLayoutE0EEEvPKPKT_PKPS2_mmmmmmmm_param_3];
	ld.param.u64 	%rd47, [_ZN36_GLOBAL__N__32dd2b4f_4_k_cu_fff026ee38kvbm_kernels_block_to_universal_kernelIfLNS_11BlockLayoutE0EEEvPKPKT_PKPS2_mmmmmmmm_param_4];
	ld.param.u64 	%rd40, [_ZN36_GLOBAL__N__32dd2b4f_4_k_cu_fff026ee38kvbm_kernels_block_to_universal_kernelIfLNS_11BlockLayoutE0EEEvPKPKT_PKPS2_mmmmmmmm_param_5];
	ld.param.u64 	%rd41, [_ZN36_GLOBAL__N__32dd2b4f_4_k_cu_fff026ee38kvbm_kernels_block_to_universal_kernelIfLNS_11BlockLayoutE0EEEvPKPKT_PKPS2_mmmmmmmm_param_6];
	ld.param.u64 	%rd42, [_ZN36_GLOBAL__N__32dd2b4f_4_k_cu_fff026ee38kvbm_kernels_block_to_universal_kernelIfLNS_11BlockLayoutE0EEEvPKPKT_PKPS2_mmmmmmmm_param_7];
	ld.param.u64 	%rd43, [_ZN36_GLOBAL__N__32dd2b4f_4_k_cu_fff026ee38kvbm_kernels_block_to_universal_kernelIfLNS_11BlockLayoutE0EEEvPKPKT_PKPS2_mmmmmmmm_param_8];
	ld.param.u64 	%rd44, [_ZN36_GLOBAL__N__32dd2b4f_4_k_cu_fff026ee38kvbm_kernels_block_to_universal_kernelIfLNS_11BlockLayoutE0EEEvPKPKT_PKPS2_mmmmmmmm_param_9];
	cvta.to.global.u64 	%rd1, %rd46;
	cvta.to.global.u64 	%rd2, %rd45;
	mov.u32 	%r1, %ctaid.x;
	mov.u32 	%r2, %ntid.x;
	mov.u32 	%r3, %tid.x;
	mad.lo.s32 	%r4, %r1, %r2, %r3;
	cvt.u64.u32 	%rd80, %r4;
	mov.u32 	%r5, %nctaid.x;
	mul.lo.s32 	%r6, %r2, %r5;
	cvt.u64.u32 	%rd4, %r6;
	mul.lo.s64 	%rd5, %rd47, %rd39;
	setp.le.u64 	%p1, %rd5, %rd80;
	@%p1 bra 	$L__BB5_17;
$L__BB5_1:
	or.b64  	%rd48, %rd80, %rd39;
	and.b64  	%rd49, %rd48, -4294967296;
	setp.ne.s64 	%p2, %rd49, 0;
	@%p2 bra 	$L__BB5_3;
	cvt.u32.u64 	%r7, %rd39;
	cvt.u32.u64 	%r8, %rd80;
	div.u32 	%r9, %r8, %r7;
	mul.lo.s32 	%r10, %r9, %r7;
	sub.s32 	%r11, %r8, %r10;
	cvt.u64.u32 	%rd81, %r9;
	cvt.u64.u32 	%rd82, %r11;
	bra.uni 	$L__BB5_4;
$L__BB5_3:
	div.u64 	%rd81, %rd80, %rd39;
	mul.lo.s64 	%rd50, %rd81, %rd39;
	sub.s64 	%rd82, %rd80, %rd50;
$L__BB5_4:
	or.b64  	%rd51, %rd82, %rd44;
	and.b64  	%rd52, %rd51, -4294967296;
	setp.ne.s64 	%p3, %rd52, 0;
	@%p3 bra 	$L__BB5_6;
	cvt.u32.u64 	%r12, %rd44;
	cvt.u32.u64 	%r13, %rd82;
	div.u32 	%r14, %r13, %r12;
	mul.lo.s32 	%r15, %r14, %r12;
	sub.s32 	%r16, %r13, %r15;
	cvt.u64.u32 	%rd83, %r14;
	cvt.u64.u32 	%rd84, %r16;
	bra.uni 	$L__BB5_7;
$L__BB5_6:
	div.u64 	%rd83, %rd82, %rd44;
	mul.lo.s64 	%rd53, %rd83, %rd44;
	sub.s64 	%rd84, %rd82, %rd53;
$L__BB5_7:
	or.b64  	%rd54, %rd83, %rd43;
	and.b64  	%rd55, %rd54, -4294967296;
	setp.ne.s64 	%p4, %rd55, 0;
	@%p4 bra 	$L__BB5_9;
	cvt.u32.u64 	%r17, %rd43;
	cvt.u32.u64 	%r18, %rd83;
	div.u32 	%r19, %r18, %r17;
	mul.lo.s32 	%r20, %r19, %r17;
	sub.s32 	%r21, %r18, %r20;
	cvt.u64.u32 	%rd85, %r19;
	cvt.u64.u32 	%rd86, %r21;
	bra.uni 	$L__BB5_10;
$L__BB5_9:
	div.u64 	%rd85, %rd83, %rd43;
	mul.lo.s64 	%rd56, %rd85, %rd43;
	sub.s64 	%rd86, %rd83, %rd56;
$L__BB5_10:
	or.b64  	%rd57, %rd85, %rd42;
	and.b64  	%rd58, %rd57, -4294967296;
	setp.ne.s64 	%p5, %rd58, 0;
	@%p5 bra 	$L__BB5_12;
	cvt.u32.u64 	%r22, %rd42;
	cvt.u32.u64 	%r23, %rd85;
	div.u32 	%r24, %r23, %r22;
	mul.lo.s32 	%r25, %r24, %r22;
	sub.s32 	%r26, %r23, %r25;
	cvt.u64.u32 	%rd87, %r24;
	cvt.u64.u32 	%rd88, %r26;
	bra.uni 	$L__BB5_13;
$L__BB5_12:
	div.u64 	%rd87, %rd85, %rd42;
	mul.lo.s64 	%rd59, %rd87, %rd42;
	sub.s64 	%rd88, %rd85, %rd59;
$L__BB5_13:
	or.b64  	%rd60, %rd87, %rd41;
	and.b64  	%rd61, %rd60, -4294967296;
	setp.ne.s64 	%p6, %rd61, 0;
	@%p6 bra 	$L__BB5_15;
	cvt.u32.u64 	%r27, %rd41;
	cvt.u32.u64 	%r28, %rd87;
	div.u32 	%r29, %r28, %r27;
	mul.lo.s32 	%r30, %r29, %r27;
	sub.s32 	%r31, %r28, %r30;
	cvt.u64.u32 	%rd89, %r29;
	cvt.u64.u32 	%rd90, %r31;
	bra.uni 	$L__BB5_16;
$L__BB5_15:
	div.u64 	%rd89, %rd87, %rd41;
	mul.lo.s64 	%rd62, %rd89, %rd41;
	sub.s64 	%rd90, %rd87, %rd62;
$L__BB5_16:
	ld.param.u64 	%rd79, [_ZN36_GLOBAL__N__32dd2b4f_4_k_cu_fff026ee38kvbm_kernels_block_to_universal_kernelIfLNS_11BlockLayoutE0EEEvPKPKT_PKPS2_mmmmmmmm_param_2];
	mad.lo.s64 	%rd63, %rd81, %rd79, %rd88;
	mad.lo.s64 	%rd64, %rd90, %rd42, %rd63;
	shl.b64 	%rd65, %rd64, 3;
	add.s64 	%rd66, %rd2, %rd65;
	ld.global.u64 	%rd67, [%rd66];
	cvta.to.global.u64 	%rd68, %rd67;
	mad.lo.s64 	%rd69, %rd86, %rd40, %rd89;
	mad.lo.s64 	%rd70, %rd69, %rd44, %rd84;
	shl.b64 	%rd71, %rd81, 3;
	add.s64 	%rd72, %rd1, %rd71;
	ld.global.u64 	%rd73, [%rd72];
	cvta.to.global.u64 	%rd74, %rd73;
	shl.b64 	%rd75, %rd70, 2;
	add.s64 	%rd76, %rd68, %rd75;
	ld.global.f32 	%f1, [%rd76];
	shl.b64 	%rd77, %rd82, 2;
	add.s64 	%rd78, %rd74, %rd77;
	st.global.f32 	[%rd78], %f1;
	add.s64 	%rd80, %rd80, %rd4;
	setp.lt.u64 	%p7, %rd80, %rd5;
	@%p7 bra 	$L__BB5_1;
$L__BB5_17:
	ret;

}
.entry _ZN36_GLOBAL__N__32dd2b4f_4_k_cu_fff026ee38kvbm_kernels_block_to_universal_kernelIfLNS_11BlockLayoutE1EEEvPKPKT_PKPS2_mmmmmmmm(
	.param .u64 .ptr .align 1 _ZN36_GLOBAL__N__32dd2b4f_4_k_cu_fff026ee38kvbm_kernels_block_to_universal_kernelIfLNS_11BlockLayoutE1EEEvPKPKT_PKPS2_mmmmmmmm_param_0,
	.param .u64 .ptr .align 1 _ZN36_GLOBAL__N__32dd2b4f_4_k_cu_fff026ee38kvbm_kernels_block_to_universal_kernelIfLNS_11BlockLayoutE1EEEvPKPKT_PKPS2_mmmmmmmm_param_1,
	.param .u64 _ZN36_GLOBAL__N__32dd2b4f_4_k_cu_fff026ee38kvbm_kernels_block_to_universal_kernelIfLNS_11BlockLayoutE1EEEvPKPKT_PKPS2_mmmmmmmm_param_2,
	.param .u64 _ZN36_GLOBAL__N__32dd2b4f_4_k_cu_fff026ee38kvbm_kernels_block_to_universal_kernelIfLNS_11BlockLayoutE1EEEvPKPKT_PKPS2_mmmmmmmm_param_3,
	.param .u64 _ZN36_GLOBAL__N__32dd2b4f_4_k_cu_fff026ee38kvbm_kernels_block_to_universal_kernelIfLNS_11BlockLayoutE1EEEvPKPKT_PKPS2_mmmmmmmm_param_4,
	.param .u64 _ZN36_GLOBAL__N__32dd2b4f_4_k_cu_fff026ee38kvbm_kernels_block_to_universal_kernelIfLNS_11BlockLayoutE1EEEvPKPKT_PKPS2_mmmmmmmm_param_5,
	.param .u64 _ZN36_GLOBAL__N__32dd2b4f_4_k_cu_fff026ee38kvbm_kernels_block_to_universal_kernelIfLNS_11BlockLayoutE1EEEvPKPKT_PKPS2_mmmmmmmm_param_6,
	.param .u64 _ZN36_GLOBAL__N__32dd2b4f_4_k_cu_fff026ee38kvbm_kernels_block_to_universal_kernelIfLNS_11BlockLayoutE1EEEvPKPKT_PKPS2_mmmmmmmm_param_7,
	.param .u64 _ZN36_GLOBAL__N__32dd2b4f_4_k_cu_fff026ee38kvbm_kernels_block_to_universal_kernelIfLNS_11BlockLayoutE1EEEvPKPKT_PKPS2_mmmmmmmm_param_8,
	.param .u64 _ZN36_GLOBAL__N__32dd2b4f_4_k_cu_fff026ee38kvbm_kernels_block_to_universal_kernelIfLNS_11BlockLayoutE1EEEvPKPKT_PKPS2_mmmmmmmm_param_9
)
{
	.reg .pred 	%p<8>;
	.reg .b32 	%r<33>;
	.reg .b32 	%f<2>;
	.reg .b64 	%rd<92>;

	ld.param.u64 	%rd38, [_ZN36_GLOBAL__N__32dd2b4f_4_k_cu_fff026ee38kvbm_kernels_block_to_universal_kernelIfLNS_11BlockLayoutE1EEEvPKPKT_PKPS2_mmmmmmmm_param_3];
	ld.param.u64 	%rd43, [_ZN36_GLOBAL__N__32dd2b4f_4_k_cu_fff026ee38kvbm_kernels_block_to_universal_kernelIfLNS_11BlockLayoutE1EEEvPKPKT_PKPS2_mmmmmmmm_param_4];
	ld.param.u64 	%rd39, [_ZN36_GLOBAL__N__32dd2b4f_4_k_cu_fff026ee38kvbm_kernels_block_to_universal_kernelIfLNS_11BlockLayoutE1EEEvPKPKT_PKPS2_mmmmmmmm_param_6];
	ld.param.u64 	%rd40, [_ZN36_GLOBAL__N__32dd2b4f_4_k_cu_fff026ee38kvbm_kernels_block_to_universal_kernelIfLNS_11BlockLayoutE1EEEvPKPKT_PKPS2_mmmmmmmm_param_7];
	ld.param.u64 	%rd41, [_ZN36_GLOBAL__N__32dd2b4f_4_k_cu_fff026ee38kvbm_kernels_block_to_universal_kernelIfLNS_11BlockLayoutE1EEEvPKPKT_PKPS2_mmmmmmmm_param_8];
	ld.param.u64 	%rd42, [_ZN36_GLOBAL__N__32dd2b4f_4_k_cu_fff026ee38kvbm_kernels_block_to_universal_kernelIfLNS_11BlockLayoutE1EEEvPKPKT_PKPS2_mmmmmmmm_param_9];
	mov.u32 	%r1, %ctaid.x;
	mov.u32 	%r2, %ntid.x;
	mov.u32 	%r3, %tid.x;
	mad.lo.s32 	%r4, %r1, %r2, %r3;
	cvt.u64.u32 	%rd81, %r4;
	mul.lo.s64 	%rd2, %rd43, %rd38;
	setp.le.u64 	%p1, %rd2, %rd81;
	@%p1 bra 	$L__BB6_17;
$L__BB6_1:
	or.b64  	%rd44, %rd81, %rd38;
	and.b64  	%rd45, %rd44, -4294967296;
	setp.ne.s64 	%p2, %rd45, 0;
	@%p2 bra 	$L__BB6_3;
	cvt.u32.u64 	%r5, %rd38;
	cvt.u32.u64 	%r6, %rd81;
	div.u32 	%r7, %r6, %r5;
	mul.lo.s32 	%r8, %r7, %r5;
	sub.s32 	%r9, %r6, %r8;
	cvt.u64.u32 	%rd82, %r7;
	cvt.u64.u32 	%rd83, %r9;
	bra.uni 	$L__BB6_4;
$L__BB6_3:
	div.u64 	%rd82, %rd81, %rd38;
	mul.lo.s64 	%rd46, %rd82, %rd38;
	sub.s64 	%rd83, %rd81, %rd46;
$L__BB6_4:
	or.b64  	%rd47, %rd83, %rd42;
	and.b64  	%rd48, %rd47, -4294967296;
	setp.ne.s64 	%p3, %rd48, 0;
	@%p3 bra 	$L__BB6_6;
	cvt.u32.u64 	%r10, %rd42;
	cvt.u32.u64 	%r11, %rd83;
	div.u32 	%r12, %r11, %r10;
	mul.lo.s32 	%r13, %r12, %r10;
	sub.s32 	%r14, %r11, %r13;
	cvt.u64.u32 	%rd84, %r12;
	cvt.u64.u32 	%rd85, %r14;
	bra.uni 	$L__BB6_7;
$L__BB6_6:
	div.u64 	%rd84, %rd83, %rd42;
	mul.lo.s64 	%rd49, %rd84, %rd42;
	sub.s64 	%rd85, %rd83, %rd49;
$L__BB6_7:
	or.b64  	%rd50, %rd84, %rd41;
	and.b64  	%rd51, %rd50, -4294967296;
	setp.ne.s64 	%p4, %rd51, 0;
	@%p4 bra 	$L__BB6_9;
	cvt.u32.u64 	%r15, %rd41;
	cvt.u32.u64 	%r16, %rd84;
	div.u32 	%r17, %r16, %r15;
	mul.lo.s32 	%r18, %r17, %r15;
	sub.s32 	%r19, %r16, %r18;
	cvt.u64.u32 	%rd86, %r17;
	cvt.u64.u32 	%rd87, %r19;
	bra.uni 	$L__BB6_10;
$L__BB6_9:
	div.u64 	%rd86, %rd84, %rd41;
	mul.lo.s64 	%rd52, %rd86, %rd41;
	sub.s64 	%rd87, %rd84, %rd52;
$L__BB6_10:
	or.b64  	%rd53, %rd86, %rd40;
	and.b64  	%rd54, %rd53, -4294967296;
	setp.ne.s64 	%p5, %rd54, 0;
	@%p5 bra 	$L__BB6_12;
	cvt.u32.u64 	%r20, %rd40;
	cvt.u32.u64 	%r21, %rd86;
	div.u32 	%r22, %r21, %r20;
	mul.lo.s32 	%r23, %r22, %r20;
	sub.s32 	%r24, %r21, %r23;
	cvt.u64.u32 	%rd88, %r22;
	cvt.u64.u32 	%rd89, %r24;
	bra.uni 	$L__BB6_13;
$L__BB6_12:
	div.u64 	%rd88, %rd86, %rd40;
	mul.lo.s64 	%rd55, %rd88, %rd40;
	sub.s64 	%rd89, %rd86, %rd55;
$L__BB6_13:
	or.b64  	%rd56, %rd88, %rd39;
	and.b64  	%rd57, %rd56, -4294967296;
	setp.ne.s64 	%p6, %rd57, 0;
	@%p6 bra 	$L__BB6_15;
	cvt.u32.u64 	%r25, %rd39;
	cvt.u32.u64 	%r26, %rd88;
	div.u32 	%r27, %r26, %r25;
	mul.lo.s32 	%r28, %r27, %r25;
	sub.s32 	%r29, %r26, %r28;
	cvt.u64.u32 	%rd90, %r27;
	cvt.u64.u32 	%rd91, %r29;
	bra.uni 	$L__BB6_16;
$L__BB6_15:
	div.u64 	%rd90, %rd88, %rd39;
	mul.lo.s64 	%rd58, %rd90, %rd39;
	sub.s64 	%rd91, %rd88, %rd58;
$L__BB6_16:
	ld.param.u64 	%rd80, [_ZN36_GLOBAL__N__32dd2b4f_4_k_cu_fff026ee38kvbm_kernels_block_to_universal_kernelIfLNS_11BlockLayoutE1EEEvPKPKT_PKPS2_mmmmmmmm_param_2];
	ld.param.u64 	%rd79, [_ZN36_GLOBAL__N__32dd2b4f_4_k_cu_fff026ee38kvbm_kernels_block_to_universal_kernelIfLNS_11BlockLayoutE1EEEvPKPKT_PKPS2_mmmmmmmm_param_1];
	ld.param.u64 	%rd78, [_ZN36_GLOBAL__N__32dd2b4f_4_k_cu_fff026ee38kvbm_kernels_block_to_universal_kernelIfLNS_11BlockLayoutE1EEEvPKPKT_PKPS2_mmmmmmmm_param_0];
	mad.lo.s64 	%rd59, %rd82, %rd80, %rd89;
	mad.lo.s64 	%rd60, %rd91, %rd40, %rd59;
	cvta.to.global.u64 	%rd61, %rd78;
	shl.b64 	%rd62, %rd60, 3;
	add.s64 	%rd63, %rd61, %rd62;
	ld.global.u64 	%rd64, [%rd63];
	cvta.to.global.u64 	%rd65, %rd64;
	mad.lo.s64 	%rd66, %rd90, %rd41, %rd87;
	mad.lo.s64 	%rd67, %rd66, %rd42, %rd85;
	cvta.to.global.u64 	%rd68, %rd79;
	shl.b64 	%rd69, %rd82, 3;
	add.s64 	%rd70, %rd68, %rd69;
	ld.global.u64 	%rd71, [%rd70];
	cvta.to.global.u64 	%rd72, %rd71;
	shl.b64 	%rd73, %rd67, 2;
	add.s64 	%rd74, %rd65, %rd73;
	ld.global.f32 	%f1, [%rd74];
	shl.b64 	%rd75, %rd83, 2;
	add.s64 	%rd76, %rd72, %rd75;
	st.global.f32 	[%rd76], %f1;
	mov.u32 	%r30, %ntid.x;
	mov.u32 	%r31, %nctaid.x;
	mul.lo.s32 	%r32, %r30, %r31;
	cvt.u64.u32 	%rd77, %r32;
	add.s64 	%rd81, %rd81, %rd77;
	setp.lt.u64 	%p7, %rd81, %rd2;
	@%p7 bra 	$L__BB6_1;
$L__BB6_17:
	ret;

}
.entry _ZN36_GLOBAL__N__32dd2b4f_4_k_cu_fff026ee38kvbm_kernels_block_to_universal_kernelIdLNS_11BlockLayoutE0EEEvPKPKT_PKPS2_mmmmmmmm(
	.param .u64 .ptr .align 1 _ZN36_GLOBAL__N__32dd2b4f_4_k_cu_fff026ee38kvbm_kernels_block_to_universal_kernelIdLNS_11BlockLayoutE0EEEvPKPKT_PKPS2_mmmmmmmm_param_0,
	.param .u64 .ptr .align 1 _ZN36_GLOBAL__N__32dd2b4f_4_k_cu_fff026ee38kvbm_kernels_block_to_universal_kernelIdLNS_11BlockLayoutE0EEEvPKPKT_PKPS2_mmmmmmmm_param_1,
	.param .u64 _ZN36_GLOBAL__N__32dd2b4f_4_k_cu_fff026ee38kvbm_kernels_block_to_universal_kernelIdLNS_11BlockLayoutE0EEEvPKPKT_PKPS2_mmmmmmmm_param_2,
	.param .u64 _ZN36_GLOBAL__N__32dd2b4f_4_k_cu_fff026ee38kvbm_kernels_block_to_universal_kernelIdLNS_11BlockLayoutE0EEEvPKPKT_PKPS2_mmmmmmmm_param_3,
	.param .u64 _ZN36_GLOBAL__N__32dd2b4f_4_k_cu_fff026ee38kvbm_kernels_block_to_universal_kernelIdLNS_11BlockLayoutE0EEEvPKPKT_PKPS2_mmmmmmmm_param_4,
	.param .u64 _ZN36_GLOBAL__N__32dd2b4f_4_k_cu_fff026ee38kvbm_kernels_block_to_universal_kernelIdLNS_11BlockLayoutE0EEEvPKPKT_PKPS2_mmmmmmmm_param_5,
	.param .u64 _ZN36_GLOBAL__N__32dd2b4f_4_k_cu_fff026ee38kvbm_kernels_block_to_universal_kernelIdLNS_11BlockLayoutE0EEEvPKPKT_PKPS2_mmmmmmmm_param_6,
	.param .u64 _ZN36_GLOBAL__N__32dd2b4f_4_k_cu_fff026ee38kvbm_kernels_block_to_universal_kernelIdLNS_11BlockLayoutE0EEEvPKPKT_PKPS2_mmmmmmmm_param_7,
	.param .u64 _ZN36_GLOBAL__N__32dd2b4f_4_k_cu_fff026ee38kvbm_kernels_block_to_universal_kernelIdLNS_11BlockLayoutE0EEEvPKPKT_PKPS2_mmmmmmmm_param_8,
	.param .u64 _ZN36_GLOBAL__N__32dd2b4f_4_k_cu_fff026ee38kvbm_kernels_block_to_universal_kernelIdLNS_11BlockLayoutE0EEEvPKPKT_PKPS2_mmmmmmmm_param_9
)
{
	.reg .pred 	%p<8>;
	.reg .b32 	%r<32>;
	.reg .b64 	%rd<91>;
	.reg .b64 	%fd<2>;

	ld.param.u64 	%rd45, [_ZN36_GLOBAL__N__32dd2b4f_4_k_cu_fff026ee38kvbm_kernels_block_to_universal_kernelIdLNS_11BlockLayoutE0EEEvPKPKT_PKPS2_mmmmmmmm_param_0];
	ld.param.u64 	%rd46, [_ZN36_GLOBAL__N__32dd2b4f_4_k_cu_fff026ee38kvbm_kernels_block_to_universal_kernelIdLNS_11BlockLayoutE0EEEvPKPKT_PKPS2_mmmmmmmm_param_1];
	ld.param.u64 	%rd39, [_ZN36_GLOBAL__N__32dd2b4f_4_k_cu_fff026ee38kvbm_kernels_block_to_universal_kernelIdLNS_11BlockLayoutE0EEEvPKPKT_PKPS2_mmmmmmmm_param_3];
	ld.param.u64 	%rd47, [_ZN36_GLOBAL__N__32dd2b4f_4_k_cu_fff026ee38kvbm_kernels_block_to_universal_kernelIdLNS_11BlockLayoutE0EEEvPKPKT_PKPS2_mmmmmmmm_param_4];
	ld.param.u64 	%rd40, [_ZN36_GLOBAL__N__32dd2b4f_4_k_cu_fff026ee38kvbm_kernels_block_to_universal_kernelIdLNS_11BlockLayoutE0EEEvPKPKT_PKPS2_mmmmmmmm_param_5];
	ld.param.u64 	%rd41, [_ZN36_GLOBAL__N__32dd2b4f_4_k_cu_fff026ee38kvbm_kernels_block_to_universal_kernelIdLNS_11BlockLayoutE0EEEvPKPKT_PKPS2_mmmmmmmm_param_6];
	ld.param.u64 	%rd42, [_ZN36_GLOBAL__N__32dd2b4f_4_k_cu_fff026ee38kvbm_kernels_block_to_universal_kernelIdLNS_11BlockLayoutE0EEEvPKPKT_PKPS2_mmmmmmmm_param_7];
	ld.param.u64 	%rd43, [_ZN36_GLOBAL__N__32dd2b4f_4_k_cu_fff026ee38kvbm_kernels_block_to_universal_kernelIdLNS_11BlockLayoutE0EEEvPKPKT_PKPS2_mmmmmmmm_param_8];
	ld.param.u64 	%rd44, [_ZN36_GLOBAL__N__32dd2b4f_4_k_cu_fff026ee38kvbm_kernels_block_to_universal_kernelIdLNS_11BlockLayoutE0EEEvPKPKT_PKPS2_mmmmmmmm_param_9];
	cvta.to.global.u64 	%rd1, %rd46;
	cvta.to.global.u64 	%rd2, %rd45;
	mov.u32 	%r1, %ctaid.x;
	mov.u32 	%r2, %ntid.x;
	mov.u32 	%r3, %tid.x;
	mad.lo.s32 	%r4, %r1, %r2, %r3;
	cvt.u64.u32 	%rd80, %r4;
	mov.u32 	%r5, %nctaid.x;
	mul.lo.s32 	%r6, %r2, %r5;
	cvt.u64.u32 	%rd4, %r6;
	mul.lo.s64 	%rd5, %rd47, %rd39;
	setp.le.u64 	%p1, %rd5, %rd80;
	@%p1 bra 	$L__BB7_17;
$L__BB7_1:
	or.b64  	%rd48, %rd80, %rd39;
	and.b64  	%rd49, %rd48, -4294967296;
	setp.ne.s64 	%p2, %rd49, 0;
	@%p2 bra 	$L__BB7_3;
	cvt.u32.u64 	%r7, %rd39;
	cvt.u32.u64 	%r8, %rd80;
	div.u32 	%r9, %r8, %r7;
	mul.lo.s32 	%r10, %r9, %r7;
	sub.s32 	%r11, %r8, %r10;
	cvt.u64.u32 	%rd81, %r9;
	cvt.u64.u32 	%rd82, %r11;
	bra.uni 	$L__BB7_4;
$L__BB7_3:
	div.u64 	%rd81, %rd80, %rd39;
	mul.lo.s64 	%rd50, %rd81, %rd39;
	sub.s64 	%rd82, %rd80, %rd50;
$L__BB7_4:
	or.b64  	%rd51, %rd82, %rd44;
	and.b64  	%rd52, %rd51, -4294967296;
	setp.ne.s64 	%p3, %rd52, 0;
	@%p3 bra 	$L__BB7_6;
	cvt.u32.u64 	%r12, %rd44;
	cvt.u32.u64 	%r13, %rd82;
	div.u32 	%r14, %r13, %r12;
	mul.lo.s32 	%r15, %r14, %r12;
	sub.s32 	%r16, %r13, %r15;
	cvt.u64.u32 	%rd83, %r14;
	cvt.u64.u32 	%rd84, %r16;
	bra.uni 	$L__BB7_7;
$L__BB7_6:
	div.u64 	%rd83, %rd82, %rd44;
	mul.lo.s64 	%rd53, %rd83, %rd44;
	sub.s64 	%rd84, %rd82, %rd53;
$L__BB7_7:
	or.b64  	%rd54, %rd83, %rd43;
	and.b64  	%rd55, %rd54, -4294967296;
	setp.ne.s64 	%p4, %rd55, 0;
	@%p4 bra 	$L__BB7_9;
	cvt.u32.u64 	%r17, %rd43;
	cvt.u32.u64 	%r18, %rd83;
	div.u32 	%r19, %r18, %r17;
	mul.lo.s32 	%r20, %r19, %r17;
	sub.s32 	%r21, %r18, %r20;
	cvt.u64.u32 	%rd85, %r19;
	cvt.u64.u32 	%rd86, %r21;
	bra.uni 	$L__BB7_10;
$L__BB7_9:
	div.u64 	%rd85, %rd83, %rd43;
	mul.lo.s64 	%rd56, %rd85, %rd43;
	sub.s64 	%rd86, %rd83, %rd56;
$L__BB7_10:
	or.b64  	%rd57, %rd85, %rd42;
	and.b64  	%rd58, %rd57, -4294967296;
	setp.ne.s64 	%p5, %rd58, 0;
	@%p5 bra 	$L__BB7_12;
	cvt.u32.u64 	%r22, %rd42;
	cvt.u32.u64 	%r23, %rd85;
	div.u32 	%r24, %r23, %r22;
	mul.lo.s32 	%r25, %r24, %r22;
	sub.s32 	%r26, %r23, %r25;
	cvt.u64.u32 	%rd87, %r24;
	cvt.u64.u32 	%rd88, %r26;
	bra.uni 	$L__BB7_13;
$L__BB7_12:
	div.u64 	%rd87, %rd85, %rd42;
	mul.lo.s64 	%rd59, %rd87, %rd42;
	sub.s64 	%rd88, %rd85, %rd59;
$L__BB7_13:
	or.b64  	%rd60, %rd87, %rd41;
	and.b64  	%rd61, %rd60, -4294967296;
	setp.ne.s64 	%p6, %rd61, 0;
	@%p6 bra 	$L__BB7_15;
	cvt.u32.u64 	%r27, %rd41;
	cvt.u32.u64 	%r28, %rd87;
	div.u32 	%r29, %r28, %r27;
	mul.lo.s32 	%r30, %r29, %r27;
	sub.s32 	%r31, %r28, %r30;
	cvt.u64.u32 	%rd89, %r29;
	cvt.u64.u32 	%rd90, %r31;
	bra.uni 	$L__BB7_16;
$L__BB7_15:
	div.u64 	%rd89, %rd87, %rd41;
	mul.lo.s64 	%rd62, %rd89, %rd41;
	sub.s64 	%rd90, %rd87, %rd62;
$L__BB7_16:
	ld.param.u64 	%rd79, [_ZN36_GLOBAL__N__32dd2b4f_4_k_cu_fff026ee38kvbm_kernels_block_to_universal_kernelIdLNS_11BlockLayoutE0EEEvPKPKT_PKPS2_mmmmmmmm_param_2];
	mad.lo.s64 	%rd63, %rd81, %rd79, %rd88;
	mad.lo.s64 	%rd64, %rd90, %rd42, %rd63;
	shl.b64 	%rd65, %rd64, 3;
	add.s64 	%rd66, %rd2, %rd65;
	ld.global.u64 	%rd67, [%rd66];
	cvta.to.global.u64 	%rd68, %rd67;
	mad.lo.s64 	%rd69, %rd86, %rd40, %rd89;
	mad.lo.s64 	%rd70, %rd69, %rd44, %rd84;
	shl.b64 	%rd71, %rd81, 3;
	add.s64 	%rd72, %rd1, %rd71;
	ld.global.u64 	%rd73, [%rd72];
	cvta.to.global.u64 	%rd74, %rd73;
	shl.b64 	%rd75, %rd70, 3;
	add.s64 	%rd76, %rd68, %rd75;
	ld.global.f64 	%fd1, [%rd76];
	shl.b64 	%rd77, %rd82, 3;
	add.s64 	%rd78, %rd74, %rd77;
	st.global.f64 	[%rd78], %fd1;
	add.s64 	%rd80, %rd80, %rd4;
	setp.lt.u64 	%p7, %rd80, %rd5;
	@%p7 bra 	$L__BB7_1;
$L__BB7_17:
	ret;

}
.entry _ZN36_GLOBAL__N__32dd2b4f_4_k_cu_fff026ee38kvbm_kernels_block_to_universal_kernelIdLNS_11BlockLayoutE1EEEvPKPKT_PKPS2_mmmmmmmm(
	.param .u64 .ptr .align 1 _ZN36_GLOBAL__N__32dd2b4f_4_k_cu_fff026ee38kvbm_kernels_block_to_universal_kernelIdLNS_11BlockLayoutE1EEEvPKPKT_PKPS2_mmmmmmmm_param_0,
	.param .u64 .ptr .align 1 _ZN36_GLOBAL__N__32dd2b4f_4_k_cu_fff026ee38kvbm_kernels_block_to_universal_kernelIdLNS_11BlockLayoutE1EEEvPKPKT_PKPS2_mmmmmmmm_param_1,
	.param .u64 _ZN36_GLOBAL__N__32dd2b4f_4_k_cu_fff026ee38kvbm_kernels_block_to_universal_kernelIdLNS_11BlockLayoutE1EEEvPKPKT_PKPS2_mmmmmmmm_param_2,
	.param .u64 _ZN36_GLOBAL__N__32dd2b4f_4_k_cu_fff026ee38kvbm_kernels_block_to_universal_kernelIdLNS_11BlockLayoutE1EEEvPKPKT_PKPS2_mmmmmmmm_param_3,
	.param .u64 _ZN36_GLOBAL__N__32dd2b4f_4_k_cu_fff026ee38kvbm_kernels_block_to_universal_kernelIdLNS_11BlockLayoutE1EEEvPKPKT_PKPS2_mmmmmmmm_param_4,
	.param .u64 _ZN36_GLOBAL__N__32dd2b4f_4_k_cu_fff026ee38kvbm_kernels_block_to_universal_kernelIdLNS_11BlockLayoutE1EEEvPKPKT_PKPS2_mmmmmmmm_param_5,
	.param .u64 _ZN36_GLOBAL__N__32dd2b4f_4_k_cu_fff026ee38kvbm_kernels_block_to_universal_kernelIdLNS_11BlockLayoutE1EEEvPKPKT_PKPS2_mmmmmmmm_param_6,
	.param .u64 _ZN36_GLOBAL__N__32dd2b4f_4_k_cu_fff026ee38kvbm_kernels_block_to_universal_kernelIdLNS_11BlockLayoutE1EEEvPKPKT_PKPS2_mmmmmmmm_param_7,
	.param .u64 _ZN36_GLOBAL__N__32dd2b4f_4_k_cu_fff026ee38kvbm_kernels_block_to_universal_kernelIdLNS_11BlockLayoutE1EEEvPKPKT_PKPS2_mmmmmmmm_param_8,
	.param .u64 _ZN36_GLOBAL__N__32dd2b4f_4_k_cu_fff026ee38kvbm_kernels_block_to_universal_kernelIdLNS_11BlockLayoutE1EEEvPKPKT_PKPS2_mmmmmmmm_param_9
)
{
	.reg .pred 	%p<8>;
	.reg .b32 	%r<33>;
	.reg .b64 	%rd<92>;
	.reg .b64 	%fd<2>;

	ld.param.u64 	%rd38, [_ZN36_GLOBAL__N__32dd2b4f_4_k_cu_fff026ee38kvbm_kernels_block_to_universal_kernelIdLNS_11BlockLayoutE1EEEvPKPKT_PKPS2_mmmmmmmm_param_3];
	ld.param.u64 	%rd43, [_ZN36_GLOBAL__N__32dd2b4f_4_k_cu_fff026ee38kvbm_kernels_block_to_universal_kernelIdLNS_11BlockLayoutE1EEEvPKPKT_PKPS2_mmmmmmmm_param_4];
	ld.param.u64 	%rd39, [_ZN36_GLOBAL__N__32dd2b4f_4_k_cu_fff026ee38kvbm_kernels_block_to_universal_kernelIdLNS_11BlockLayoutE1EEEvPKPKT_PKPS2_mmmmmmmm_param_6];
	ld.param.u64 	%rd40, [_ZN36_GLOBAL__N__32dd2b4f_4_k_cu_fff026ee38kvbm_kernels_block_to_universal_kernelIdLNS_11BlockLayoutE1EEEvPKPKT_PKPS2_mmmmmmmm_param_7];
	ld.param.u64 	%rd41, [_ZN36_GLOBAL__N__32dd2b4f_4_k_cu_fff026ee38kvbm_kernels_block_to_universal_kernelIdLNS_11BlockLayoutE1EEEvPKPKT_PKPS2_mmmmmmmm_param_8];
	ld.param.u64 	%rd42, [_ZN36_GLOBAL__N__32dd2b4f_4_k_cu_fff026ee38kvbm_kernels_block_to_universal_kernelIdLNS_11BlockLayoutE1EEEvPKPKT_PKPS2_mmmmmmmm_param_9];
	mov.u32 	%r1, %ctaid.x;
	mov.u32 	%r2, %ntid.x;
	mov.u32 	%r3, %tid.x;
	mad.lo.s32 	%r4, %r1, %r2, %r3;
	cvt.u64.u32 	%rd81, %r4;
	mul.lo.s64 	%rd2, %rd43, %rd38;
	setp.le.u64 	%p1, %rd2, %rd81;
	@%p1 bra 	$L__BB8_17;
$L__BB8_1:
	or.b64  	%rd44, %rd81, %rd38;
	and.b64  	%rd45, %rd44, -4294967296;
	setp.ne.s64 	%p2, %rd45, 0;
	@%p2 bra 	$L__BB8_3;
	cvt.u32.u64 	%r5, %rd38;
	cvt.u32.u64 	%r6, %rd81;
	div.u32 	%r7, %r6, %r5;
	mul.lo.s32 	%r8, %r7, %r5;
	sub.s32 	%r9, %r6, %r8;
	cvt.u64.u32 	%rd82, %r7;
	cvt.u64.u32 	%rd83, %r9;
	bra.uni 	$L__BB8_4;
$L__BB8_3:
	div.u64 	%rd82, %rd81, %rd38;
	mul.lo.s64 	%rd46, %rd82, %rd38;
	sub.s64 	%rd83, %rd81, %rd46;
$L__BB8_4:
	or.b64  	%rd47, %rd83, %rd42;
	and.b64  	%rd48, %rd47, -4294967296;
	setp.ne.s64 	%p3, %rd48, 0;
	@%p3 bra 	$L__BB8_6;
	cvt.u32.u64 	%r10, %rd42;
	cvt.u32.u64 	%r11, %rd83;
	div.u32 	%r12, %r11, %r10;
	mul.lo.s32 	%r13, %r12, %r10;
	sub.s32 	%r14, %r11, %r13;
	cvt.u64.u32 	%rd84, %r12;
	cvt.u64.u32 	%rd85, %r14;
	bra.uni 	$L__BB8_7;
$L__BB8_6:
	div.u64 	%rd84, %rd83, %rd42;
	mul.lo.s64 	%rd49, %rd84, %rd42;
	sub.s64 	%rd85, %rd83, %rd49;
$L__BB8_7:
	or.b64  	%rd50, %rd84, %rd41;
	and.b64  	%rd51, %rd50, -4294967296;
	setp.ne.s64 	%p4, %rd51, 0;
	@%p4 bra 	$L__BB8_9;
	cvt.u32.u64 	%r15, %rd41;
	cvt.u32.u64 	%r16, %rd84;
	div.u32 	%r17, %r16, %r15;
	mul.lo.s32 	%r18, %r17, %r15;
	sub.s32 	%r19, %r16, %r18;
	cvt.u64.u32 	%rd86, %r17;
	cvt.u64.u32 	%rd87, %r19;
	bra.uni 	$L__BB8_10;
$L__BB8_9:
	div.u64 	%rd86, %rd84, %rd41;
	mul.lo.s64 	%rd52, %rd86, %rd41;
	sub.s64 	%rd87, %rd84, %rd52;
$L__BB8_10:
	or.b64  	%rd53, %rd86, %rd40;
	and.b64  	%rd54, %rd53, -4294967296;
	setp.ne.s64 	%p5, %rd54, 0;
	@%p5 bra 	$L__BB8_12;
	cvt.u32.u64 	%r20, %rd40;
	cvt.u32.u64 	%r21, %rd86;
	div.u32 	%r22, %r21, %r20;
	mul.lo.s32 	%r23, %r22, %r20;
	sub.s32 	%r24, %r21, %r23;
	cvt.u64.u32 	%rd88, %r22;
	cvt.u64.u32 	%rd89, %r24;
	bra.uni 	$L__BB8_13;
$L__BB8_12:
	div.u64 	%rd88, %rd86, %rd40;
	mul.lo.s64 	%rd55, %rd88, %rd40;
	sub.s64 	%rd89, %rd86, %rd55;
$L__BB8_13:
	or.b64  	%rd56, %rd88, %rd39;
	and.b64  	%rd57, %rd56, -4294967296;
	setp.ne.s64 	%p6, %rd57, 0;
	@%p6 bra 	$L__BB8_15;
	cvt.u32.u64 	%r25, %rd39;
	cvt.u32.u64 	%r26, %rd88;
	div.u32 	%r27, %r26, %r25;
	mul.lo.s32 	%r28, %r27, %r25;
	sub.s32 	%r29, %r26, %r28;
	cvt.u64.u32 	%rd90, %r27;
	cvt.u64.u32 	%rd91, %r29;
	bra.uni 	$L__BB8_16;
$L__BB8_15:
	div.u64 	%rd90, %rd88, %rd39;
	mul.lo.s64 	%rd58, %rd90, %rd39;
	sub.s64 	%rd91, %rd88, %rd58;
$L__BB8_16:
	ld.param.u64 	%rd80, [_ZN36_GLOBAL__N__32dd2b4f_4_k_cu_fff026ee38kvbm_kernels_block_to_universal_kernelIdLNS_11BlockLayoutE1EEEvPKPKT_PKPS2_mmmmmmmm_param_2];
	ld.param.u64 	%rd79, [_ZN36_GLOBAL__N__32dd2b4f_4_k_cu_fff026ee38kvbm_kernels_block_to_universal_kernelIdLNS_11BlockLayoutE1EEEvPKPKT_PKPS2_mmmmmmmm_param_1];
	ld.param.u64 	%rd78, [_ZN36_GLOBAL__N__32dd2b4f_4_k_cu_fff026ee38kvbm_kernels_block_to_universal_kernelIdLNS_11BlockLayoutE1EEEvPKPKT_PKPS2_mmmmmmmm_param_0];
	mad.lo.s64 	%rd59, %rd82, %rd80, %rd89;
	mad.lo.s64 	%rd60, %rd91, %rd40, %rd59;
	cvta.to.global.u64 	%rd61, %rd78;
	shl.b64 	%rd62, %rd60, 3;
	add.s64 	%rd63, %rd61, %rd62;
	ld.global.u64 	%rd64, [%rd63];
	cvta.to.global.u64 	%rd65, %rd64;
	mad.lo.s64 	%rd66, %rd90, %rd41, %rd87;
	mad.lo.s64 	%rd67, %rd66, %rd42, %rd85;
	cvta.to.global.u64 	%rd68, %rd79;
	shl.b64 	%rd69, %rd82, 3;
	add.s64 	%rd70, %rd68, %rd69;
	ld.global.u64 	%rd71, [%rd70];
	cvta.to.global.u64 	%rd72, %rd71;
	shl.b64 	%rd73, %rd67, 3;
	add.s64 	%rd74, %rd65, %rd73;
	ld.global.f64 	%fd1, [%rd74];
	shl.b64 	%rd75, %rd83, 3;
	add.s64 	%rd76, %rd72, %rd75;
	st.global.f64 	[%rd76], %fd1;
	mov.u32 	%r30, %ntid.x;
	mov.u32 	%r31, %nctaid.x;
	mul.lo.s32 	%r32, %r30, %r31;
	cvt.u64.u32 	%rd77, %r32;
	add.s64 	%rd81, %rd81, %rd77;
	setp.lt.u64 	%p7, %rd81, %rd2;
	@%p7 bra 	$L__BB8_1;
$L__BB8_17:
	ret;

}
.entry _ZN36_GLOBAL__N__32dd2b4f_4_k_cu_fff026ee38kvbm_kernels_universal_to_block_kernelI6__halfLNS_11BlockLayoutE0EEEvPKPKT_PKPS3_mmmmmmmm(
	.param .u64 .ptr .align 1 _ZN36_GLOBAL__N__32dd2b4f_4_k_cu_fff026ee38kvbm_kernels_universal_to_block_kernelI6__halfLNS_11BlockLayoutE0EEEvPKPKT_PKPS3_mmmmmmmm_param_0,
	.param .u64 .ptr .align 1 _ZN36_GLOBAL__N__32dd2b4f_4_k_cu_fff026ee38kvbm_kernels_universal_to_block_kernelI6__halfLNS_11BlockLayoutE0EEEvPKPKT_PKPS3_mmmmmmmm_param_1,
	.param .u64 _ZN36_GLOBAL__N__32dd2b4f_4_k_cu_fff026ee38kvbm_kernels_universal_to_block_kernelI6__halfLNS_11BlockLayoutE0EEEvPKPKT_PKPS3_mmmmmmmm_param_2,
	.param .u64 _ZN36_GLOBAL__N__32dd2b4f_4_k_cu_fff026ee38kvbm_kernels_universal_to_block_kernelI6__halfLNS_11BlockLayoutE0EEEvPKPKT_PKPS3_mmmmmmmm_param_3,
	.param .u64 _ZN36_GLOBAL__N__32dd2b4f_4_k_cu_fff026ee38kvbm_kernels_universal_to_block_kernelI6__halfLNS_11BlockLayoutE0EEEvPKPKT_PKPS3_mmmmmmmm_param_4,
	.param .u64 _ZN36_GLOBAL__N__32dd2b4f_4_k_cu_fff026ee38kvbm_kernels_universal_to_block_kernelI6__halfLNS_11BlockLayoutE0EEEvPKPKT_PKPS3_mmmmmmmm_param_5,
	.param .u64 _ZN36_GLOBAL__N__32dd2b4f_4_k_cu_fff026ee38kvbm_kernels_universal_to_block_kernelI6__halfLNS_11BlockLayoutE0EEEvPKPKT_PKPS3_mmmmmmmm_param_6,
	.param .u64 _ZN36_GLOBAL__N__32dd2b4f_4_k_cu_fff026ee38kvbm_kernels_universal_to_block_kernelI6__halfLNS_11BlockLayoutE0EEEvPKPKT_PKPS3_mmmmmmmm_param_7,
	.param .u64 _ZN36_GLOBAL__N__32dd2b4f_4_k_cu_fff026ee38kvbm_kernels_universal_to_block_kernelI6__halfLNS_11BlockLayoutE0EEEvPKPKT_PKPS3_mmmmmmmm_param_8,
	.param .u64 _ZN36_GLOBAL__N__32dd2b4f_4_k_cu_fff026ee38kvbm_kernels_universal_to_block_kernelI6__halfLNS_11BlockLayoutE0EEEvPKPKT_PKPS3_mmmmmmmm_param_9
)
{
	.reg .pred 	%p<8>;
	.reg .b16 	%rs<2>;
	.reg .b32 	%r<32>;
	.reg .b64 	%rd<91>;

	ld.param.u64 	%rd45, [_ZN36_GLOBAL__N__32dd2b4f_4_k_cu_fff026ee38kvbm_kernels_universal_to_block_kernelI6__halfLNS_11BlockLayoutE0EEEvPKPKT_PKPS3_mmmmmmmm_param_0];
	ld.param.u64 	%rd46, [_ZN36_GLOBAL__N__32dd2b4f_4_k_cu_fff026ee38kvbm_kernels_universal_to_block_kernelI6__halfLNS_11BlockLayoutE0EEEvPKPKT_PKPS3_mmmmmmmm_param_1];
	ld.param.u64 	%rd39, [_ZN36_GLOBAL__N__32dd2b4f_4_k_cu_fff026ee38kvbm_kernels_universal_to_block_kernelI6__halfLNS_11BlockLayoutE0EEEvPKPKT_PKPS3_mmmmmmmm_param_3];
	ld.param.u64 	%rd47, [_ZN36_GLOBAL__N__32dd2b4f_4_k_cu_fff026ee38kvbm_kernels_universal_to_block_kernelI6__halfLNS_11BlockLayoutE0EEEvPKPKT_PKPS3_mmmmmmmm_param_4];
	ld.param.u64 	%rd40, [_ZN36_GLOBAL__N__32dd2b4f_4_k_cu_fff026ee38kvbm_kernels_universal_to_block_kernelI6__halfLNS_11BlockLayoutE0EEEvPKPKT_PKPS3_mmmmmmmm_param_5];
	ld.param.u64 	%rd41, [_ZN36_GLOBAL__N__32dd2b4f_4_k_cu_fff026ee38kvbm_kernels_universal_to_block_kernelI6__halfLNS_11BlockLayoutE0EEEvPKPKT_PKPS3_mmmmmmmm_param_6];
	ld.param.u64 	%rd42, [_ZN36_GLOBAL__N__32dd2b4f_4_k_cu_fff026ee38kvbm_kernels_universal_to_block_kernelI6__halfLNS_11BlockLayoutE0EEEvPKPKT_PKPS3_mmmmmmmm_param_7];
	ld.param.u64 	%rd43, [_ZN36_GLOBAL__N__32dd2b4f_4_k_cu_fff026ee38kvbm_kernels_universal_to_block_kernelI6__halfLNS_11BlockLayoutE0EEEvPKPKT_PKPS3_mmmmmmmm_param_8];
	ld.param.u64 	%rd44, [_ZN36_GLOBAL__N__32dd2b4f_4_k_cu_fff026ee38kvbm_kernels_universal_to_block_kernelI6__halfLNS_11BlockLayoutE0EEEvPKPKT_PKPS3_mmmmmmmm_param_9];
	cvta.to.global.u64 	%rd1, %rd45;
	cvta.to.global.u64 	%rd2, %rd46;
	mov.u32 	%r1, %ctaid.x;
	mov.u32 	%r2, %ntid.x;
	mov.u32 	%r3, %tid.x;
	mad.lo.s32 	%r4, %r1, %r2, %r3;
	cvt.u64.u32 	%rd80, %r4;
	mov.u32 	%r5, %nctaid.x;
	mul.lo.s32 	%r6, %r2, %r5;
	cvt.u64.u32 	%rd4, %r6;
	mul.lo.s64 	%rd5, %rd47, %rd39;
	setp.le.u64 	%p1, %rd5, %rd80;
	@%p1 bra 	$L__BB9_17;
$L__BB9_1:
	or.b64  	%rd48, %rd80, %rd39;
	and.b64  	%rd49, %rd48, -4294967296;
	setp.ne.s64 	%p2, %rd49, 0;
	@%p2 bra 	$L__BB9_3;
	cvt.u32.u64 	%r7, %rd39;
	cvt.u32.u64 	%r8, %rd80;
	div.u32 	%r9, %r8, %r7;
	mul.lo.s32 	%r10, %r9, %r7;
	sub.s32 	%r11, %r8, %r10;
	cvt.u64.u32 	%rd81, %r9;
	cvt.u64.u32 	%rd82, %r11;
	bra.uni 	$L__BB9_4;
$L__BB9_3:
	div.u64 	%rd81, %rd80, %rd39;
	mul.lo.s64 	%rd50, %rd81, %rd39;
	sub.s64 	%rd82, %rd80, %rd50;
$L__BB9_4:
	or.b64  	%rd51, %rd82, %rd44;
	and.b64  	%rd52, %rd51, -4294967296;
	setp.ne.s64 	%p3, %rd52, 0;
	@%p3 bra 	$L__BB9_6;
	cvt.u32.u64 	%r12, %rd44;
	cvt.u32.u64 	%r13, %rd82;
	div.u32 	%r14, %r13, %r12;
	mul.lo.s32 	%r15, %r14, %r12;
	sub.s32 	%r16, %r13, %r15;
	cvt.u64.u32 	%rd83, %r14;
	cvt.u64.u32 	%rd84, %r16;
	bra.uni 	$L__BB9_7;
$L__BB9_6:
	div.u64 	%rd83, %rd82, %rd44;
	mul.lo.s64 	%rd53, %rd83, %rd44;
	sub.s64 	%rd84, %rd82, %rd53;
$L__BB9_7:
	or.b64  	%rd54, %rd83, %rd43;
	and.b64  	%rd55, %rd54, -4294967296;
	setp.ne.s64 	%p4, %rd55, 0;
	@%p4 bra 	$L__BB9_9;
	cvt.u32.u64 	%r17, %rd43;
	cvt.u32.u64 	%r18, %rd83;
	div.u32 	%r19, %r18, %r17;
	mul.lo.s32 	%r20, %r19, %r17;
	sub.s32 	%r21, %r18, %r20;
	cvt.u64.u32 	%rd85, %r19;
	cvt.u64.u32 	%rd86, %r21;
	bra.uni 	$L__BB9_10;
$L__BB9_9:
	div.u64 	%rd85, %rd83, %rd43;
	mul.lo.s64 	%rd56, %rd85, %rd43;
	sub.s64 	%rd86, %rd83, %rd56;
$L__BB9_10:
	or.b64  	%rd57, %rd85, %rd42;
	and.b64  	%rd58, %rd57, -4294967296;
	setp.ne.s64 	%p5, %rd58, 0;
	@%p5 bra 	$L__BB9_12;
	cvt.u32.u64 	%r22, %rd42;
	cvt.u32.u64 	%r23, %rd85;
	div.u32 	%r24, %r23, %r22;
	mul.lo.s32 	%r25, %r24, %r22;
	sub.s32 	%r26, %r23, %r25;
	cvt.u64.u32 	%rd87, %r24;
	cvt.u64.u32 	%rd88, %r26;
	bra.uni 	$L__BB9_13;
$L__BB9_12:
	div.u64 	%rd87, %rd85, %rd42;
	mul.lo.s64 	%rd59, %rd87, %rd42;
	sub.s64 	%rd88, %rd85, %rd59;
$L__BB9_13:
	or.b64  	%rd60, %rd87, %rd41;
	and.b64  	%rd61, %rd60, -4294967296;
	setp.ne.s64 	%p6, %rd61, 0;
	@%p6 bra 	$L__BB9_15;
	cvt.u32.u64 	%r27, %rd41;
	cvt.u32.u64 	%r28, %rd87;
	div.u32 	%r29, %r28, %r27;
	mul.lo.s32 	%r30, %r29, %r27;
	sub.s32 	%r31, %r28, %r30;
	cvt.u64.u32 	%rd89, %r29;
	cvt.u64.u32 	%rd90, %r31;
	bra.uni 	$L__BB9_16;
$L__BB9_15:
	div.u64 	%rd89, %rd87, %rd41;
	mul.lo.s64 	%rd62, %rd89, %rd41;
	sub.s64 	%rd90, %rd87, %rd62;
$L__BB9_16:
	ld.param.u64 	%rd79, [_ZN36_GLOBAL__N__32dd2b4f_4_k_cu_fff026ee38kvbm_kernels_universal_to_block_kernelI6__halfLNS_11BlockLayoutE0EEEvPKPKT_PKPS3_mmmmmmmm_param_2];
	mad.lo.s64 	%rd63, %rd81, %rd79, %rd88;
	mad.lo.s64 	%rd64, %rd90, %rd42, %rd63;
	shl.b64 	%rd65, %rd64, 3;
	add.s64 	%rd66, %rd2, %rd65;
	ld.global.u64 	%rd67, [%rd66];
	cvta.to.global.u64 	%rd68, %rd67;
	mad.lo.s64 	%rd69, %rd86, %rd40, %rd89;
	mad.lo.s64 	%rd70, %rd69, %rd44, %rd84;
	shl.b64 	%rd71, %rd81, 3;
	add.s64 	%rd72, %rd1, %rd71;
	ld.global.u64 	%rd73, [%rd72];
	cvta.to.global.u64 	%rd74, %rd73;
	shl.b64 	%rd75, %rd70, 1;
	add.s64 	%rd76, %rd68, %rd75;
	shl.b64 	%rd77, %rd82, 1;
	add.s64 	%rd78, %rd74, %rd77;
	ld.global.u16 	%rs1, [%rd78];
	st.global.u16 	[%rd76], %rs1;
	add.s64 	%rd80, %rd80, %rd4;
	setp.lt.u64 	%p7, %rd80, %rd5;
	@%p7 bra 	$L__BB9_1;
$L__BB9_17:
	ret;

}
.entry _ZN36_GLOBAL__N__32dd2b4f_4_k_cu_fff026ee38kvbm_kernels_universal_to_block_kernelI6__halfLNS_11BlockLayoutE1EEEvPKPKT_PKPS3_mmmmmmmm(
	.param .u64 .ptr .align 1 _ZN36_GLOBAL__N__32dd2b4f_4_k_cu_fff026ee38kvbm_kernels_universal_to_block_kernelI6__halfLNS_11BlockLayoutE1EEEvPKPKT_PKPS3_mmmmmmmm_param_0,
	.param .u64 .ptr .align 1 _ZN36_GLOBAL__N__32dd2b4f_4_k_cu_fff026ee38kvbm_kernels_universal_to_block_kernelI6__halfLNS_11BlockLayoutE1EEEvPKPKT_PKPS3_mmmmmmmm_param_1,
	.param .u64 _ZN36_GLOBAL__N__32dd2b4f_4_k_cu_fff026ee38kvbm_kernels_universal_to_block_kernelI6__halfLNS_11BlockLayoutE1EEEvPKPKT_PKPS3_mmmmmmmm_param_2,
	.param .u64 _ZN36_GLOBAL__N__32dd2b4f_4_k_cu_fff026ee38kvbm_kernels_universal_to_block_kernelI6__halfLNS_11BlockLayoutE1EEEvPKPKT_PKPS3_mmmmmmmm_param_3,
	.param .u64 _ZN36_GLOBAL__N__32dd2b4f_4_k_cu_fff026ee38kvbm_kernels_universal_to_block_kernelI6__halfLNS_11BlockLayoutE1EEEvPKPKT_PKPS3_mmmmmmmm_param_4,
	.param .u64 _ZN36_GLOBAL__N__32dd2b4f_4_k_cu_fff026ee38kvbm_kernels_universal_to_block_kernelI6__halfLNS_11BlockLayoutE1EEEvPKPKT_PKPS3_mmmmmmmm_param_5,
	.param .u64 _ZN36_GLOBAL__N__32dd2b4f_4_k_cu_fff026ee38kvbm_kernels_universal_to_block_kernelI6__halfLNS_11BlockLayoutE1EEEvPKPKT_PKPS3_mmmmmmmm_param_6,
	.param .u64 _ZN36_GLOBAL__N__32dd2b4f_4_k_cu_fff026ee38kvbm_kernels_universal_to_block_kernelI6__halfLNS_11BlockLayoutE1EEEvPKPKT_PKPS3_mmmmmmmm_param_7,
	.param .u64 _ZN36_GLOBAL__N__32dd2b4f_4_k_cu_fff026ee38kvbm_kernels_universal_to_block_kernelI6__halfLNS_11BlockLayoutE1EEEvPKPKT_PKPS3_mmmmmmmm_param_8,
	.param .u64 _ZN36_GLOBAL__N__32dd2b4f_4_k_cu_fff026ee38kvbm_kernels_universal_to_block_kernelI6__halfLNS_11BlockLayoutE1EEEvPKPKT_PKPS3_mmmmmmmm_param_9
)
{
	.reg .pred 	%p<8>;
	.reg .b16 	%rs<2>;
	.reg .b32 	%r<33>;
	.reg .b64 	%rd<92>;

	ld.param.u64 	%rd38, [_ZN36_GLOBAL__N__32dd2b4f_4_k_cu_fff026ee38kvbm_kernels_universal_to_block_kernelI6__halfLNS_11BlockLayoutE1EEEvPKPKT_PKPS3_mmmmmmmm_param_3];
	ld.param.u64 	%rd43, [_ZN36_GLOBAL__N__32dd2b4f_4_k_cu_fff026ee38kvbm_kernels_universal_to_block_kernelI6__halfLNS_11BlockLayoutE1EEEvPKPKT_PKPS3_mmmmmmmm_param_4];
	ld.param.u64 	%rd39, [_ZN36_GLOBAL__N__32dd2b4f_4_k_cu_fff026ee38kvbm_kernels_universal_to_block_kernelI6__halfLNS_11BlockLayoutE1EEEvPKPKT_PKPS3_mmmmmmmm_param_6];
	ld.param.u64 	%rd40, [_ZN36_GLOBAL__N__32dd2b4f_4_k_cu_fff026ee38kvbm_kernels_universal_to_block_kernelI6__halfLNS_11BlockLayoutE1EEEvPKPKT_PKPS3_mmmmmmmm_param_7];
	ld.param.u64 	%rd41, [_ZN36_GLOBAL__N__32dd2b4f_4_k_cu_fff026ee38kvbm_kernels_universal_to_block_kernelI6__halfLNS_11BlockLayoutE1EEEvPKPKT_PKPS3_mmmmmmmm_param_8];
	ld.param.u64 	%rd42, [_ZN36_GLOBAL__N__32dd2b4f_4_k_cu_fff026ee38kvbm_kernels_universal_to_block_kernelI6__halfLNS_11BlockLayoutE1EEEvPKPKT_PKPS3_mmmmmmmm_param_9];
	mov.u32 	%r1, %ctaid.x;
	mov.u32 	%r2, %ntid.x;
	mov.u32 	%r3, %tid.x;
	mad.lo.s32 	%r4, %r1, %r2, %r3;
	cvt.u64.u32 	%rd81, %r4;
	mul.lo.s64 	%rd2, %rd43, %rd38;
	setp.le.u64 	%p1, %rd2, %rd81;
	@%p1 bra 	$L__BB10_17;
$L__BB10_1:
	or.b64  	%rd44, %rd81, %rd38;
	and.b64  	%rd45, %rd44, -4294967296;
	setp.ne.s64 	%p2, %rd45, 0;
	@%p2 bra 	$L__BB10_3;
	cvt.u32.u64 	%r5, %rd38;
	cvt.u32.u64 	%r6, %rd81;
	div.u32 	%r7, %r6, %r5;
	mul.lo.s32 	%r8, %r7, %r5;
	sub.s32 	%r9, %r6, %r8;
	cvt.u64.u32 	%rd82, %r7;
	cvt.u64.u32 	%rd83, %r9;
	bra.uni 	$L__BB10_4;
$L__BB10_3:
	div.u64 	%rd82, %rd81, %rd38;
	mul.lo.s64 	%rd46, %rd82, %rd38;
	sub.s64 	%rd83, %rd81, %rd46;
$L__BB10_4:
	or.b64  	%rd47, %rd83, %rd42;
	and.b64  	%rd48, %rd47, -4294967296;
	setp.ne.s64 	%p3, %rd48, 0;
	@%p3 bra 	$L__BB10_6;
	cvt.u32.u64 	%r10, %rd42;
	cvt.u32.u64 	%r11, %rd83;
	div.u32 	%r12, %r11, %r10;
	mul.lo.s32 	%r13, %r12, %r10;
	sub.s32 	%r14, %r11, %r13;
	cvt.u64.u32 	%rd84, %r12;
	cvt.u64.u32 	%rd85, %r14;
	bra.uni 	$L__BB10_7;
$L__BB10_6:
	div.u64 	%rd84, %rd83, %rd42;
	mul.lo.s64 	%rd49, %rd84, %rd42;
	sub.s64 	%rd85, %rd83, %rd49;
$L__BB10_7:
	or.b64  	%rd50, %rd84, %rd41;
	and.b64  	%rd51, %rd50, -4294967296;
	setp.ne.s64 	%p4, %rd51, 0;
	@%p4 bra 	$L__BB10_9;
	cvt.u32.u64 	%r15, %rd41;
	cvt.u32.u64 	%r16, %rd84;
	div.u32 	%r17, %r16, %r15;
	mul.lo.s32 	%r18, %r17, %r15;
	sub.s32 	%r19, %r16, %r18;
	cvt.u64.u32 	%rd86, %r17;
	cvt.u64.u32 	%rd87, %r19;
	bra.uni 	$L__BB10_10;
$L__BB10_9:
	div.u64 	%rd86, %rd84, %rd41;
	mul.lo.s64 	%rd52, %rd86, %rd41;
	sub.s64 	%rd87, %rd84, %rd52;
$L__BB10_10:
	or.b64  	%rd53, %rd86, %rd40;
	and.b64  	%rd54, %rd53, -4294967296;
	setp.ne.s64 	%p5, %rd54, 0;
	@%p5 bra 	$L__BB10_12;
	cvt.u32.u64 	%r20, %rd40;
	cvt.u32.u64 	%r21, %rd86;
	div.u32 	%r22, %r21, %r20;
	mul.lo.s32 	%r23, %r22, %r20;
	sub.s32 	%r24, %r21, %r23;
	cvt.u64.u32 	%rd88, %r22;
	cvt.u64.u32 	%rd89, %r24;
	bra.uni 	$L__BB10_13;
$L__BB10_12:
	div.u64 	%rd88, %rd86, %rd40;
	mul.lo.s64 	%rd55, %rd88, %rd40;
	sub.s64 	%rd89, %rd86, %rd55;
$L__BB10_13:
	or.b64  	%rd56, %rd88, %rd39;
	and.b64  	%rd57, %rd56, -4294967296;
	setp.ne.s64 	%p6, %rd57, 0;
	@%p6 bra 	$L__BB10_15;
	cvt.u32.u64 	%r25, %rd39;
	cvt.u32.u64 	%r26, %rd88;
	div.u32 	%r27, %r26, %r25;
	mul.lo.s32 	%r28, %r27, %r25;
	sub.s32 	%r29, %r26, %r28;
	cvt.u64.u32 	%rd90, %r27;
	cvt.u64.u32 	%rd91, %r29;
	bra.uni 	$L__BB10_16;
$L__BB10_15:
	div.u64 	%rd90, %rd88, %rd39;
	mul.lo.s64 	%rd58, %rd90, %rd39;
	sub.s64 	%rd91, %rd88, %rd58;
$L__BB10_16:
	ld.param.u64 	%rd80, [_ZN36_GLOBAL__N__32dd2b4f_4_k_cu_fff026ee38kvbm_kernels_universal_to_block_kernelI6__halfLNS_11BlockLayoutE1EEEvPKPKT_PKPS3_mmmmmmmm_param_2];
	ld.param.u64 	%rd79, [_ZN36_GLOBAL__N__32dd2b4f_4_k_cu_fff026ee38kvbm_kernels_universal_to_block_kernelI6__halfLNS_11BlockLayoutE1EEEvPKPKT_PKPS3_mmmmmmmm_param_1];
	ld.param.u64 	%rd78, [_ZN36_GLOBAL__N__32dd2b4f_4_k_cu_fff026ee38kvbm_kernels_universal_to_block_kernelI6__halfLNS_11BlockLayoutE1EEEvPKPKT_PKPS3_mmmmmmmm_param_0];
	mad.lo.s64 	%rd59, %rd82, %rd80, %rd89;
	mad.lo.s64 	%rd60, %rd91, %rd40, %rd59;
	cvta.to.global.u64 	%rd61, %rd79;
	shl.b64 	%rd62, %rd60, 3;
	add.s64 	%rd63, %rd61, %rd62;
	ld.global.u64 	%rd64, [%rd63];
	cvta.to.global.u64 	%rd65, %rd64;
	mad.lo.s64 	%rd66, %rd90, %rd41, %rd87;
	mad.lo.s64 	%rd67, %rd66, %rd42, %rd85;
	cvta.to.global.u64 	%rd68, %rd78;
	shl.b64 	%rd69, %rd82, 3;
	add.s64 	%rd70, %rd68, %rd69;
	ld.global.u64 	%rd71, [%rd70];
	cvta.to.global.u64 	%rd72, %rd71;
	shl.b64 	%rd73, %rd67, 1;
	add.s64 	%rd74, %rd65, %rd73;
	shl.b64 	%rd75, %rd83, 1;
	add.s64 	%rd76, %rd72, %rd75;
	ld.global.u16 	%rs1, [%rd76];
	st.global.u16 	[%rd74], %rs1;
	mov.u32 	%r30, %ntid.x;
	mov.u32 	%r31, %nctaid.x;
	mul.lo.s32 	%r32, %r30, %r31;
	cvt.u64.u32 	%rd77, %r32;
	add.s64 	%rd81, %rd81, %rd77;
	setp.lt.u64 	%p7, %rd81, %rd2;
	@%p7 bra 	$L__BB10_1;
$L__BB10_17:
	ret;

}
.entry _ZN36_GLOBAL__N__32dd2b4f_4_k_cu_fff026ee38kvbm_kernels_universal_to_block_kernelI13__nv_bfloat16LNS_11BlockLayoutE0EEEvPKPKT_PKPS3_mmmmmmmm(
	.param .u64 .ptr .align 1 _ZN36_GLOBAL__N__32dd2b4f_4_k_cu_fff026ee38kvbm_kernels_universal_to_block_kernelI13__nv_bfloat16LNS_11BlockLayoutE0EEEvPKPKT_PKPS3_mmmmmmmm_param_0,
	.param .u64 .ptr .align 1 _ZN36_GLOBAL__N__32dd2b4f_4_k_cu_fff026ee38kvbm_kernels_universal_to_block_kernelI13__nv_bfloat16LNS_11BlockLayoutE0EEEvPKPKT_PKPS3_mmmmmmmm_param_1,
	.param .u64 _ZN36_GLOBAL__N__32dd2b4f_4_k_cu_fff026ee38kvbm_kernels_universal_to_block_kernelI13__nv_bfloat16LNS_11BlockLayoutE0EEEvPKPKT_PKPS3_mmmmmmmm_param_2,
	.param .u64 _ZN36_GLOBAL__N__32dd2b4f_4_k_cu_fff026ee38kvbm_kernels_universal_to_block_kernelI13__nv_bfloat16LNS_11BlockLayoutE0EEEvPKPKT_PKPS3_mmmmmmmm_param_3,
	.param .u64 _ZN36_GLOBAL__N__32dd2b4f_4_k_cu_fff026ee38kvbm_kernels_universal_to_block_kernelI13__nv_bfloat16LNS_11BlockLayoutE0EEEvPKPKT_PKPS3_mmmmmmmm_param_4,
	.param .u64 _ZN36_GLOBAL__N__32dd2b4f_4_k_cu_fff026ee38kvbm_kernels_universal_to_block_kernelI13__nv_bfloat16LNS_11BlockLayoutE0EEEvPKPKT_PKPS3_mmmmmmmm_param_5,
	.param .u64 _ZN36_GLOBAL__N__32dd2b4f_4_k_cu_fff026ee38kvbm_kernels_universal_to_block_kernelI13__nv_bfloat16LNS_11BlockLayoutE0EEEvPKPKT_PKPS3_mmmmmmmm_param_6,
	.param .u64 _ZN36_GLOBAL__N__32dd2b4f_4_k_cu_fff026ee38kvbm_kernels_universal_to_block_kernelI13__nv_bfloat16LNS_11BlockLayoutE0EEEvPKPKT_PKPS3_mmmmmmmm_param_7,
	.param .u64 _ZN36_GLOBAL__N__32dd2b4f_4_k_cu_fff026ee38kvbm_kernels_universal_to_block_kernelI13__nv_bfloat16LNS_11BlockLayoutE0EEEvPKPKT_PKPS3_mmmmmmmm_param_8,
	.param .u64 _ZN36_GLOBAL__N__32dd2b4f_4_k_cu_fff026ee38kvbm_kernels_universal_to_block_kernelI13__nv_bfloat16LNS_11BlockLayoutE0EEEvPKPKT_PKPS3_mmmmmmmm_param_9
)
{
	.reg .pred 	%p<8>;
	.reg .b16 	%rs<2>;
	.reg .b32 	%r<32>;
	.reg .b64 	%rd<91>;

	ld.param.u64 	%rd45, [_ZN36_GLOBAL__N__32dd2b4f_4_k_cu_fff026ee38kvbm_kernels_universal_to_block_kernelI13__nv_bfloat16LNS_11BlockLayoutE0EEEvPKPKT_PKPS3_mmmmmmmm_param_0];
	ld.param.u64 	%rd46, [_ZN36_GLOBAL__N__32dd2b4f_4_k_cu_fff026ee38kvbm_kernels_universal_to_block_kernelI13__nv_bfloat16LNS_11BlockLayoutE0EEEvPKPKT_PKPS3_mmmmmmmm_param_1];
	ld.param.u64 	%rd39, [_ZN36_GLOBAL__N__32dd2b4f_4_k_cu_fff026ee38kvbm_kernels_universal_to_block_kernelI13__nv_bfloat16LNS_11BlockLayoutE0EEEvPKPKT_PKPS3_mmmmmmmm_param_3];
	ld.param.u64 	%rd47, [_ZN36_GLOBAL__N__32dd2b4f_4_k_cu_fff026ee38kvbm_kernels_universal_to_block_kernelI13__nv_bfloat16LNS_11BlockLayoutE0EEEvPKPKT_PKPS3_mmmmmmmm_param_4];
	ld.param.u64 	%rd40, [_ZN36_GLOBAL__N__32dd2b4f_4_k_cu_fff026ee38kvbm_kernels_universal_to_block_kernelI13__nv_bfloat16LNS_11BlockLayoutE0EEEvPKPKT_PKPS3_mmmmmmmm_param_5];
	ld.param.u64 	%rd41, [_ZN36_GLOBAL__N__32dd2b4f_4_k_cu_fff026ee38kvbm_kernels_universal_to_block_kernelI13__nv_bfloat16LNS_11BlockLayoutE0EEEvPKPKT_PKPS3_mmmmmmmm_param_6];
	ld.param.u64 	%rd42, [_ZN36_GLOBAL__N__32dd2b4f_4_k_cu_fff026ee38kvbm_kernels_universal_to_block_kernelI13__nv_bfloat16LNS_11BlockLayoutE0EEEvPKPKT_PKPS3_mmmmmmmm_param_7];
	ld.param.u64 	%rd43, [_ZN36_GLOBAL__N__32dd2b4f_4_k_cu_fff026ee38kvbm_kernels_universal_to_block_kernelI13__nv_bfloat16LNS_11BlockLayoutE0EEEvPKPKT_PKPS3_mmmmmmmm_param_8];
	ld.param.u64 	%rd44, [_ZN36_GLOBAL__N__32dd2b4f_4_k_cu_fff026ee38kvbm_kernels_universal_to_block_kernelI13__nv_bfloat16LNS_11BlockLayoutE0EEEvPKPKT_PKPS3_mmmmmmmm_param_9];
	cvta.to.global.u64 	%rd1, %rd45;
	cvta.to.global.u64 	%rd2, %rd46;
	mov.u32 	%r1, %ctaid.x;
	mov.u32 	%r2, %ntid.x;
	mov.u32 	%r3, %tid.x;
	mad.lo.s32 	%r4, %r1, %r2, %r3;
	cvt.u64.u32 	%rd80, %r4;
	mov.u32 	%r5, %nctaid.x;
	mul.lo.s32 	%r6, %r2, %r5;
	cvt.u64.u32 	%rd4, %r6;
	mul.lo.s64 	%rd5, %rd47, %rd39;
	setp.le.u64 	%p1, %rd5, %rd80;
	@%p1 bra 	$L__BB11_17;
$L__BB11_1:
	or.b64  	%rd48, %rd80, %rd39;
	and.b64  	%rd49, %rd48, -4294967296;
	setp.ne.s64 	%p2, %rd49, 0;
	@%p2 bra 	$L__BB11_3;
	cvt.u32.u64 	%r7, %rd39;
	cvt.u32.u64 	%r8, %rd80;
	div.u32 	%r9, %r8, %r7;
	mul.lo.s32 	%r10, %r9, %r7;
	sub.s32 	%r11, %r8, %r10;
	cvt.u64.u32 	%rd81, %r9;
	cvt.u64.u32 	%rd82, %r11;
	bra.uni 	$L__BB11_4;
$L__BB11_3:
	div.u64 	%rd81, %rd80, %rd39;
	mul.lo.s64 	%rd50, %rd81, %rd39;
	sub.s64 	%rd82, %rd80, %rd50;
$L__BB11_4:
	or.b64  	%rd51, %rd82, %rd44;
	and.b64  	%rd52, %rd51, -4294967296;
	setp.ne.s64 	%p3, %rd52, 0;
	@%p3 bra 	$L__BB11_6;
	cvt.u32.u64 	%r12, %rd44;
	cvt.u32.u64 	%r13, %rd82;
	div.u32 	%r14, %r13, %r12;
	mul.lo.s32 	%r15, %r14, %r12;
	sub.s32 	%r16, %r13, %r15;
	cvt.u64.u32 	%rd83, %r14;
	cvt.u64.u32 	%rd84, %r16;
	bra.uni 	$L__BB11_7;
$L__BB11_6:
	div.u64 	%rd83, %rd82, %rd44;
	mul.lo.s64 	%rd53, %rd83, %rd44;
	sub.s64 	%rd84, %rd82, %rd53;
$L__BB11_7:
	or.b64  	%rd54, %rd83, %rd43;
	and.b64  	%rd55, %rd54, -4294967296;
	setp.ne.s64 	%p4, %rd55, 0;
	@%p4 bra 	$L__BB11_9;
	cvt.u32.u64 	%r17, %rd43;
	cvt.u32.u64 	%r18, %rd83;
	div.u32 	%r19, %r18, %r17;
	mul.lo.s32 	%r20, %r19, %r17;
	sub.s32 	%r21, %r18, %r20;
	cvt.u64.u32 	%rd85, %r19;
	cvt.u64.u32 	%rd86, %r21;
	bra.uni 	$L__BB11_10;
$L__BB11_9:
	div.u64 	%rd85, %rd83, %rd43;
	mul.lo.s64 	%rd56, %rd85, %rd43;
	sub.s64 	%rd86, %rd83, %rd56;
$L__BB11_10:
	or.b64  	%rd57, %rd85, %rd42;
	and.b64  	%rd58, %rd57, -4294967296;
	setp.ne.s64 	%p5, %rd58, 0;
	@%p5 bra 	$L__BB11_12;
	cvt.u32.u64 	%r22, %rd42;
	cvt.u32.u64 	%r23, %rd85;
	div.u32 	%r24, %r23, %r22;
	mul.lo.s32 	%r25, %r24, %r22;
	sub.s32 	%r26, %r23, %r25;
	cvt.u64.u32 	%rd87, %r24;
	cvt.u64.u32 	%rd88, %r26;
	bra.uni 	$L__BB11_13;
$L__BB11_12:
	div.u64 	%rd87, %rd85, %rd42;
	mul.lo.s64 	%rd59, %rd87, %rd42;
	sub.s64 	%rd88, %rd85, %rd59;
$L__BB11_13:
	or.b64  	%rd60, %rd87, %rd41;
	and.b64  	%rd61, %rd60, -4294967296;
	setp.ne.s64 	%p6, %rd61, 0;
	@%p6 bra 	$L__BB11_15;
	cvt.u32.u64 	%r27, %rd41;
	cvt.u32.u64 	%r28, %rd87;
	div.u32 	%r29, %r28, %r27;
	mul.lo.s32 	%r30, %r29, %r27;
	sub.s32 	%r31, %r28, %r30;
	cvt.u64.u32 	%rd89, %r29;
	cvt.u64.u32 	%rd90, %r31;
	bra.uni 	$L__BB11_16;
$L__BB11_15:
	div.u64 	%rd89, %rd87, %rd41;
	mul.lo.s64 	%rd62, %rd89, %rd41;
	sub.s64 	%rd90, %rd87, %rd62;
$L__BB11_16:
	ld.param.u64 	%rd79, [_ZN36_GLOBAL__N__32dd2b4f_4_k_cu_fff026ee38kvbm_kernels_universal_to_block_kernelI13__nv_bfloat16LNS_11BlockLayoutE0EEEvPKPKT_PKPS3_mmmmmmmm_param_2];
	mad.lo.s64 	%rd63, %rd81, %rd79, %rd88;
	mad.lo.s64 	%rd64, %rd90, %rd42, %rd63;
	shl.b64 	%rd65, %rd64, 3;
	add.s64 	%rd66, %rd2, %rd65;
	ld.global.u64 	%rd67, [%rd66];
	cvta.to.global.u64 	%rd68, %rd67;
	mad.lo.s64 	%rd69, %rd86, %rd40, %rd89;
	mad.lo.s64 	%rd70, %rd69, %rd44, %rd84;
	shl.b64 	%rd71, %rd81, 3;
	add.s64 	%rd72, %rd1, %rd71;
	ld.global.u64 	%rd73, [%rd72];
	cvta.to.global.u64 	%rd74, %rd73;
	shl.b64 	%rd75, %rd70, 1;
	add.s64 	%rd76, %rd68, %rd75;
	shl.b64 	%rd77, %rd82, 1;
	add.s64 	%rd78, %rd74, %rd77;
	ld.global.u16 	%rs1, [%rd78];
	st.global.u16 	[%rd76], %rs1;
	add.s64 	%rd80, %rd80, %rd4;
	setp.lt.u64 	%p7, %rd80, %rd5;
	@%p7 bra 	$L__BB11_1;
$L__BB11_17:
	ret;

}
.entry _ZN36_GLOBAL__N__32dd2b4f_4_k_cu_fff026ee38kvbm_kernels_universal_to_block_kernelI13__nv_bfloat16LNS_11BlockLayoutE1EEEvPKPKT_PKPS3_mmmmmmmm(
	.param .u64 .ptr .align 1 _ZN36_GLOBAL__N__32dd2b4f_4_k_cu_fff026ee38kvbm_kernels_universal_to_block_kernelI13__nv_bfloat16LNS_11BlockLayoutE1EEEvPKPKT_PKPS3_mmmmmmmm_param_0,
	.param .u64 .ptr .align 1 _ZN36_GLOBAL__N__32dd2b4f_4_k_cu_fff026ee38kvbm_kernels_universal_to_block_kernelI13__nv_bfloat16LNS_11BlockLayoutE1EEEvPKPKT_PKPS3_mmmmmmmm_param_1,
	.param .u64 _ZN36_GLOBAL__N__32dd2b4f_4_k_cu_fff026ee38kvbm_kernels_universal_to_block_kernelI13__nv_bfloat16LNS_11BlockLayoutE1EEEvPKPKT_PKPS3_mmmmmmmm_param_2,
	.param .u64 _ZN36_GLOBAL__N__32dd2b4f_4_k_cu_fff026ee38kvbm_kernels_universal_to_block_kernelI13__nv_bfloat16LNS_11BlockLayoutE1EEEvPKPKT_PKPS3_mmmmmmmm_param_3,
	.param .u64 _ZN36_GLOBAL__N__32dd2b4f_4_k_cu_fff026ee38kvbm_kernels_universal_to_block_kernelI13__nv_bfloat16LNS_11BlockLayoutE1EEEvPKPKT_PKPS3_mmmmmmmm_param_4,
	.param .u64 _ZN36_GLOBAL__N__32dd2b4f_4_k_cu_fff026ee38kvbm_kernels_universal_to_block_kernelI13__nv_bfloat16LNS_11BlockLayoutE1EEEvPKPKT_PKPS3_mmmmmmmm_param_5,
	.param .u64 _ZN36_GLOBAL__N__32dd2b4f_4_k_cu_fff026ee38kvbm_kernels_universal_to_block_kernelI13__nv_bfloat16LNS_11BlockLayoutE1EEEvPKPKT_PKPS3_mmmmmmmm_param_6,
	.param .u64 _ZN36_GLOBAL__N__32dd2b4f_4_k_cu_fff026ee38kvbm_kernels_universal_to_block_kernelI13__nv_bfloat16LNS_11BlockLayoutE1EEEvPKPKT_PKPS3_mmmmmmmm_param_7,
	.param .u64 _ZN36_GLOBAL__N__32dd2b4f_4_k_cu_fff026ee38kvbm_kernels_universal_to_block_kernelI13__nv_bfloat16LNS_11BlockLayoutE1EEEvPKPKT_PKPS3_mmmmmmmm_param_8,
	.param .u64 _ZN36_GLOBAL__N__32dd2b4f_4_k_cu_fff026ee38kvbm_kernels_universal_to_block_kernelI13__nv_bfloat16LNS_11BlockLayoutE1EEEvPKPKT_PKPS3_mmmmmmmm_param_9
)
{
	.reg .pred 	%p<8>;
	.reg .b16 	%rs<2>;
	.reg .b32 	%r<33>;
	.reg .b64 	%rd<92>;

	ld.param.u64 	%rd38, [_ZN36_GLOBAL__N__32dd2b4f_4_k_cu_fff026ee38kvbm_kernels_universal_to_block_kernelI13__nv_bfloat16LNS_11BlockLayoutE1EEEvPKPKT_PKPS3_mmmmmmmm_param_3];
	ld.param.u64 	%rd43, [_ZN36_GLOBAL__N__32dd2b4f_4_k_cu_fff026ee38kvbm_kernels_universal_to_block_kernelI13__nv_bfloat16LNS_11BlockLayoutE1EEEvPKPKT_PKPS3_mmmmmmmm_param_4];
	ld.param.u64 	%rd39, [_ZN36_GLOBAL__N__32dd2b4f_4_k_cu_fff026ee38kvbm_kernels_universal_to_block_kernelI13__nv_bfloat16LNS_11BlockLayoutE1EEEvPKPKT_PKPS3_mmmmmmmm_param_6];
	ld.param.u64 	%rd40, [_ZN36_GLOBAL__N__32dd2b4f_4_k_cu_fff026ee38kvbm_kernels_universal_to_block_kernelI13__nv_bfloat16LNS_11BlockLayoutE1EEEvPKPKT_PKPS3_mmmmmmmm_param_7];
	ld.param.u64 	%rd41, [_ZN36_GLOBAL__N__32dd2b4f_4_k_cu_fff026ee38kvbm_kernels_universal_to_block_kernelI13__nv_bfloat16LNS_11BlockLayoutE1EEEvPKPKT_PKPS3_mmmmmmmm_param_8];
	ld.param.u64 	%rd42, [_ZN36_GLOBAL__N__32dd2b4f_4_k_cu_fff026ee38kvbm_kernels_universal_to_block_kernelI13__nv_bfloat16LNS_11BlockLayoutE1EEEvPKPKT_PKPS3_mmmmmmmm_param_9];
	mov.u32 	%r1, %ctaid.x;
	mov.u32 	%r2, %ntid.x;
	mov.u32 	%r3, %tid.x;
	mad.lo.s32 	%r4, %r1, %r2, %r3;
	cvt.u64.u32 	%rd81, %r4;
	mul.lo.s64 	%rd2, %rd43, %rd38;
	setp.le.u64 	%p1, %rd2, %rd81;
	@%p1 bra 	$L__BB12_17;
$L__BB12_1:
	or.b64  	%rd44, %rd81, %rd38;
	and.b64  	%rd45, %rd44, -4294967296;
	setp.ne.s64 	%p2, %rd45, 0;
	@%p2 bra 	$L__BB12_3;
	cvt.u32.u64 	%r5, %rd38;
	cvt.u32.u64 	%r6, %rd81;
	div.u32 	%r7, %r6, %r5;
	mul.lo.s32 	%r8, %r7, %r5;
	sub.s32 	%r9, %r6, %r8;
	cvt.u64.u32 	%rd82, %r7;
	cvt.u64.u32 	%rd83, %r9;
	bra.uni 	$L__BB12_4;
$L__BB12_3:
	div.u64 	%rd82, %rd81, %rd38;
	mul.lo.s64 	%rd46, %rd82, %rd38;
	sub.s64 	%rd83, %rd81, %rd46;
$L__BB12_4:
	or.b64  	%rd47, %rd83, %rd42;
	and.b64  	%rd48, %rd47, -4294967296;
	setp.ne.s64 	%p3, %rd48, 0;
	@%p3 bra 	$L__BB12_6;
	cvt.u32.u64 	%r10, %rd42;
	cvt.u32.u64 	%r11, %rd83;
	div.u32 	%r12, %r11, %r10;
	mul.lo.s32 	%r13, %r12, %r10;
	sub.s32 	%r14, %r11, %r13;
	cvt.u64.u32 	%rd84, %r12;
	cvt.u64.u32 	%rd85, %r14;
	bra.uni 	$L__BB12_7;
$L__BB12_6:
	div.u64 	%rd84, %rd83, %rd42;
	mul.lo.s64 	%rd49, %rd84, %rd42;
	sub.s64 	%rd85, %rd83, %rd49;
$L__BB12_7:
	or.b64  	%rd50, %rd84, %rd41;
	and.b64  	%rd51, %rd50, -4294967296;
	setp.ne.s64 	%p4, %rd51, 0;
	@%p4 bra 	$L__BB12_9;
	cvt.u32.u64 	%r15, %rd41;
	cvt.u32.u64 	%r16, %rd84;
	div.u32 	%r17, %r16, %r15;
	mul.lo.s32 	%r18, %r17, %r15;
	sub.s32 	%r19, %r16, %r18;
	cvt.u64.u32 	%rd86, %r17;
	cvt.u64.u32 	%rd87, %r19;
	bra.uni 	$L__BB12_10;
$L__BB12_9:
	div.u64 	%rd86, %rd84, %rd41;
	mul.lo.s64 	%rd52, %rd86, %rd41;
	sub.s64 	%rd87, %rd84, %rd52;
$L__BB12_10:
	or.b64  	%rd53, %rd86, %rd40;
	and.b64  	%rd54, %rd53, -4294967296;
	setp.ne.s64 	%p5, %rd54, 0;
	@%p5 bra 	$L__BB12_12;
	cvt.u32.u64 	%r20, %rd40;
	cvt.u32.u64 	%r21, %rd86;
	div.u32 	%r22, %r21, %r20;
	mul.lo.s32 	%r23, %r22, %r20;
	sub.s32 	%r24, %r21, %r23;
	cvt.u64.u32 	%rd88, %r22;
	cvt.u64.u32 	%rd89, %r24;
	bra.uni 	$L__BB12_13;
$L__BB12_12:
	div.u64 	%rd88, %rd86, %rd40;
	mul.lo.s64 	%rd55, %rd88, %rd40;
	sub.s64 	%rd89, %rd86, %rd55;
$L__BB12_13:
	or.b64  	%rd56, %rd88, %rd39;
	and.b64  	%rd57, %rd56, -4294967296;
	setp.ne.s64 	%p6, %rd57, 0;
	@%p6 bra 	$L__BB12_15;
	cvt.u32.u64 	%r25, %rd39;
	cvt.u32.u64 	%r26, %rd88;
	div.u32 	%r27, %r26, %r25;
	mul.lo.s32 	%r28, %r27, %r25;
	sub.s32 	%r29, %r26, %r28;
	cvt.u64.u32 	%rd90, %r27;
	cvt.u64.u32 	%rd91, %r29;
	bra.uni 	$L__BB12_16;
$L__BB12_15:
	div.u64 	%rd90, %rd88, %rd39;
	mul.lo.s64 	%rd58, %rd90, %rd39;
	sub.s64 	%rd91, %rd88, %rd58;
$L__BB12_16:
	ld.param.u64 	%rd80, [_ZN36_GLOBAL__N__32dd2b4f_4_k_cu_fff026ee38kvbm_kernels_universal_to_block_kernelI13__nv_bfloat16LNS_11BlockLayoutE1EEEvPKPKT_PKPS3_mmmmmmmm_param_2];
	ld.param.u64 	%rd79, [_ZN36_GLOBAL__N__32dd2b4f_4_k_cu_fff026ee38kvbm_kernels_universal_to_block_kernelI13__nv_bfloat16LNS_11BlockLayoutE1EEEvPKPKT_PKPS3_mmmmmmmm_param_1];
	ld.param.u64 	%rd78, [_ZN36_GLOBAL__N__32dd2b4f_4_k_cu_fff026ee38kvbm_kernels_universal_to_block_kernelI13__nv_bfloat16LNS_11BlockLayoutE1EEEvPKPKT_PKPS3_mmmmmmmm_param_0];
	mad.lo.s64 	%rd59, %rd82, %rd80, %rd89;
	mad.lo.s64 	%rd60, %rd91, %rd40, %rd59;
	cvta.to.global.u64 	%rd61, %rd79;
	shl.b64 	%rd62, %rd60, 3;
	add.s64 	%rd63, %rd61, %rd62;
	ld.global.u64 	%rd64, [%rd63];
	cvta.to.global.u64 	%rd65, %rd64;
	mad.lo.s64 	%rd66, %rd90, %rd41, %rd87;
	mad.lo.s64 	%rd67, %rd66, %rd42, %rd85;
	cvta.to.global.u64 	%rd68, %rd78;
	shl.b64 	%rd69, %rd82, 3;
	add.s64 	%rd70, %rd68, %rd69;
	ld.global.u64 	%rd71, [%rd70];
	cvta.to.global.u64 	%rd72, %rd71;
	shl.b64 	%rd73, %rd67, 1;
	add.s64 	%rd74, %rd65, %rd73;
	shl.b64 	%rd75, %rd83, 1;
	add.s64 	%rd76, %rd72, %rd75;
	ld.global.u16 	%rs1, [%rd76];
	st.global.u16 	[%rd74], %rs1;
	mov.u32 	%r30, %ntid.x;
	mov.u32 	%r31, %nctaid.x;
	mul.lo.s32 	%r32, %r30, %r31;
	cvt.u64.u32 	%rd77, %r32;
	add.s64 	%rd81, %rd81, %rd77;
	setp.lt.u64 	%p7, %rd81, %rd2;
	@%p7 bra 	$L__BB12_1;
$L__BB12_17:
	ret;

}
.entry _ZN36_GLOBAL__N__32dd2b4f_4_k_cu_fff026ee38kvbm_kernels_universal_to_block_kernelIfLNS_11BlockLayoutE0EEEvPKPKT_PKPS2_mmmmmmmm(
	.param .u64 .ptr .align 1 _ZN36_GLOBAL__N__32dd2b4f_4_k_cu_fff026ee38kvbm_kernels_universal_to_block_kernelIfLNS_11BlockLayoutE0EEEvPKPKT_PKPS2_mmmmmmmm_param_0,
	.param .u64 .ptr .align 1 _ZN36_GLOBAL__N__32dd2b4f_4_k_cu_fff026ee38kvbm_kernels_universal_to_block_kernelIfLNS_11BlockLayoutE0EEEvPKPKT_PKPS2_mmmmmmmm_param_1,
	.param .u64 _ZN36_GLOBAL__N__32dd2b4f_4_k_cu_fff026ee38kvbm_kernels_universal_to_block_kernelIfLNS_11BlockLayoutE0EEEvPKPKT_PKPS2_mmmmmmmm_param_2,
	.param .u64 _ZN36_GLOBAL__N__32dd2b4f_4_k_cu_fff026ee38kvbm_kernels_universal_to_block_kernelIfLNS_11BlockLayoutE0EEEvPKPKT_PKPS2_mmmmmmmm_param_3,
	.param .u64 _ZN36_GLOBAL__N__32dd2b4f_4_k_cu_fff026ee38kvbm_kernels_universal_to_block_kernelIfLNS_11BlockLayoutE0EEEvPKPKT_PKPS2_mmmmmmmm_param_4,
	.param .u64 _ZN36_GLOBAL__N__32dd2b4f_4_k_cu_fff026ee38kvbm_kernels_universal_to_block_kernelIfLNS_11BlockLayoutE0EEEvPKPKT_PKPS2_mmmmmmmm_param_5,
	.param .u64 _ZN36_GLOBAL__N__32dd2b4f_4_k_cu_fff026ee38kvbm_kernels_universal_to_block_kernelIfLNS_11BlockLayoutE0EEEvPKPKT_PKPS2_mmmmmmmm_param_6,
	.param .u64 _ZN36_GLOBAL__N__32dd2b4f_4_k_cu_fff026ee38kvbm_kernels_universal_to_block_kernelIfLNS_11BlockLayoutE0EEEvPKPKT_PKPS2_mmmmmmmm_param_7,
	.param .u64 _ZN36_GLOBAL__N__32dd2b4f_4_k_cu_fff026ee38kvbm_kernels_universal_to_block_kernelIfLNS_11BlockLayoutE0EEEvPKPKT_PKPS2_mmmmmmmm_param_8,
	.param .u64 _ZN36_GLOBAL__N__32dd2b4f_4_k_cu_fff026ee38kvbm_kernels_universal_to_block_kernelIfLNS_11BlockLayoutE0EEEvPKPKT_PKPS2_mmmmmmmm_param_9
)
{
	.reg .pred 	%p<8>;
	.reg .b32 	%r<32>;
	.reg .b32 	%f<2>;
	.reg .b64 	%rd<91>;

	ld.param.u64 	%rd45, [_ZN36_GLOBAL__N__32dd2b4f_4_k_cu_fff026ee38kvbm_kernels_universal_to_block_kernelIfLNS_11BlockLayoutE0EEEvPKPKT_PKPS2_mmmmmmmm_param_0];
	ld.param.u64 	%rd46, [_ZN36_GLOBAL__N__32dd2b4f_4_k_cu_fff026ee38kvbm_kernels_universal_to_block_kernelIfLNS_11BlockLayoutE0EEEvPKPKT_PKPS2_mmmmmmmm_param_1];
	ld.param.u64 	%rd39, [_ZN36_GLOBAL__N__32dd2b4f_4_k_cu_fff026ee38kvbm_kernels_universal_to_block_kernelIfLNS_11BlockLayoutE0EEEvPKPKT_PKPS2_mmmmmmmm_param_3];
	ld.param.u64 	%rd47, [_ZN36_GLOBAL__N__32dd2b4f_4_k_cu_fff026ee38kvbm_kernels_universal_to_block_kernelIfLNS_11BlockLayoutE0EEEvPKPKT_PKPS2_mmmmmmmm_param_4];
	ld.param.u64 	%rd40, [_ZN36_GLOBAL__N__32dd2b4f_4_k_cu_fff026ee38kvbm_kernels_universal_to_block_kernelIfLNS_11BlockLayoutE0EEEvPKPKT_PKPS2_mmmmmmmm_param_5];
	ld.param.u64 	%rd41, [_ZN36_GLOBAL__N__32dd2b4f_4_k_cu_fff026ee38kvbm_kernels_universal_to_block_kernelIfLNS_11BlockLayoutE0EEEvPKPKT_PKPS2_mmmmmmmm_param_6];
	ld.param.u64 	%rd42, [_ZN36_GLOBAL__N__32dd2b4f_4_k_cu_fff026ee38kvbm_kernels_universal_to_block_kernelIfLNS_11BlockLayoutE0EEEvPKPKT_PKPS2_mmmmmmmm_param_7];
	ld.param.u64 	%rd43, [_ZN36_GLOBAL__N__32dd2b4f_4_k_cu_fff026ee38kvbm_kernels_universal_to_block_kernelIfLNS_11BlockLayoutE0EEEvPKPKT_PKPS2_mmmmmmmm_param_8];
	ld.param.u64 	%rd44, [_ZN36_GLOBAL__N__32dd2b4f_4_k_cu_fff026ee38kvbm_kernels_universal_to_block_kernelIfLNS_11BlockLayoutE0EEEvPKPKT_PKPS2_mmmmmmmm_param_9];
	cvta.to.global.u64 	%rd1, %rd45;
	cvta.to.global.u64 	%rd2, %rd46;
	mov.u32 	%r1, %ctaid.x;
	mov.u32 	%r2, %ntid.x;
	mov.u32 	%r3, %tid.x;
	mad.lo.s32 	%r4, %r1, %r2, %r3;
	cvt.u64.u32 	%rd80, %r4;
	mov.u32 	%r5, %nctaid.x;
	mul.lo.s32 	%r6, %r2, %r5;
	cvt.u64.u32 	%rd4, %r6;
	mul.lo.s64 	%rd5, %rd47, %rd39;
	setp.le.u64 	%p1, %rd5, %rd80;
	@%p1 bra 	$L__BB13_17;
$L__BB13_1:
	or.b64  	%rd48, %rd80, %rd39;
	and.b64  	%rd49, %rd48, -4294967296;
	setp.ne.s64 	%p2, %rd49, 0;
	@%p2 bra 	$L__BB13_3;
	cvt.u32.u64 	%r7, %rd39;
	cvt.u32.u64 	%r8, %rd80;
	div.u32 	%r9, %r8, %r7;
	mul.lo.s32 	%r10, %r9, %r7;
	sub.s32 	%r11, %r8, %r10;
	cvt.u64.u32 	%rd81, %r9;
	cvt.u64.u32 	%rd82, %r11;
	bra.uni 	$L__BB13_4;
$L__BB13_3:
	div.u64 	%rd81, %rd80, %rd39;
	mul.lo.s64 	%rd50, %rd81, %rd39;
	sub.s64 	%rd82, %rd80, %rd50;
$L__BB13_4:
	or.b64  	%rd51, %rd82, %rd44;
	and.b64  	%rd52, %rd51, -4294967296;
	setp.ne.s64 	%p3, %rd52, 0;
	@%p3 bra 	$L__BB13_6;
	cvt.u32.u64 	%r12, %rd44;
	cvt.u32.u64 	%r13, %rd82;
	div.u32 	%r14, %r13, %r12;
	mul.lo.s32 	%r15, %r14, %r12;
	sub.s32 	%r16, %r13, %r15;
	cvt.u64.u32 	%rd83, %r14;
	cvt.u64.u32 	%rd84, %r16;
	bra.uni 	$L__BB13_7;
$L__BB13_6:
	div.u64 	%rd83, %rd82, %rd44;
	mul.lo.s64 	%rd53, %rd83, %rd44;
	sub.s64 	%rd84, %rd82, %rd53;
$L__BB13_7:
	or.b64  	%rd54, %rd83, %rd43;
	and.b64  	%rd55, %rd54, -4294967296;
	setp.ne.s64 	%p4, %rd55, 0;
	@%p4 bra 	$L__BB13_9;
	cvt.u32.u64 	%r17, %rd43;
	cvt.u32.u64 	%r18, %rd83;
	div.u32 	%r19, %r18, %r17;
	mul.lo.s32 	%r20, %r19, %r17;
	sub.s32 	%r21, %r18, %r20;
	cvt.u64.u32 	%rd85, %r19;
	cvt.u64.u32 	%rd86, %r21;
	bra.uni 	$L__BB13_10;
$L__BB13_9:
	div.u64 	%rd85, %rd83, %rd43;
	mul.lo.s64 	%rd56, %rd85, %rd43;
	sub.s64 	%rd86, %rd83, %rd56;
$L__BB13_10:
	or.b64  	%rd57, %rd85, %rd42;
	and.b64  	%rd58, %rd57, -4294967296;
	setp.ne.s64 	%p5, %rd58, 0;
	@%p5 bra 	$L__BB13_12;
	cvt.u32.u64 	%r22, %rd42;
	cvt.u32.u64 	%r23, %rd85;
	div.u32 	%r24, %r23, %r22;
	mul.lo.s32 	%r25, %r24, %r22;
	sub.s32 	%r26, %r23, %r25;
	cvt.u64.u32 	%rd87, %r24;
	cvt.u64.u32 	%rd88, %r26;
	bra.uni 	$L__BB13_13;
$L__BB13_12:
	div.u64 	%rd87, %rd85, %rd42;
	mul.lo.s64 	%rd59, %rd87, %rd42;
	sub.s64 	%rd88, %rd85, %rd59;
$L__BB13_13:
	or.b64  	%rd60, %rd87, %rd41;
	and.b64  	%rd61, %rd60, -4294967296;
	setp.ne.s64 	%p6, %rd61, 0;
	@%p6 bra 	$L__BB13_15;
	cvt.u32.u64 	%r27, %rd41;
	cvt.u32.u64 	%r28, %rd87;
	div.u32 	%r29, %r28, %r27;
	mul.lo.s32 	%r30, %r29, %r27;
	sub.s32 	%r31, %r28, %r30;
	cvt.u64.u32 	%rd89, %r29;
	cvt.u64.u32 	%rd90, %r31;
	bra.uni 	$L__BB13_16;
$L__BB13_15:
	div.u64 	%rd89, %rd87, %rd41;
	mul.lo.s64 	%rd62, %rd89, %rd41;
	sub.s64 	%rd90, %rd87, %rd62;
$L__BB13_16:
	ld.param.u64 	%rd79, [_ZN36_GLOBAL__N__32dd2b4f_4_k_cu_fff026ee38kvbm_kernels_universal_to_block_kernelIfLNS_11BlockLayoutE0EEEvPKPKT_PKPS2_mmmmmmmm_param_2];
	mad.lo.s64 	%rd63, %rd81, %rd79, %rd88;
	mad.lo.s64 	%rd64, %rd90, %rd42, %rd63;
	shl.b64 	%rd65, %rd64, 3;
	add.s64 	%rd66, %rd2, %rd65;
	ld.global.u64 	%rd67, [%rd66];
	cvta.to.global.u64 	%rd68, %rd67;
	mad.lo.s64 	%rd69, %rd86, %rd40, %rd89;
	mad.lo.s64 	%rd70, %rd69, %rd44, %rd84;
	shl.b64 	%rd71, %rd81, 3;
	add.s64 	%rd72, %rd1, %rd71;
	ld.global.u64 	%rd73, [%rd72];
	cvta.to.global.u64 	%rd74, %rd73;
	shl.b64 	%rd75, %rd82, 2;
	add.s64 	%rd76, %rd74, %rd75;
	ld.global.f32 	%f1, [%rd76];
	shl.b64 	%rd77, %rd70, 2;
	add.s64 	%rd78, %rd68, %rd77;
	st.global.f32 	[%rd78], %f1;
	add.s64 	%rd80, %rd80, %rd4;
	setp.lt.u64 	%p7, %rd80, %rd5;
	@%p7 bra 	$L__BB13_1;
$L__BB13_17:
	ret;

}
.entry _ZN36_GLOBAL__N__32dd2b4f_4_k_cu_fff026ee38kvbm_kernels_universal_to_block_kernelIfLNS_11BlockLayoutE1EEEvPKPKT_PKPS2_mmmmmmmm(
	.param .u64 .ptr .align 1 _ZN36_GLOBAL__N__32dd2b4f_4_k_cu_fff026ee38kvbm_kernels_universal_to_block_kernelIfLNS_11BlockLayoutE1EEEvPKPKT_PKPS2_mmmmmmmm_param_0,
	.param .u64 .ptr .align 1 _ZN36_GLOBAL__N__32dd2b4f_4_k_cu_fff026ee38kvbm_kernels_universal_to_block_kernelIfLNS_11BlockLayoutE1EEEvPKPKT_PKPS2_mmmmmmmm_param_1,
	.param .u64 _ZN36_GLOBAL__N__32dd2b4f_4_k_cu_fff026ee38kvbm_kernels_universal_to_block_kernelIfLNS_11BlockLayoutE1EEEvPKPKT_PKPS2_mmmmmmmm_param_2,
	.param .u64 _ZN36_GLOBAL__N__32dd2b4f_4_k_cu_fff026ee38kvbm_kernels_universal_to_block_kernelIfLNS_11BlockLayoutE1EEEvPKPKT_PKPS2_mmmmmmmm_param_3,
	.param .u64 _ZN36_GLOBAL__N__32dd2b4f_4_k_cu_fff026ee38kvbm_kernels_universal_to_block_kernelIfLNS_11BlockLayoutE1EEEvPKPKT_PKPS2_mmmmmmmm_param_4,
	.param .u64 _ZN36_GLOBAL__N__32dd2b4f_4_k_cu_fff026ee38kvbm_kernels_universal_to_block_kernelIfLNS_11BlockLayoutE1EEEvPKPKT_PKPS2_mmmmmmmm_param_5,
	.param .u64 _ZN36_GLOBAL__N__32dd2b4f_4_k_cu_fff026ee38kvbm_kernels_universal_to_block_kernelIfLNS_11BlockLayoutE1EEEvPKPKT_PKPS2_mmmmmmmm_param_6,
	.param .u64 _ZN36_GLOBAL__N__32dd2b4f_4_k_cu_fff026ee38kvbm_kernels_universal_to_block_kernelIfLNS_11BlockLayoutE1EEEvPKPKT_PKPS2_mmmmmmmm_param_7,
	.param .u64 _ZN36_GLOBAL__N__32dd2b4f_4_k_cu_fff026ee38kvbm_kernels_universal_to_block_kernelIfLNS_11BlockLayoutE1EEEvPKPKT_PKPS2_mmmmmmmm_param_8,
	.param .u64 _ZN36_GLOBAL__N__32dd2b4f_4_k_cu_fff026ee38kvbm_kernels_universal_to_block_kernelIfLNS_11BlockLayoutE1EEEvPKPKT_PKPS2_mmmmmmmm_param_9
)
{
	.reg .pred 	%p<8>;
	.reg .b32 	%r<33>;
	.reg .b32 	%f<2>;
	.reg .b64 	%rd<92>;

	ld.param.u64 	%rd38, [_ZN36_GLOBAL__N__32dd2b4f_4_k_cu_fff026ee38kvbm_kernels_universal_to_block_kernelIfLNS_11BlockLayoutE1EEEvPKPKT_PKPS2_mmmmmmmm_param_3];
	ld.param.u64 	%rd43, [_ZN36_GLOBAL__N__32dd2b4f_4_k_cu_fff026ee38kvbm_kernels_universal_to_block_kernelIfLNS_11BlockLayoutE1EEEvPKPKT_PKPS2_mmmmmmmm_param_4];
	ld.param.u64 	%rd39, [_ZN36_GLOBAL__N__32dd2b4f_4_k_cu_fff026ee38kvbm_kernels_universal_to_block_kernelIfLNS_11BlockLayoutE1EEEvPKPKT_PKPS2_mmmmmmmm_param_6];
	ld.param.u64 	%rd40, [_ZN36_GLOBAL__N__32dd2b4f_4_k_cu_fff026ee38kvbm_kernels_universal_to_block_kernelIfLNS_11BlockLayoutE1EEEvPKPKT_PKPS2_mmmmmmmm_param_7];
	ld.param.u64 	%rd41, [_ZN36_GLOBAL__N__32dd2b4f_4_k_cu_fff026ee38kvbm_kernels_universal_to_block_kernelIfLNS_11BlockLayoutE1EEEvPKPKT_PKPS2_mmmmmmmm_param_8];
	ld.param.u64 	%rd42, [_ZN36_GLOBAL__N__32dd2b4f_4_k_cu_fff026ee38kvbm_kernels_universal_to_block_kernelIfLNS_11BlockLayoutE1EEEvPKPKT_PKPS2_mmmmmmmm_param_9];
	mov.u32 	%r1, %ctaid.x;
	mov.u32 	%r2, %ntid.x;
	mov.u32 	%r3, %tid.x;
	mad.lo.s32 	%r4, %r1, %r2, %r3;
	cvt.u64.u32 	%rd81, %r4;
	mul.lo.s64 	%rd2, %rd43, %rd38;
	setp.le.u64 	%p1, %rd2, %rd81;
	@%p1 bra 	$L__BB14_17;
$L__BB14_1:
	or.b64  	%rd44, %rd81, %rd38;
	and.b64  	%rd45, %rd44, -4294967296;
	setp.ne.s64 	%p2, %rd45, 0;
	@%p2 bra 	$L__BB14_3;
	cvt.u32.u64 	%r5, %rd38;
	cvt.u32.u64 	%r6, %rd81;
	div.u32 	%r7, %r6, %r5;
	mul.lo.s32 	%r8, %r7, %r5;
	sub.s32 	%r9, %r6, %r8;
	cvt.u64.u32 	%rd82, %r7;
	cvt.u64.u32 	%rd83, %r9;
	bra.uni 	$L__BB14_4;
$L__BB14_3:
	div.u64 	%rd82, %rd81, %rd38;
	mul.lo.s64 	%rd46, %rd82, %rd38;
	sub.s64 	%rd83, %rd81, %rd46;
$L__BB14_4:
	or.b64  	%rd47, %rd83, %rd42;
	and.b64  	%rd48, %rd47, -4294967296;
	setp.ne.s64 	%p3, %rd48, 0;
	@%p3 bra 	$L__BB14_6;
	cvt.u32.u64 	%r10, %rd42;
	cvt.u32.u64 	%r11, %rd83;
	div.u32 	%r12, %r11, %r10;
	mul.lo.s32 	%r13, %r12, %r10;
	sub.s32 	%r14, %r11, %r13;
	cvt.u64.u32 	%rd84, %r12;
	cvt.u64.u32 	%rd85, %r14;
	bra.uni 	$L__BB14_7;
$L__BB14_6:
	div.u64 	%rd84, %rd83, %rd42;
	mul.lo.s64 	%rd49, %rd84, %rd42;
	sub.s64 	%rd85, %rd83, %rd49;
$L__BB14_7:
	or.b64  	%rd50, %rd84, %rd41;
	and.b64  	%rd51, %rd50, -4294967296;
	setp.ne.s64 	%p4, %rd51, 0;
	@%p4 bra 	$L__BB14_9;
	cvt.u32.u64 	%r15, %rd41;
	cvt.u32.u64 	%r16, %rd84;
	div.u32 	%r17, %r16, %r15;
	mul.lo.s32 	%r18, %r17, %r15;
	sub.s32 	%r19, %r16, %r18;
	cvt.u64.u32 	%rd86, %r17;
	cvt.u64.u32 	%rd87, %r19;
	bra.uni 	$L__BB14_10;
$L__BB14_9:
	div.u64 	%rd86, %rd84, %rd41;
	mul.lo.s64 	%rd52, %rd86, %rd41;
	sub.s64 	%rd87, %rd84, %rd52;
$L__BB14_10:
	or.b64  	%rd53, %rd86, %rd40;
	and.b64  	%rd54, %rd53, -4294967296;
	setp.ne.s64 	%p5, %rd54, 0;
	@%p5 bra 	$L__BB14_12;
	cvt.u32.u64 	%r20, %rd40;
	cvt.u32.u64 	%r21, %rd86;
	div.u32 	%r22, %r21, %r20;
	mul.lo.s32 	%r23, %r22, %r20;
	sub.s32 	%r24, %r21, %r23;
	cvt.u64.u32 	%rd88, %r22;
	cvt.u64.u32 	%rd89, %r24;
	bra.uni 	$L__BB14_13;
$L__BB14_12:
	div.u64 	%rd88, %rd86, %rd40;
	mul.lo.s64 	%rd55, %rd88, %rd40;
	sub.s64 	%rd89, %rd86, %rd55;
$L__BB14_13:
	or.b64  	%rd56, %rd88, %rd39;
	and.b64  	%rd57, %rd56, -4294967296;
	setp.ne.s64 	%p6, %rd57, 0;
	@%p6 bra 	$L__BB14_15;
	cvt.u32.u64 	%r25, %rd39;
	cvt.u32.u64 	%r26, %rd88;
	div.u32 	%r27, %r26, %r25;
	mul.lo.s32 	%r28, %r27, %r25;
	sub.s32 	%r29, %r26, %r28;
	cvt.u64.u32 	%rd90, %r27;
	cvt.u64.u32 	%rd91, %r29;
	bra.uni 	$L__BB14_16;
$L__BB14_15:
	div.u64 	%rd90, %rd88, %rd39;
	mul.lo.s64 	%rd58, %rd90, %rd39;
	sub.s64 	%rd91, %rd88, %rd58;
$L__BB14_16:
	ld.param.u64 	%rd80, [_ZN36_GLOBAL__N__32dd2b4f_4_k_cu_fff026ee38kvbm_kernels_universal_to_block_kernelIfLNS_11BlockLayoutE1EEEvPKPKT_PKPS2_mmmmmmmm_param_2];
	ld.param.u64 	%rd79, [_ZN36_GLOBAL__N__32dd2b4f_4_k_cu_fff026ee38kvbm_kernels_universal_to_block_kernelIfLNS_11BlockLayoutE1EEEvPKPKT_PKPS2_mmmmmmmm_param_1];
	ld.param.u64 	%rd78, [_ZN36_GLOBAL__N__32dd2b4f_4_k_cu_fff026ee38kvbm_kernels_universal_to_block_kernelIfLNS_11BlockLayoutE1EEEvPKPKT_PKPS2_mmmmmmmm_param_0];
	mad.lo.s64 	%rd59, %rd82, %rd80, %rd89;
	mad.lo.s64 	%rd60, %rd91, %rd40, %rd59;
	cvta.to.global.u64 	%rd61, %rd79;
	shl.b64 	%rd62, %rd60, 3;
	add.s64 	%rd63, %rd61, %rd62;
	ld.global.u64 	%rd64, [%rd63];
	cvta.to.global.u64 	%rd65, %rd64;
	mad.lo.s64 	%rd66, %rd90, %rd41, %rd87;
	mad.lo.s64 	%rd67, %rd66, %rd42, %rd85;
	cvta.to.global.u64 	%rd68, %rd78;
	shl.b64 	%rd69, %rd82, 3;
	add.s64 	%rd70, %rd68, %rd69;
	ld.global.u64 	%rd71, [%rd70];
	cvta.to.global.u64 	%rd72, %rd71;
	shl.b64 	%rd73, %rd83, 2;
	add.s64 	%rd74, %rd72, %rd73;
	ld.global.f32 	%f1, [%rd74];
	shl.b64 	%rd75, %rd67, 2;
	add.s64 	%rd76, %rd65, %rd75;
	st.global.f32 	[%rd76], %f1;
	mov.u32 	%r30, %ntid.x;
	mov.u32 	%r31, %nctaid.x;
	mul.lo.s32 	%r32, %r30, %r31;
	cvt.u64.u32 	%rd77, %r32;
	add.s64 	%rd81, %rd81, %rd77;
	setp.lt.u64 	%p7, %rd81, %rd2;
	@%p7 bra 	$L__BB14_1;
$L__BB14_17:
	ret;

}
.entry _ZN36_GLOBAL__N__32dd2b4f_4_k_cu_fff026ee38kvbm_kernels_universal_to_block_kernelIdLNS_11BlockLayoutE0EEEvPKPKT_PKPS2_mmmmmmmm(
	.param .u64 .ptr .align 1 _ZN36_GLOBAL__N__32dd2b4f_4_k_cu_fff026ee38kvbm_kernels_universal_to_block_kernelIdLNS_11BlockLayoutE0EEEvPKPKT_PKPS2_mmmmmmmm_param_0,
	.param .u64 .ptr .align 1 _ZN36_GLOBAL__N__32dd2b4f_4_k_cu_fff026ee38kvbm_kernels_universal_to_block_kernelIdLNS_11BlockLayoutE0EEEvPKPKT_PKPS2_mmmmmmmm_param_1,
	.param .u64 _ZN36_GLOBAL__N__32dd2b4f_4_k_cu_fff026ee38kvbm_kernels_universal_to_block_kernelIdLNS_11BlockLayoutE0EEEvPKPKT_PKPS2_mmmmmmmm_param_2,
	.param .u64 _ZN36_GLOBAL__N__32dd2b4f_4_k_cu_fff026ee38kvbm_kernels_universal_to_block_kernelIdLNS_11BlockLayoutE0EEEvPKPKT_PKPS2_mmmmmmmm_param_3,
	.param .u64 _ZN36_GLOBAL__N__32dd2b4f_4_k_cu_fff026ee38kvbm_kernels_universal_to_block_kernelIdLNS_11BlockLayoutE0EEEvPKPKT_PKPS2_mmmmmmmm_param_4,
	.param .u64 _ZN36_GLOBAL__N__32dd2b4f_4_k_cu_fff026ee38kvbm_kernels_universal_to_block_kernelIdLNS_11BlockLayoutE0EEEvPKPKT_PKPS2_mmmmmmmm_param_5,
	.param .u64 _ZN36_GLOBAL__N__32dd2b4f_4_k_cu_fff026ee38kvbm_kernels_universal_to_block_kernelIdLNS_11BlockLayoutE0EEEvPKPKT_PKPS2_mmmmmmmm_param_6,
	.param .u64 _ZN36_GLOBAL__N__32dd2b4f_4_k_cu_fff026ee38kvbm_kernels_universal_to_block_kernelIdLNS_11BlockLayoutE0EEEvPKPKT_PKPS2_mmmmmmmm_param_7,
	.param .u64 _ZN36_GLOBAL__N__32dd2b4f_4_k_cu_fff026ee38kvbm_kernels_universal_to_block_kernelIdLNS_11BlockLayoutE0EEEvPKPKT_PKPS2_mmmmmmmm_param_8,
	.param .u64 _ZN36_GLOBAL__N__32dd2b4f_4_k_cu_fff026ee38kvbm_kernels_universal_to_block_kernelIdLNS_11BlockLayoutE0EEEvPKPKT_PKPS2_mmmmmmmm_param_9
)
{
	.reg .pred 	%p<8>;
	.reg .b32 	%r<32>;
	.reg .b64 	%rd<91>;
	.reg .b64 	%fd<2>;

	ld.param.u64 	%rd45, [_ZN36_GLOBAL__N__32dd2b4f_4_k_cu_fff026ee38kvbm_kernels_universal_to_block_kernelIdLNS_11BlockLayoutE0EEEvPKPKT_PKPS2_mmmmmmmm_param_0];
	ld.param.u64 	%rd46, [_ZN36_GLOBAL__N__32dd2b4f_4_k_cu_fff026ee38kvbm_kernels_universal_to_block_kernelIdLNS_11BlockLayoutE0EEEvPKPKT_PKPS2_mmmmmmmm_param_1];
	ld.param.u64 	%rd39, [_ZN36_GLOBAL__N__32dd2b4f_4_k_cu_fff026ee38kvbm_kernels_universal_to_block_kernelIdLNS_11BlockLayoutE0EEEvPKPKT_PKPS2_mmmmmmmm_param_3];
	ld.param.u64 	%rd47, [_ZN36_GLOBAL__N__32dd2b4f_4_k_cu_fff026ee38kvbm_kernels_universal_to_block_kernelIdLNS_11BlockLayoutE0EEEvPKPKT_PKPS2_mmmmmmmm_param_4];
	ld.param.u64 	%rd40, [_ZN36_GLOBAL__N__32dd2b4f_4_k_cu_fff026ee38kvbm_kernels_universal_to_block_kernelIdLNS_11BlockLayoutE0EEEvPKPKT_PKPS2_mmmmmmmm_param_5];
	ld.param.u64 	%rd41, [_ZN36_GLOBAL__N__32dd2b4f_4_k_cu_fff026ee38kvbm_kernels_universal_to_block_kernelIdLNS_11BlockLayoutE0EEEvPKPKT_PKPS2_mmmmmmmm_param_6];
	ld.param.u64 	%rd42, [_ZN36_GLOBAL__N__32dd2b4f_4_k_cu_fff026ee38kvbm_kernels_universal_to_block_kernelIdLNS_11BlockLayoutE0EEEvPKPKT_PKPS2_mmmmmmmm_param_7];
	ld.param.u64 	%rd43, [_ZN36_GLOBAL__N__32dd2b4f_4_k_cu_fff026ee38kvbm_kernels_universal_to_block_kernelIdLNS_11BlockLayoutE0EEEvPKPKT_PKPS2_mmmmmmmm_param_8];
	ld.param.u64 	%rd44, [_ZN36_GLOBAL__N__32dd2b4f_4_k_cu_fff026ee38kvbm_kernels_universal_to_block_kernelIdLNS_11BlockLayoutE0EEEvPKPKT_PKPS2_mmmmmmmm_param_9];
	cvta.to.global.u64 	%rd1, %rd45;
	cvta.to.global.u64 	%rd2, %rd46;
	mov.u32 	%r1, %ctaid.x;
	mov.u32 	%r2, %ntid.x;
	mov.u32 	%r3, %tid.x;
	mad.lo.s32 	%r4, %r1, %r2, %r3;
	cvt.u64.u32 	%rd80, %r4;
	mov.u32 	%r5, %nctaid.x;
	mul.lo.s32 	%r6, %r2, %r5;
	cvt.u64.u32 	%rd4, %r6;
	mul.lo.s64 	%rd5, %rd47, %rd39;
	setp.le.u64 	%p1, %rd5, %rd80;
	@%p1 bra 	$L__BB15_17;
$L__BB15_1:
	or.b64  	%rd48, %rd80, %rd39;
	and.b64  	%rd49, %rd48, -4294967296;
	setp.ne.s64 	%p2, %rd49, 0;
	@%p2 bra 	$L__BB15_3;
	cvt.u32.u64 	%r7, %rd39;
	cvt.u32.u64 	%r8, %rd80;
	div.u32 	%r9, %r8, %r7;
	mul.lo.s32 	%r10, %r9, %r7;
	sub.s32 	%r11, %r8, %r10;
	cvt.u64.u32 	%rd81, %r9;
	cvt.u64.u32 	%rd82, %r11;
	bra.uni 	$L__BB15_4;
$L__BB15_3:
	div.u64 	%rd81, %rd80, %rd39;
	mul.lo.s64 	%rd50, %rd81, %rd39;
	sub.s64 	%rd82, %rd80, %rd50;
$L__BB15_4:
	or.b64  	%rd51, %rd82, %rd44;
	and.b64  	%rd52, %rd51, -4294967296;
	setp.ne.s64 	%p3, %rd52, 0;
	@%p3 bra 	$L__BB15_6;
	cvt.u32.u64 	%r12, %rd44;
	cvt.u32.u64 	%r13, %rd82;
	div.u32 	%r14, %r13, %r12;
	mul.lo.s32 	%r15, %r14, %r12;
	sub.s32 	%r16, %r13, %r15;
	cvt.u64.u32 	%rd83, %r14;
	cvt.u64.u32 	%rd84, %r16;
	bra.uni 	$L__BB15_7;
$L__BB15_6:
	div.u64 	%rd83, %rd82, %rd44;
	mul.lo.s64 	%rd53, %rd83, %rd44;
	sub.s64 	%rd84, %rd82, %rd53;
$L__BB15_7:
	or.b64  	%rd54, %rd83, %rd43;
	and.b64  	%rd55, %rd54, -4294967296;
	setp.ne.s64 	%p4, %rd55, 0;
	@%p4 bra 	$L__BB15_9;
	cvt.u32.u64 	%r17, %rd43;
	cvt.u32.u64 	%r18, %rd83;
	div.u32 	%r19, %r18, %r17;
	mul.lo.s32 	%r20, %r19, %r17;
	sub.s32 	%r21, %r18, %r20;
	cvt.u64.u32 	%rd85, %r19;
	cvt.u64.u32 	%rd86, %r21;
	bra.uni 	$L__BB15_10;
$L__BB15_9:
	div.u64 	%rd85, %rd83, %rd43;
	mul.lo.s64 	%rd56, %rd85, %rd43;
	sub.s64 	%rd86, %rd83, %rd56;
$L__BB15_10:
	or.b64  	%rd57, %rd85, %rd42;
	and.b64  	%rd58, %rd57, -4294967296;
	setp.ne.s64 	%p5, %rd58, 0;
	@%p5 bra 	$L__BB15_12;
	cvt.u32.u64 	%r22, %rd42;
	cvt.u32.u64 	%r23, %rd85;
	div.u32 	%r24, %r23, %r22;
	mul.lo.s32 	%r25, %r24, %r22;
	sub.s32 	%r26, %r23, %r25;
	cvt.u64.u32 	%rd87, %r24;
	cvt.u64.u32 	%rd88, %r26;
	bra.uni 	$L__BB15_13;
$L__BB15_12:
	div.u64 	%rd87, %rd85, %rd42;
	mul.lo.s64 	%rd59, %rd87, %rd42;
	sub.s64 	%rd88, %rd85, %rd59;
$L__BB15_13:
	or.b64  	%rd60, %rd87, %rd41;
	and.b64  	%rd61, %rd60, -4294967296;
	setp.ne.s64 	%p6, %rd61, 0;
	@%p6 bra 	$L__BB15_15;
	cvt.u32.u64 	%r27, %rd41;
	cvt.u32.u64 	%r28, %rd87;
	div.u32 	%r29, %r28, %r27;
	mul.lo.s32 	%r30, %r29, %r27;
	sub.s32 	%r31, %r28, %r30;
	cvt.u64.u32 	%rd89, %r29;
	cvt.u64.u32 	%rd90, %r31;
	bra.uni 	$L__BB15_16;
$L__BB15_15:
	div.u64 	%rd89, %rd87, %rd41;
	mul.lo.s64 	%rd62, %rd89, %rd41;
	sub.s64 	%rd90, %rd87, %rd62;
$L__BB15_16:
	ld.param.u64 	%rd79, [_ZN36_GLOBAL__N__32dd2b4f_4_k_cu_fff026ee38kvbm_kernels_universal_to_block_kernelIdLNS_11BlockLayoutE0EEEvPKPKT_PKPS2_mmmmmmmm_param_2];
	mad.lo.s64 	%rd63, %rd81, %rd79, %rd88;
	mad.lo.s64 	%rd64, %rd90, %rd42, %rd63;
	shl.b64 	%rd65, %rd64, 3;
	add.s64 	%rd66, %rd2, %rd65;
	ld.global.u64 	%rd67, [%rd66];
	cvta.to.global.u64 	%rd68, %rd67;
	mad.lo.s64 	%rd69, %rd86, %rd40, %rd89;
	mad.lo.s64 	%rd70, %rd69, %rd44, %rd84;
	shl.b64 	%rd71, %rd81, 3;
	add.s64 	%rd72, %rd1, %rd71;
	ld.global.u64 	%rd73, [%rd72];
	cvta.to.global.u64 	%rd74, %rd73;
	shl.b64 	%rd75, %rd82, 3;
	add.s64 	%rd76, %rd74, %rd75;
	ld.global.f64 	%fd1, [%rd76];
	shl.b64 	%rd77, %rd70, 3;
	add.s64 	%rd78, %rd68, %rd77;
	st.global.f64 	[%rd78], %fd1;
	add.s64 	%rd80, %rd80, %rd4;
	setp.lt.u64 	%p7, %rd80, %rd5;
	@%p7 bra 	$L__BB15_1;
$L__BB15_17:
	ret;

}
.entry _ZN36_GLOBAL__N__32dd2b4f_4_k_cu_fff026ee38kvbm_kernels_universal_to_block_kernelIdLNS_11BlockLayoutE1EEEvPKPKT_PKPS2_mmmmmmmm(
	.param .u64 .ptr .align 1 _ZN36_GLOBAL__N__32dd2b4f_4_k_cu_fff026ee38kvbm_kernels_universal_to_block_kernelIdLNS_11BlockLayoutE1EEEvPKPKT_PKPS2_mmmmmmmm_param_0,
	.param .u64 .ptr .align 1 _ZN36_GLOBAL__N__32dd2b4f_4_k_cu_fff026ee38kvbm_kernels_universal_to_block_kernelIdLNS_11BlockLayoutE1EEEvPKPKT_PKPS2_mmmmmmmm_param_1,
	.param .u64 _ZN36_GLOBAL__N__32dd2b4f_4_k_cu_fff026ee38kvbm_kernels_universal_to_block_kernelIdLNS_11BlockLayoutE1EEEvPKPKT_PKPS2_mmmmmmmm_param_2,
	.param .u64 _ZN36_GLOBAL__N__32dd2b4f_4_k_cu_fff026ee38kvbm_kernels_universal_to_block_kernelIdLNS_11BlockLayoutE1EEEvPKPKT_PKPS2_mmmmmmmm_param_3,
	.param .u64 _ZN36_GLOBAL__N__32dd2b4f_4_k_cu_fff026ee38kvbm_kernels_universal_to_block_kernelIdLNS_11BlockLayoutE1EEEvPKPKT_PKPS2_mmmmmmmm_param_4,
	.param .u64 _ZN36_GLOBAL__N__32dd2b4f_4_k_cu_fff026ee38kvbm_kernels_universal_to_block_kernelIdLNS_11BlockLayoutE1EEEvPKPKT_PKPS2_mmmmmmmm_param_5,
	.param .u64 _ZN36_GLOBAL__N__32dd2b4f_4_k_cu_fff026ee38kvbm_kernels_universal_to_block_kernelIdLNS_11BlockLayoutE1EEEvPKPKT_PKPS2_mmmmmmmm_param_6,
	.param .u64 _ZN36_GLOBAL__N__32dd2b4f_4_k_cu_fff026ee38kvbm_kernels_universal_to_block_kernelIdLNS_11BlockLayoutE1EEEvPKPKT_PKPS2_mmmmmmmm_param_7,
	.param .u64 _ZN36_GLOBAL__N__32dd2b4f_4_k_cu_fff026ee38kvbm_kernels_universal_to_block_kernelIdLNS_11BlockLayoutE1EEEvPKPKT_PKPS2_mmmmmmmm_param_8,
	.param .u64 _ZN36_GLOBAL__N__32dd2b4f_4_k_cu_fff026ee38kvbm_kernels_universal_to_block_kernelIdLNS_11BlockLayoutE1EEEvPKPKT_PKPS2_mmmmmmmm_param_9
)
{
	.reg .pred 	%p<8>;
	.reg .b32 	%r<33>;
	.reg .b64 	%rd<92>;
	.reg .b64 	%fd<2>;

	ld.param.u64 	%rd38, [_ZN36_GLOBAL__N__32dd2b4f_4_k_cu_fff026ee38kvbm_kernels_universal_to_block_kernelIdLNS_11BlockLayoutE1EEEvPKPKT_PKPS2_mmmmmmmm_param_3];
	ld.param.u64 	%rd43, [_ZN36_GLOBAL__N__32dd2b4f_4_k_cu_fff026ee38kvbm_kernels_universal_to_block_kernelIdLNS_11BlockLayoutE1EEEvPKPKT_PKPS2_mmmmmmmm_param_4];
	ld.param.u64 	%rd39, [_ZN36_GLOBAL__N__32dd2b4f_4_k_cu_fff026ee38kvbm_kernels_universal_to_block_kernelIdLNS_11BlockLayoutE1EEEvPKPKT_PKPS2_mmmmmmmm_param_6];
	ld.param.u64 	%rd40, [_ZN36_GLOBAL__N__32dd2b4f_4_k_cu_fff026ee38kvbm_kernels_universal_to_block_kernelIdLNS_11BlockLayoutE1EEEvPKPKT_PKPS2_mmmmmmmm_param_7];
	ld.param.u64 	%rd41, [_ZN36_GLOBAL__N__32dd2b4f_4_k_cu_fff026ee38kvbm_kernels_universal_to_block_kernelIdLNS_11BlockLayoutE1EEEvPKPKT_PKPS2_mmmmmmmm_param_8];
	ld.param.u64 	%rd42, [_ZN36_GLOBAL__N__32dd2b4f_4_k_cu_fff026ee38kvbm_kernels_universal_to_block_kernelIdLNS_11BlockLayoutE1EEEvPKPKT_PKPS2_mmmmmmmm_param_9];
	mov.u32 	%r1, %ctaid.x;
	mov.u32 	%r2, %ntid.x;
	mov.u32 	%r3, %tid.x;
	mad.lo.s32 	%r4, %r1, %r2, %r3;
	cvt.u64.u32 	%rd81, %r4;
	mul.lo.s64 	%rd2, %rd43, %rd38;
	setp.le.u64 	%p1, %rd2, %rd81;
	@%p1 bra 	$L__BB16_17;
$L__BB16_1:
	or.b64  	%rd44, %rd81, %rd38;
	and.b64  	%rd45, %rd44, -4294967296;
	setp.ne.s64 	%p2, %rd45, 0;
	@%p2 bra 	$L__BB16_3;
	cvt.u32.u64 	%r5, %rd38;
	cvt.u32.u64 	%r6, %rd81;
	div.u32 	%r7, %r6, %r5;
	mul.lo.s32 	%r8, %r7, %r5;
	sub.s32 	%r9, %r6, %r8;
	cvt.u64.u32 	%rd82, %r7;
	cvt.u64.u32 	%rd83, %r9;
	bra.uni 	$L__BB16_4;
$L__BB16_3:
	div.u64 	%rd82, %rd81, %rd38;
	mul.lo.s64 	%rd46, %rd82, %rd38;
	sub.s64 	%rd83, %rd81, %rd46;
$L__BB16_4:
	or.b64  	%rd47, %rd83, %rd42;
	and.b64  	%rd48, %rd47, -4294967296;
	setp.ne.s64 	%p3, %rd48, 0;
	@%p3 bra 	$L__BB16_6;
	cvt.u32.u64 	%r10, %rd42;
	cvt.u32.u64 	%r11, %rd83;
	div.u32 	%r12, %r11, %r10;
	mul.lo.s32 	%r13, %r12, %r10;
	sub.s32 	%r14, %r11, %r13;
	cvt.u64.u32 	%rd84, %r12;
	cvt.u64.u32 	%rd85, %r14;
	bra.uni 	$L__BB16_7;
$L__BB16_6:
	div.u64 	%rd84, %rd83, %rd42;
	mul.lo.s64 	%rd49, %rd84, %rd42;
	sub.s64 	%rd85, %rd83, %rd49;
$L__BB16_7:
	or.b64  	%rd50, %rd84, %rd41;
	and.b64  	%rd51, %rd50, -4294967296;
	setp.ne.s64 	%p4, %rd51, 0;
	@%p4 bra 	$L__BB16_9;
	cvt.u32.u64 	%r15, %rd41;
	cvt.u32.u64 	%r16, %rd84;
	div.u32 	%r17, %r16, %r15;
	mul.lo.s32 	%r18, %r17, %r15;
	sub.s32 	%r19, %r16, %r18;
	cvt.u64.u32 	%rd86, %r17;
	cvt.u64.u32 	%rd87, %r19;
	bra.uni 	$L__BB16_10;
$L__BB16_9:
	div.u64 	%rd86, %rd84, %rd41;
	mul.lo.s64 	%rd52, %rd86, %rd41;
	sub.s64 	%rd87, %rd84, %rd52;
$L__BB16_10:
	or.b64  	%rd53, %rd86, %rd40;
	and.b64  	%rd54, %rd53, -4294967296;
	setp.ne.s64 	%p5, %rd54, 0;
	@%p5 bra 	$L__BB16_12;
	cvt.u32.u64 	%r20, %rd40;
	cvt.u32.u64 	%r21, %rd86;
	div.u32 	%r22, %r21, %r20;
	mul.lo.s32 	%r23, %r22, %r20;
	sub.s32 	%r24, %r21, %r23;
	cvt.u64.u32 	%rd88, %r22;
	cvt.u64.u32 	%rd89, %r24;
	bra.uni 	$L__BB16_13;
$L__BB16_12:
	div.u64 	%rd88, %rd86, %rd40;
	mul.lo.s64 	%rd55, %rd88, %rd40;
	sub.s64 	%rd89, %rd86, %rd55;
$L__BB16_13:
	or.b64  	%rd56, %rd88, %rd39;
	and.b64  	%rd57, %rd56, -4294967296;
	setp.ne.s64 	%p6, %rd57, 0;
	@%p6 bra 	$L__BB16_15;
	cvt.u32.u64 	%r25, %rd39;
	cvt.u32.u64 	%r26, %rd88;
	div.u32 	%r27, %r26, %r25;
	mul.lo.s32 	%r28, %r27, %r25;
	sub.s32 	%r29, %r26, %r28;
	cvt.u64.u32 	%rd90, %r27;
	cvt.u64.u32 	%rd91, %r29;
	bra.uni 	$L__BB16_16;
$L__BB16_15:
	div.u64 	%rd90, %rd88, %rd39;
	mul.lo.s64 	%rd58, %rd90, %rd39;
	sub.s64 	%rd91, %rd88, %rd58;
$L__BB16_16:
	ld.param.u64 	%rd80, [_ZN36_GLOBAL__N__32dd2b4f_4_k_cu_fff026ee38kvbm_kernels_universal_to_block_kernelIdLNS_11BlockLayoutE1EEEvPKPKT_PKPS2_mmmmmmmm_param_2];
	ld.param.u64 	%rd79, [_ZN36_GLOBAL__N__32dd2b4f_4_k_cu_fff026ee38kvbm_kernels_universal_to_block_kernelIdLNS_11BlockLayoutE1EEEvPKPKT_PKPS2_mmmmmmmm_param_1];
	ld.param.u64 	%rd78, [_ZN36_GLOBAL__N__32dd2b4f_4_k_cu_fff026ee38kvbm_kernels_universal_to_block_kernelIdLNS_11BlockLayoutE1EEEvPKPKT_PKPS2_mmmmmmmm_param_0];
	mad.lo.s64 	%rd59, %rd82, %rd80, %rd89;
	mad.lo.s64 	%rd60, %rd91, %rd40, %rd59;
	cvta.to.global.u64 	%rd61, %rd79;
	shl.b64 	%rd62, %rd60, 3;
	add.s64 	%rd63, %rd61, %rd62;
	ld.global.u64 	%rd64, [%rd63];
	cvta.to.global.u64 	%rd65, %rd64;
	mad.lo.s64 	%rd66, %rd90, %rd41, %rd87;
	mad.lo.s64 	%rd67, %rd66, %rd42, %rd85;
	cvta.to.global.u64 	%rd68, %rd78;
	shl.b64 	%rd69, %rd82, 3;
	add.s64 	%rd70, %rd68, %rd69;
	ld.global.u64 	%rd71, [%rd70];
	cvta.to.global.u64 	%rd72, %rd71;
	shl.b64 	%rd73, %rd83, 3;
	add.s64 	%rd74, %rd72, %rd73;
	ld.global.f64 	%fd1, [%rd74];
	shl.b64 	%rd75, %rd67, 3;
	add.s64 	%rd76, %rd65, %rd75;
	st.global.f64 	[%rd76], %fd1;
	mov.u32 	%r30, %ntid.x;
	mov.u32 	%r31, %nctaid.x;
	mul.lo.s32 	%r32, %r30, %r31;
	cvt.u64.u32 	%rd77, %r32;
	add.s64 	%rd81, %rd81, %rd77;
	setp.lt.u64 	%p7, %rd81, %rd2;
	@%p7 bra 	$L__BB16_1;
$L__BB16_17:
	ret;

}


// ===== COMPILED SASS (sm_100) =====

	.target	sm_100

	.elftype	@"ET_EXEC"


//--------------------- .note.nv.tkinfo           --------------------------
	.section	.note.nv.tkinfo,"",@"SHT_NOTE"
	.sectionflags	@"SHF_NOTE_NV_TKINFO"
	.tkinfo
        /*0018*/ 	.word	0x00000002
        /*0030*/ 	.string	""
        /*0030*/ 	.string	"ptxas"
        /*0030*/ 	.string	"Cuda compilation tools, release 13.0, V13.0.88"
        /*0030*/ 	.string	"Build cuda_13.0.r13.0/compiler.36424714_0"
        /*0030*/ 	.string	"-arch sm_100 -m 64 "



//--------------------- .note.nv.cuinfo           --------------------------
	.section	.note.nv.cuinfo,"",@"SHT_NOTE"
	.sectionflags	@"SHF_NOTE_NV_CUINFO"
        /*0018*/ 	.short	0x0002
        /*001a*/ 	.short	0x0064
        /*001c*/ 	.short	0x0082
	.zero		2


//--------------------- .nv.info                  --------------------------
	.section	.nv.info,"",@"SHT_CUDA_INFO"
	.align	4


	//----- nvinfo : EIATTR_REGCOUNT
	.align		4
        /*0000*/ 	.byte	0x04, 0x2f
        /*0002*/ 	.short	(.L_1 - .L_0)
	.align		4
.L_0:
        /*0004*/ 	.word	index@(_Z35kvbm_kernels_vectorized_copy_kernelPPvS0_mi)
        /*0008*/ 	.word	0x00000020


	//----- nvinfo : EIATTR_FRAME_SIZE
	.align		4
.L_1:
        /*000c*/ 	.byte	0x04, 0x11
        /*000e*/ 	.short	(.L_3 - .L_2)
	.align		4
.L_2:
        /*0010*/ 	.word	index@($__internal_16_$__cuda_sm20_div_u64)
        /*0014*/ 	.word	0x00000000


	//----- nvinfo : EIATTR_FRAME_SIZE
	.align		4
.L_3:
        /*0018*/ 	.byte	0x04, 0x11
        /*001a*/ 	.short	(.L_5 - .L_4)
	.align		4
.L_4:
        /*001c*/ 	.word	index@(_Z35kvbm_kernels_vectorized_copy_kernelPPvS0_mi)
        /*0020*/ 	.word	0x00000000


	//----- nvinfo : EIATTR_REGCOUNT
	.align		4
.L_5:
        /*0024*/ 	.byte	0x04, 0x2f
        /*0026*/ 	.short	(.L_7 - .L_6)
	.align		4
.L_6:
        /*0028*/ 	.word	index@(_ZN36_GLOBAL__N__32dd2b4f_4_k_cu_fff026ee38kvbm_kernels_block_to_universal_kernelI6__halfLNS_11BlockLayoutE0EEEvPKPKT_PKPS3_mmmmmmmm)
        /*002c*/ 	.word	0x00000022


	//----- nvinfo : EIATTR_FRAME_SIZE
	.align		4
.L_7:
        /*0030*/ 	.byte	0x04, 0x11
        /*0032*/ 	.short	(.L_9 - .L_8)
	.align		4
.L_8:
        /*0034*/ 	.word	index@($__internal_15_$__cuda_sm20_div_u64)
        /*0038*/ 	.word	0x00000000


	//----- nvinfo : EIATTR_FRAME_SIZE
	.align		4
.L_9:
        /*003c*/ 	.byte	0x04, 0x11
        /*003e*/ 	.short	(.L_11 - .L_10)
	.align		4
.L_10:
        /*0040*/ 	.word	index@(_ZN36_GLOBAL__N__32dd2b4f_4_k_cu_fff026ee38kvbm_kernels_block_to_universal_kernelI6__halfLNS_11BlockLayoutE0EEEvPKPKT_PKPS3_mmmmmmmm)
        /*0044*/ 	.word	0x00000000


	//----- nvinfo : EIATTR_REGCOUNT
	.align		4
.L_11:
        /*0048*/ 	.byte	0x04, 0x2f
        /*004a*/ 	.short	(.L_13 - .L_12)
	.align		4
.L_12:
        /*004c*/ 	.word	index@(_ZN36_GLOBAL__N__32dd2b4f_4_k_cu_fff026ee38kvbm_kernels_block_to_universal_kernelI6__halfLNS_11BlockLayoutE1EEEvPKPKT_PKPS3_mmmmmmmm)
        /*0050*/ 	.word	0x00000020


	//----- nvinfo : EIATTR_FRAME_SIZE
	.align		4
.L_13:
        /*0054*/ 	.byte	0x04, 0x11
        /*0056*/ 	.short	(.L_15 - .L_14)
	.align		4
.L_14:
        /*0058*/ 	.word	index@($__internal_14_$__cuda_sm20_div_u64)
        /*005c*/ 	.word	0x00000000


	//----- nvinfo : EIATTR_FRAME_SIZE
	.align		4
.L_15:
        /*0060*/ 	.byte	0x04, 0x11
        /*0062*/ 	.short	(.L_17 - .L_16)
	.align		4
.L_16:
        /*0064*/ 	.word	index@(_ZN36_GLOBAL__N__32dd2b4f_4_k_cu_fff026ee38kvbm_kernels_block_to_universal_kernelI6__halfLNS_11BlockLayoutE1EEEvPKPKT_PKPS3_mmmmmmmm)
        /*0068*/ 	.word	0x00000000


	//----- nvinfo : EIATTR_REGCOUNT
	.align		4
.L_17:
        /*006c*/ 	.byte	0x04, 0x2f
        /*006e*/ 	.short	(.L_19 - .L_18)
	.align		4
.L_18:
        /*0070*/ 	.word	index@(_ZN36_GLOBAL__N__32dd2b4f_4_k_cu_fff026ee38kvbm_kernels_block_to_universal_kernelI13__nv_bfloat16LNS_11BlockLayoutE0EEEvPKPKT_PKPS3_mmmmmmmm)
        /*0074*/ 	.word	0x00000022


	//----- nvinfo : EIATTR_FRAME_SIZE
	.align		4
.L_19:
        /*0078*/ 	.byte	0x04, 0x11
        /*007a*/ 	.short	(.L_21 - .L_20)
	.align		4
.L_20:
        /*007c*/ 	.word	index@($__internal_13_$__cuda_sm20_div_u64)
        /*0080*/ 	.word	0x00000000


	//----- nvinfo : EIATTR_FRAME_SIZE
	.align		4
.L_21:
        /*0084*/ 	.byte	0x04, 0x11
        /*0086*/ 	.short	(.L_23 - .L_22)
	.align		4
.L_22:
        /*0088*/ 	.word	index@(_ZN36_GLOBAL__N__32dd2b4f_4_k_cu_fff026ee38kvbm_kernels_block_to_universal_kernelI13__nv_bfloat16LNS_11BlockLayoutE0EEEvPKPKT_PKPS3_mmmmmmmm)
        /*008c*/ 	.word	0x00000000


	//----- nvinfo : EIATTR_REGCOUNT
	.align		4
.L_23:
        /*0090*/ 	.byte	0x04, 0x2f
        /*0092*/ 	.short	(.L_25 - .L_24)
	.align		4
.L_24:
        /*0094*/ 	.word	index@(_ZN36_GLOBAL__N__32dd2b4f_4_k_cu_fff026ee38kvbm_kernels_block_to_universal_kernelI13__nv_bfloat16LNS_11BlockLayoutE1EEEvPKPKT_PKPS3_mmmmmmmm)
        /*0098*/ 	.word	0x00000020


	//----- nvinfo : EIATTR_FRAME_SIZE
	.align		4
.L_25:
        /*009c*/ 	.byte	0x04, 0x11
        /*009e*/ 	.short	(.L_27 - .L_26)
	.align		4
.L_26:
        /*00a0*/ 	.word	index@($__internal_12_$__cuda_sm20_div_u64)
        /*00a4*/ 	.word	0x00000000


	//----- nvinfo : EIATTR_FRAME_SIZE
	.align		4
.L_27:
        /*00a8*/ 	.byte	0x04, 0x11
        /*00aa*/ 	.short	(.L_29 - .L_28)
	.align		4
.L_28:
        /*00ac*/ 	.word	index@(_ZN36_GLOBAL__N__32dd2b4f_4_k_cu_fff026ee38kvbm_kernels_block_to_universal_kernelI13__nv_bfloat16LNS_11BlockLayoutE1EEEvPKPKT_PKPS3_mmmmmmmm)
        /*00b0*/ 	.word	0x00000000


	//----- nvinfo : EIATTR_REGCOUNT
	.align		4
.L_29:
        /*00b4*/ 	.byte	0x04, 0x2f
        /*00b6*/ 	.short	(.L_31 - .L_30)
	.align		4
.L_30:
        /*00b8*/ 	.word	index@(_ZN36_GLOBAL__N__32dd2b4f_4_k_cu_fff026ee38kvbm_kernels_block_to_universal_kernelIfLNS_11BlockLayoutE0EEEvPKPKT_PKPS2_mmmmmmmm)
        /*00bc*/ 	.word	0x00000022


	//----- nvinfo : EIATTR_FRAME_SIZE
	.align		4
.L_31:
        /*00c0*/ 	.byte	0x04, 0x11
        /*00c2*/ 	.short	(.L_33 - .L_32)
	.align		4
.L_32:
        /*00c4*/ 	.word	index@($__internal_11_$__cuda_sm20_div_u64)
        /*00c8*/ 	.word	0x00000000


	//----- nvinfo : EIATTR_FRAME_SIZE
	.align		4
.L_33:
        /*00cc*/ 	.byte	0x04, 0x11
        /*00ce*/ 	.short	(.L_35 - .L_34)
	.align		4
.L_34:
        /*00d0*/ 	.word	index@(_ZN36_GLOBAL__N__32dd2b4f_4_k_cu_fff026ee38kvbm_kernels_block_to_universal_kernelIfLNS_11BlockLayoutE0EEEvPKPKT_PKPS2_mmmmmmmm)
        /*00d4*/ 	.word	0x00000000


	//----- nvinfo : EIATTR_REGCOUNT
	.align		4
.L_35:
        /*00d8*/ 	.byte	0x04, 0x2f
        /*00da*/ 	.short	(.L_37 - .L_36)
	.align		4
.L_36:
        /*00dc*/ 	.word	index@(_ZN36_GLOBAL__N__32dd2b4f_4_k_cu_fff026ee38kvbm_kernels_block_to_universal_kernelIfLNS_11BlockLayoutE1EEEvPKPKT_PKPS2_mmmmmmmm)
        /*00e0*/ 	.word	0x00000020


	//----- nvinfo : EIATTR_FRAME_SIZE
	.align		4
.L_37:
        /*00e4*/ 	.byte	0x04, 0x11
        /*00e6*/ 	.short	(.L_39 - .L_38)
	.align		4
.L_38:
        /*00e8*/ 	.word	index@($__internal_10_$__cuda_sm20_div_u64)
        /*00ec*/ 	.word	0x00000000


	//----- nvinfo : EIATTR_FRAME_SIZE
	.align		4
.L_39:
        /*00f0*/ 	.byte	0x04, 0x11
        /*00f2*/ 	.short	(.L_41 - .L_40)
	.align		4
.L_40:
        /*00f4*/ 	.word	index@(_ZN36_GLOBAL__N__32dd2b4f_4_k_cu_fff026ee38kvbm_kernels_block_to_universal_kernelIfLNS_11BlockLayoutE1EEEvPKPKT_PKPS2_mmmmmmmm)
        /*00f8*/ 	.word	0x00000000


	//----- nvinfo : EIATTR_REGCOUNT
	.align		4
.L_41:
        /*00fc*/ 	.byte	0x04, 0x2f
        /*00fe*/ 	.short	(.L_43 - .L_42)
	.align		4
.L_42:
        /*0100*/ 	.word	index@(_ZN36_GLOBAL__N__32dd2b4f_4_k_cu_fff026ee38kvbm_kernels_block_to_universal_kernelIdLNS_11BlockLayoutE0EEEvPKPKT_PKPS2_mmmmmmmm)
        /*0104*/ 	.word	0x00000022


	//----- nvinfo : EIATTR_FRAME_SIZE
	.align		4
.L_43:
        /*0108*/ 	.byte	0x04, 0x11
        /*010a*/ 	.short	(.L_45 - .L_44)
	.align		4
.L_44:
        /*010c*/ 	.word	index@($__internal_9_$__cuda_sm20_div_u64)
        /*0110*/ 	.word	0x00000000


	//----- nvinfo : EIATTR_FRAME_SIZE
	.align		4
.L_45:
        /*0114*/ 	.byte	0x04, 0x11
        /*0116*/ 	.short	(.L_47 - .L_46)
	.align		4
.L_46:
        /*0118*/ 	.word	index@(_ZN36_GLOBAL__N__32dd2b4f_4_k_cu_fff026ee38kvbm_kernels_block_to_universal_kernelIdLNS_11BlockLayoutE0EEEvPKPKT_PKPS2_mmmmmmmm)
        /*011c*/ 	.word	0x00000000


	//----- nvinfo : EIATTR_REGCOUNT
	.align		4
.L_47:
        /*0120*/ 	.byte	0x04, 0x2f
        /*0122*/ 	.short	(.L_49 - .L_48)
	.align		4
.L_48:
        /*0124*/ 	.word	index@(_ZN36_GLOBAL__N__32dd2b4f_4_k_cu_fff026ee38kvbm_kernels_block_to_universal_kernelIdLNS_11BlockLayoutE1EEEvPKPKT_PKPS2_mmmmmmmm)
        /*0128*/ 	.word	0x00000020


	//----- nvinfo : EIATTR_FRAME_SIZE
	.align		4
.L_49:
        /*012c*/ 	.byte	0x04, 0x11
        /*012e*/ 	.short	(.L_51 - .L_50)
	.align		4
.L_50:
        /*0130*/ 	.word	index@($__internal_8_$__cuda_sm20_div_u64)
        /*0134*/ 	.word	0x00000000


	//----- nvinfo : EIATTR_FRAME_SIZE
	.align		4
.L_51:
        /*0138*/ 	.byte	0x04, 0x11
        /*013a*/ 	.short	(.L_53 - .L_52)
	.align		4
.L_52:
        /*013c*/ 	.word	index@(_ZN36_GLOBAL__N__32dd2b4f_4_k_cu_fff026ee38kvbm_kernels_block_to_universal_kernelIdLNS_11BlockLayoutE1EEEvPKPKT_PKPS2_mmmmmmmm)
        /*0140*/ 	.word	0x00000000


	//----- nvinfo : EIATTR_REGCOUNT
	.align		4
.L_53:
        /*0144*/ 	.byte	0x04, 0x2f
        /*0146*/ 	.short	(.L_55 - .L_54)
	.align		4
.L_54:
        /*0148*/ 	.word	index@(_ZN36_GLOBAL__N__32dd2b4f_4_k_cu_fff026ee38kvbm_kernels_universal_to_block_kernelI6__halfLNS_11BlockLayoutE0EEEvPKPKT_PKPS3_mmmmmmmm)
        /*014c*/ 	.word	0x00000022


	//----- nvinfo : EIATTR_FRAME_SIZE
	.align		4
.L_55:
        /*0150*/ 	.byte	0x04, 0x11
        /*0152*/ 	.short	(.L_57 - .L_56)
	.align		4
.L_56:
        /*0154*/ 	.word	index@($__internal_7_$__cuda_sm20_div_u64)
        /*0158*/ 	.word	0x00000000


	//----- nvinfo : EIATTR_FRAME_SIZE
	.align		4
.L_57:
        /*015c*/ 	.byte	0x04, 0x11
        /*015e*/ 	.short	(.L_59 - .L_58)
	.align		4
.L_58:
        /*0160*/ 	.word	index@(_ZN36_GLOBAL__N__32dd2b4f_4_k_cu_fff026ee38kvbm_kernels_universal_to_block_kernelI6__halfLNS_11BlockLayoutE0EEEvPKPKT_PKPS3_mmmmmmmm)
        /*0164*/ 	.word	0x00000000


	//----- nvinfo : EIATTR_REGCOUNT
	.align		4
.L_59:
        /*0168*/ 	.byte	0x04, 0x2f
        /*016a*/ 	.short	(.L_61 - .L_60)
	.align		4
.L_60:
        /*016c*/ 	.word	index@(_ZN36_GLOBAL__N__32dd2b4f_4_k_cu_fff026ee38kvbm_kernels_universal_to_block_kernelI6__halfLNS_11BlockLayoutE1EEEvPKPKT_PKPS3_mmmmmmmm)
        /*0170*/ 	.word	0x00000020


	//----- nvinfo : EIATTR_FRAME_SIZE
	.align		4
.L_61:
        /*0174*/ 	.byte	0x04, 0x11
        /*0176*/ 	.short	(.L_63 - .L_62)
	.align		4
.L_62:
        /*0178*/ 	.word	index@($__internal_6_$__cuda_sm20_div_u64)
        /*017c*/ 	.word	0x00000000


	//----- nvinfo : EIATTR_FRAME_SIZE
	.align		4
.L_63:
        /*0180*/ 	.byte	0x04, 0x11
        /*0182*/ 	.short	(.L_65 - .L_64)
	.align		4
.L_64:
        /*0184*/ 	.word	index@(_ZN36_GLOBAL__N__32dd2b4f_4_k_cu_fff026ee38kvbm_kernels_universal_to_block_kernelI6__halfLNS_11BlockLayoutE1EEEvPKPKT_PKPS3_mmmmmmmm)
        /*0188*/ 	.word	0x00000000


	//----- nvinfo : EIATTR_REGCOUNT
	.align		4
.L_65:
        /*018c*/ 	.byte	0x04, 0x2f
        /*018e*/ 	.short	(.L_67 - .L_66)
	.align		4
.L_66:
        /*0190*/ 	.word	index@(_ZN36_GLOBAL__N__32dd2b4f_4_k_cu_fff026ee38kvbm_kernels_universal_to_block_kernelI13__nv_bfloat16LNS_11BlockLayoutE0EEEvPKPKT_PKPS3_mmmmmmmm)
        /*0194*/ 	.word	0x00000022


	//----- nvinfo : EIATTR_FRAME_SIZE
	.align		4
.L_67:
        /*0198*/ 	.byte	0x04, 0x11
        /*019a*/ 	.short	(.L_69 - .L_68)
	.align		4
.L_68:
        /*019c*/ 	.word	index@($__internal_5_$__cuda_sm20_div_u64)
        /*01a0*/ 	.word	0x00000000


	//----- nvinfo : EIATTR_FRAME_SIZE
	.align		4
.L_69:
        /*01a4*/ 	.byte	0x04, 0x11
        /*01a6*/ 	.short	(.L_71 - .L_70)
	.align		4
.L_70:
        /*01a8*/ 	.word	index@(_ZN36_GLOBAL__N__32dd2b4f_4_k_cu_fff026ee38kvbm_kernels_universal_to_block_kernelI13__nv_bfloat16LNS_11BlockLayoutE0EEEvPKPKT_PKPS3_mmmmmmmm)
        /*01ac*/ 	.word	0x00000000


	//----- nvinfo : EIATTR_REGCOUNT
	.align		4
.L_71:
        /*01b0*/ 	.byte	0x04, 0x2f
        /*01b2*/ 	.short	(.L_73 - .L_72)
	.align		4
.L_72:
        /*01b4*/ 	.word	index@(_ZN36_GLOBAL__N__32dd2b4f_4_k_cu_fff026ee38kvbm_kernels_universal_to_block_kernelI13__nv_bfloat16LNS_11BlockLayoutE1EEEvPKPKT_PKPS3_mmmmmmmm)
        /*01b8*/ 	.word	0x00000020


	//----- nvinfo : EIATTR_FRAME_SIZE
	.align		4
.L_73:
        /*01bc*/ 	.byte	0x04, 0x11
        /*01be*/ 	.short	(.L_75 - .L_74)
	.align		4
.L_74:
        /*01c0*/ 	.word	index@($__internal_4_$__cuda_sm20_div_u64)
        /*01c4*/ 	.word	0x00000000


	//----- nvinfo : EIATTR_FRAME_SIZE
	.align		4
.L_75:
        /*01c8*/ 	.byte	0x04, 0x11
        /*01ca*/ 	.short	(.L_77 - .L_76)
	.align		4
.L_76:
        /*01cc*/ 	.word	index@(_ZN36_GLOBAL__N__32dd2b4f_4_k_cu_fff026ee38kvbm_kernels_universal_to_block_kernelI13__nv_bfloat16LNS_11BlockLayoutE1EEEvPKPKT_PKPS3_mmmmmmmm)
        /*01d0*/ 	.word	0x00000000


	//----- nvinfo : EIATTR_REGCOUNT
	.align		4
.L_77:
        /*01d4*/ 	.byte	0x04, 0x2f
        /*01d6*/ 	.short	(.L_79 - .L_78)
	.align		4
.L_78:
        /*01d8*/ 	.word	index@(_ZN36_GLOBAL__N__32dd2b4f_4_k_cu_fff026ee38kvbm_kernels_universal_to_block_kernelIfLNS_11BlockLayoutE0EEEvPKPKT_PKPS2_mmmmmmmm)
        /*01dc*/ 	.word	0x00000022


	//----- nvinfo : EIATTR_FRAME_SIZE
	.align		4
.L_79:
        /*01e0*/ 	.byte	0x04, 0x11
        /*01e2*/ 	.short	(.L_81 - .L_80)
	.align		4
.L_80:
        /*01e4*/ 	.word	index@($__internal_3_$__cuda_sm20_div_u64)
        /*01e8*/ 	.word	0x00000000


	//----- nvinfo : EIATTR_FRAME_SIZE
	.align		4
.L_81:
        /*01ec*/ 	.byte	0x04, 0x11
        /*01ee*/ 	.short	(.L_83 - .L_82)
	.align		4
.L_82:
        /*01f0*/ 	.word	index@(_ZN36_GLOBAL__N__32dd2b4f_4_k_cu_fff026ee38kvbm_kernels_universal_to_block_kernelIfLNS_11BlockLayoutE0EEEvPKPKT_PKPS2_mmmmmmmm)
        /*01f4*/ 	.word	0x00000000


	//----- nvinfo : EIATTR_REGCOUNT
	.align		4
.L_83:
        /*01f8*/ 	.byte	0x04, 0x2f
        /*01fa*/ 	.short	(.L_85 - .L_84)
	.align		4
.L_84:
        /*01fc*/ 	.word	index@(_ZN36_GLOBAL__N__32dd2b4f_4_k_cu_fff026ee38kvbm_kernels_universal_to_block_kernelIfLNS_11BlockLayoutE1EEEvPKPKT_PKPS2_mmmmmmmm)
        /*0200*/ 	.word	0x00000020


	//----- nvinfo : EIATTR_FRAME_SIZE
	.align		4
.L_85:
        /*0204*/ 	.byte	0x04, 0x11
        /*0206*/ 	.short	(.L_87 - .L_86)
	.align		4
.L_86:
        /*0208*/ 	.word	index@($__internal_2_$__cuda_sm20_div_u64)
        /*020c*/ 	.word	0x00000000


	//----- nvinfo : EIATTR_FRAME_SIZE
	.align		4
.L_87:
        /*0210*/ 	.byte	0x04, 0x11
        /*0212*/ 	.short	(.L_89 - .L_88)
	.align		4
.L_88:
        /*0214*/ 	.word	index@(_ZN36_GLOBAL__N__32dd2b4f_4_k_cu_fff026ee38kvbm_kernels_universal_to_block_kernelIfLNS_11BlockLayoutE1EEEvPKPKT_PKPS2_mmmmmmmm)
        /*0218*/ 	.word	0x00000000


	//----- nvinfo : EIATTR_REGCOUNT
	.align		4
.L_89:
        /*021c*/ 	.byte	0x04, 0x2f
        /*021e*/ 	.short	(.L_91 - .L_90)
	.align		4
.L_90:
        /*0220*/ 	.word	index@(_ZN36_GLOBAL__N__32dd2b4f_4_k_cu_fff026ee38kvbm_kernels_universal_to_block_kernelIdLNS_11BlockLayoutE0EEEvPKPKT_PKPS2_mmmmmmmm)
        /*0224*/ 	.word	0x00000022


	//----- nvinfo : EIATTR_FRAME_SIZE
	.align		4
.L_91:
        /*0228*/ 	.byte	0x04, 0x11
        /*022a*/ 	.short	(.L_93 - .L_92)
	.align		4
.L_92:
        /*022c*/ 	.word	index@($__internal_1_$__cuda_sm20_div_u64)
        /*0230*/ 	.word	0x00000000


	//----- nvinfo : EIATTR_FRAME_SIZE
	.align		4
.L_93:
        /*0234*/ 	.byte	0x04, 0x11
        /*0236*/ 	.short	(.L_95 - .L_94)
	.align		4
.L_94:
        /*0238*/ 	.word	index@(_ZN36_GLOBAL__N__32dd2b4f_4_k_cu_fff026ee38kvbm_kernels_universal_to_block_kernelIdLNS_11BlockLayoutE0EEEvPKPKT_PKPS2_mmmmmmmm)
        /*023c*/ 	.word	0x00000000


	//----- nvinfo : EIATTR_REGCOUNT
	.align		4
.L_95:
        /*0240*/ 	.byte	0x04, 0x2f
        /*0242*/ 	.short	(.L_97 - .L_96)
	.align		4
.L_96:
        /*0244*/ 	.word	index@(_ZN36_GLOBAL__N__32dd2b4f_4_k_cu_fff026ee38kvbm_kernels_universal_to_block_kernelIdLNS_11BlockLayoutE1EEEvPKPKT_PKPS2_mmmmmmmm)
        /*0248*/ 	.word	0x00000020


	//----- nvinfo : EIATTR_FRAME_SIZE
	.align		4
.L_97:
        /*024c*/ 	.byte	0x04, 0x11
        /*024e*/ 	.short	(.L_99 - .L_98)
	.align		4
.L_98:
        /*0250*/ 	.word	index@($__internal_0_$__cuda_sm20_div_u64)
        /*0254*/ 	.word	0x00000000


	//----- nvinfo : EIATTR_FRAME_SIZE
	.align		4
.L_99:
        /*0258*/ 	.byte	0x04, 0x11
        /*025a*/ 	.short	(.L_101 - .L_100)
	.align		4
.L_100:
        /*025c*/ 	.word	index@(_ZN36_GLOBAL__N__32dd2b4f_4_k_cu_fff026ee38kvbm_kernels_universal_to_block_kernelIdLNS_11BlockLayoutE1EEEvPKPKT_PKPS2_mmmmmmmm)
        /*0260*/ 	.word	0x00000000


	//----- nvinfo : EIATTR_MIN_STACK_SIZE
	.align		4
.L_101:
        /*0264*/ 	.byte	0x04, 0x12
        /*0266*/ 	.short	(.L_103 - .L_102)
	.align		4
.L_102:
        /*0268*/ 	.word	index@(_ZN36_GLOBAL__N__32dd2b4f_4_k_cu_fff026ee38kvbm_kernels_universal_to_block_kernelIdLNS_11BlockLayoutE1EEEvPKPKT_PKPS2_mmmmmmmm)
        /*026c*/ 	.word	0x00000000


	//----- nvinfo : EIATTR_MIN_STACK_SIZE
	.align		4
.L_103:
        /*0270*/ 	.byte	0x04, 0x12
        /*0272*/ 	.short	(.L_105 - .L_104)
	.align		4
.L_104:
        /*0274*/ 	.word	index@(_ZN36_GLOBAL__N__32dd2b4f_4_k_cu_fff026ee38kvbm_kernels_universal_to_block_kernelIdLNS_11BlockLayoutE0EEEvPKPKT_PKPS2_mmmmmmmm)
        /*0278*/ 	.word	0x00000000


	//----- nvinfo : EIATTR_MIN_STACK_SIZE
	.align		4
.L_105:
        /*027c*/ 	.byte	0x04, 0x12
        /*027e*/ 	.short	(.L_107 - .L_106)
	.align		4
.L_106:
        /*0280*/ 	.word	index@(_ZN36_GLOBAL__N__32dd2b4f_4_k_cu_fff026ee38kvbm_kernels_universal_to_block_kernelIfLNS_11BlockLayoutE1EEEvPKPKT_PKPS2_mmmmmmmm)
        /*0284*/ 	.word	0x00000000


	//----- nvinfo : EIATTR_MIN_STACK_SIZE
	.align		4
.L_107:
        /*0288*/ 	.byte	0x04, 0x12
        /*028a*/ 	.short	(.L_109 - .L_108)
	.align		4
.L_108:
        /*028c*/ 	.word	index@(_ZN36_GLOBAL__N__32dd2b4f_4_k_cu_fff026ee38kvbm_kernels_universal_to_block_kernelIfLNS_11BlockLayoutE0EEEvPKPKT_PKPS2_mmmmmmmm)
        /*0290*/ 	.word	0x00000000


	//----- nvinfo : EIATTR_MIN_STACK_SIZE
	.align		4
.L_109:
        /*0294*/ 	.byte	0x04, 0x12
        /*0296*/ 	.short	(.L_111 - .L_110)
	.align		4
.L_110:
        /*0298*/ 	.word	index@(_ZN36_GLOBAL__N__32dd2b4f_4_k_cu_fff026ee38kvbm_kernels_universal_to_block_kernelI13__nv_bfloat16LNS_11BlockLayoutE1EEEvPKPKT_PKPS3_mmmmmmmm)
        /*029c*/ 	.word	0x00000000


	//----- nvinfo : EIATTR_MIN_STACK_SIZE
	.align		4
.L_111:
        /*02a0*/ 	.byte	0x04, 0x12
        /*02a2*/ 	.short	(.L_113 - .L_112)
	.align		4
.L_112:
        /*02a4*/ 	.word	index@(_ZN36_GLOBAL__N__32dd2b4f_4_k_cu_fff026ee38kvbm_kernels_universal_to_block_kernelI13__nv_bfloat16LNS_11BlockLayoutE0EEEvPKPKT_PKPS3_mmmmmmmm)
        /*02a8*/ 	.word	0x00000000


	//----- nvinfo : EIATTR_MIN_STACK_SIZE
	.align		4
.L_113:
        /*02ac*/ 	.byte	0x04, 0x12
        /*02ae*/ 	.short	(.L_115 - .L_114)
	.align		4
.L_114:
        /*02b0*/ 	.word	index@(_ZN36_GLOBAL__N__32dd2b4f_4_k_cu_fff026ee38kvbm_kernels_universal_to_block_kernelI6__halfLNS_11BlockLayoutE1EEEvPKPKT_PKPS3_mmmmmmmm)
        /*02b4*/ 	.word	0x00000000


	//----- nvinfo : EIATTR_MIN_STACK_SIZE
	.align		4
.L_115:
        /*02b8*/ 	.byte	0x04, 0x12
        /*02ba*/ 	.short	(.L_117 - .L_116)
	.align		4
.L_116:
        /*02bc*/ 	.word	index@(_ZN36_GLOBAL__N__32dd2b4f_4_k_cu_fff026ee38kvbm_kernels_universal_to_block_kernelI6__halfLNS_11BlockLayoutE0EEEvPKPKT_PKPS3_mmmmmmmm)
        /*02c0*/ 	.word	0x00000000


	//----- nvinfo : EIATTR_MIN_STACK_SIZE
	.align		4
.L_117:
        /*02c4*/ 	.byte	0x04, 0x12
        /*02c6*/ 	.short	(.L_119 - .L_118)
	.align		4
.L_118:
        /*02c8*/ 	.word	index@(_ZN36_GLOBAL__N__32dd2b4f_4_k_cu_fff026ee38kvbm_kernels_block_to_universal_kernelIdLNS_11BlockLayoutE1EEEvPKPKT_PKPS2_mmmmmmmm)
        /*02cc*/ 	.word	0x00000000


	//----- nvinfo : EIATTR_MIN_STACK_SIZE
	.align		4
.L_119:
        /*02d0*/ 	.byte	0x04, 0x12
        /*02d2*/ 	.short	(.L_121 - .L_120)
	.align		4
.L_120:
        /*02d4*/ 	.word	index@(_ZN36_GLOBAL__N__32dd2b4f_4_k_cu_fff026ee38kvbm_kernels_block_to_universal_kernelIdLNS_11BlockLayoutE0EEEvPKPKT_PKPS2_mmmmmmmm)
        /*02d8*/ 	.word	0x00000000


	//----- nvinfo : EIATTR_MIN_STACK_SIZE
	.align		4
.L_121:
        /*02dc*/ 	.byte	0x04, 0x12
        /*02de*/ 	.short	(.L_123 - .L_122)
	.align		4
.L_122:
        /*02e0*/ 	.word	index@(_ZN36_GLOBAL__N__32dd2b4f_4_k_cu_fff026ee38kvbm_kernels_block_to_universal_kernelIfLNS_11BlockLayoutE1EEEvPKPKT_PKPS2_mmmmmmmm)
        /*02e4*/ 	.word	0x00000000


	//----- nvinfo : EIATTR_MIN_STACK_SIZE
	.align		4
.L_123:
        /*02e8*/ 	.byte	0x04, 0x12
        /*02ea*/ 	.short	(.L_125 - .L_124)
	.align		4
.L_124:
        /*02ec*/ 	.word	index@(_ZN36_GLOBAL__N__32dd2b4f_4_k_cu_fff026ee38kvbm_kernels_block_to_universal_kernelIfLNS_11BlockLayoutE0EEEvPKPKT_PKPS2_mmmmmmmm)
        /*02f0*/ 	.word	0x00000000


	//----- nvinfo : EIATTR_MIN_STACK_SIZE
	.align		4
.L_125:
        /*02f4*/ 	.byte	0x04, 0x12
        /*02f6*/ 	.short	(.L_127 - .L_126)
	.align		4
.L_126:
        /*02f8*/ 	.word	index@(_ZN36_GLOBAL__N__32dd2b4f_4_k_cu_fff026ee38kvbm_kernels_block_to_universal_kernelI13__nv_bfloat16LNS_11BlockLayoutE1EEEvPKPKT_PKPS3_mmmmmmmm)
        /*02fc*/ 	.word	0x00000000


	//----- nvinfo : EIATTR_MIN_STACK_SIZE
	.align		4
.L_127:
        /*0300*/ 	.byte	0x04, 0x12
        /*0302*/ 	.short	(.L_129 - .L_128)
	.align		4
.L_128:
        /*0304*/ 	.word	index@(_ZN36_GLOBAL__N__32dd2b4f_4_k_cu_fff026ee38kvbm_kernels_block_to_universal_kernelI13__nv_bfloat16LNS_11BlockLayoutE0EEEvPKPKT_PKPS3_mmmmmmmm)
        /*0308*/ 	.word	0x00000000


	//----- nvinfo : EIATTR_MIN_STACK_SIZE
	.align		4
.L_129:
        /*030c*/ 	.byte	0x04, 0x12
        /*030e*/ 	.short	(.L_131 - .L_130)
	.align		4
.L_130:
        /*0310*/ 	.word	index@(_ZN36_GLOBAL__N__32dd2b4f_4_k_cu_fff026ee38kvbm_kernels_block_to_universal_kernelI6__halfLNS_11BlockLayoutE1EEEvPKPKT_PKPS3_mmmmmmmm)
        /*0314*/ 	.word	0x00000000


	//----- nvinfo : EIATTR_MIN_STACK_SIZE
	.align		4
.L_131:
        /*0318*/ 	.byte	0x04, 0x12
        /*031a*/ 	.short	(.L_133 - .L_132)
	.align		4
.L_132:
        /*031c*/ 	.word	index@(_ZN36_GLOBAL__N__32dd2b4f_4_k_cu_fff026ee38kvbm_kernels_block_to_universal_kernelI6__halfLNS_11BlockLayoutE0EEEvPKPKT_PKPS3_mmmmmmmm)
        /*0320*/ 	.word	0x00000000


	//----- nvinfo : EIATTR_MIN_STACK_SIZE
	.align		4
.L_133:
        /*0324*/ 	.byte	0x04, 0x12
        /*0326*/ 	.short	(.L_135 - .L_134)
	.align		4
.L_134:
        /*0328*/ 	.word	index@(_Z35kvbm_kernels_vectorized_copy_kernelPPvS0_mi)
        /*032c*/ 	.word	0x00000000
.L_135:


//--------------------- .nv.compat                --------------------------
	.section	.nv.compat,"",@"SHT_CUDA_COMPAT_INFO"
	.align	4
        /*0000*/ 	.byte	0x02, 0x09, 0x00, 0x00, 0x02, 0x02, 0x01, 0x00, 0x02, 0x05, 0x05, 0x00, 0x03, 0x07, 0x01, 0x01
        /*0010*/ 	.byte	0x02, 0x03, 0x00, 0x00, 0x02, 0x06, 0x01, 0x00, 0x04, 0x0b, 0x08, 0x00, 0x09, 0x00, 0x00, 0x00
        /*0020*/ 	.byte	0x00, 0x00, 0x00, 0x00


//--------------------- .nv.info._ZN36_GLOBAL__N__32dd2b4f_4_k_cu_fff026ee38kvbm_kernels_universal_to_block_kernelIdLNS_11BlockLayoutE1EEEvPKPKT_PKPS2_mmmmmmmm --------------------------
	.section	.nv.info._ZN36_GLOBAL__N__32dd2b4f_4_k_cu_fff026ee38kvbm_kernels_universal_to_block_kernelIdLNS_11BlockLayoutE1EEEvPKPKT_PKPS2_mmmmmmmm,"",@"SHT_CUDA_INFO"
	.sectionflags	@""
	.align	4


	//----- nvinfo : EIATTR_CUDA_API_VERSION
	.align		4
        /*0000*/ 	.byte	0x04, 0x37
        /*0002*/ 	.short	(.L_137 - .L_136)
.L_136:
        /*0004*/ 	.word	0x00000082


	//----- nvinfo : EIATTR_KPARAM_INFO
	.align		4
.L_137:
        /*0008*/ 	.byte	0x04, 0x17
        /*000a*/ 	.short	(.L_139 - .L_138)
.L_138:
        /*000c*/ 	.word	0x00000000
        /*0010*/ 	.short	0x0009
        /*0012*/ 	.short	0x0048
        /*0014*/ 	.byte	0x00, 0xf0, 0x21, 0x00


	//----- nvinfo : EIATTR_KPARAM_INFO
	.align		4
.L_139:
        /*0018*/ 	.byte	0x04, 0x17
        /*001a*/ 	.short	(.L_141 - .L_140)
.L_140:
        /*001c*/ 	.word	0x00000000
        /*0020*/ 	.short	0x0008
        /*0022*/ 	.short	0x0040
        /*0024*/ 	.byte	0x00, 0xf0, 0x21, 0x00


	//----- nvinfo : EIATTR_KPARAM_INFO
	.align		4
.L_141:
        /*0028*/ 	.byte	0x04, 0x17
        /*002a*/ 	.short	(.L_143 - .L_142)
.L_142:
        /*002c*/ 	.word	0x00000000
        /*0030*/ 	.short	0x0007
        /*0032*/ 	.short	0x0038
        /*0034*/ 	.byte	0x00, 0xf0, 0x21, 0x00


	//----- nvinfo : EIATTR_KPARAM_INFO
	.align		4
.L_143:
        /*0038*/ 	.byte	0x04, 0x17
        /*003a*/ 	.short	(.L_145 - .L_144)
.L_144:
        /*003c*/ 	.word	0x00000000
        /*0040*/ 	.short	0x0006
        /*0042*/ 	.short	0x0030
        /*0044*/ 	.byte	0x00, 0xf0, 0x21, 0x00


	//----- nvinfo : EIATTR_KPARAM_INFO
	.align		4
.L_145:
        /*0048*/ 	.byte	0x04, 0x17
        /*004a*/ 	.short	(.L_147 - .L_146)
.L_146:
        /*004c*/ 	.word	0x00000000
        /*0050*/ 	.short	0x0005
        /*0052*/ 	.short	0x0028
        /*0054*/ 	.byte	0x00, 0xf0, 0x21, 0x00


	//----- nvinfo : EIATTR_KPARAM_INFO
	.align		4
.L_147:
        /*0058*/ 	.byte	0x04, 0x17
        /*005a*/ 	.short	(.L_149 - .L_148)
.L_148:
        /*005c*/ 	.word	0x00000000
        /*0060*/ 	.short	0x0004
        /*0062*/ 	.short	0x0020
        /*0064*/ 	.byte	0x00, 0xf0, 0x21, 0x00


	//----- nvinfo : EIATTR_KPARAM_INFO
	.align		4
.L_149:
        /*0068*/ 	.byte	0x04, 0x17
        /*006a*/ 	.short	(.L_151 - .L_150)
.L_150:
        /*006c*/ 	.word	0x00000000
        /*0070*/ 	.short	0x0003
        /*0072*/ 	.short	0x0018
        /*0074*/ 	.byte	0x00, 0xf0, 0x21, 0x00


	//----- nvinfo : EIATTR_KPARAM_INFO
	.align		4
.L_151:
        /*0078*/ 	.byte	0x04, 0x17
        /*007a*/ 	.short	(.L_153 - .L_152)
.L_152:
        /*007c*/ 	.word	0x00000000
        /*0080*/ 	.short	0x0002
        /*0082*/ 	.short	0x0010
        /*0084*/ 	.byte	0x00, 0xf0, 0x21, 0x00


	//----- nvinfo : EIATTR_KPARAM_INFO
	.align		4
.L_153:
        /*0088*/ 	.byte	0x04, 0x17
        /*008a*/ 	.short	(.L_155 - .L_154)
.L_154:
        /*008c*/ 	.word	0x00000000
        /*0090*/ 	.short	0x0001
        /*0092*/ 	.short	0x0008
        /*0094*/ 	.byte	0x00, 0xf5, 0x21, 0x00


	//----- nvinfo : EIATTR_KPARAM_INFO
	.align		4
.L_155:
        /*0098*/ 	.byte	0x04, 0x17
        /*009a*/ 	.short	(.L_157 - .L_156)
.L_156:
        /*009c*/ 	.word	0x00000000
        /*00a0*/ 	.short	0x0000
        /*00a2*/ 	.short	0x0000
        /*00a4*/ 	.byte	0x00, 0xf5, 0x21, 0x00


	//----- nvinfo : EIATTR_SPARSE_MMA_MASK
	.align		4
.L_157:
        /*00a8*/ 	.byte	0x03, 0x50
        /*00aa*/ 	.short	0x0000


	//----- nvinfo : EIATTR_MAXREG_COUNT
	.align		4
        /*00ac*/ 	.byte	0x03, 0x1b
        /*00ae*/ 	.short	0x00ff


	//----- nvinfo : EIATTR_MERCURY_ISA_VERSION
	.align		4
        /*00b0*/ 	.byte	0x03, 0x5f
        /*00b2*/ 	.short	0x0101


	//----- nvinfo : EIATTR_VRC_CTA_INIT_COUNT
	.align		4
        /*00b4*/ 	.byte	0x02, 0x4a
	.zero		1
	.zero		1


	//----- nvinfo : EIATTR_EXIT_INSTR_OFFSETS
	.align		4
        /*00b8*/ 	.byte	0x04, 0x1c
        /*00ba*/ 	.short	(.L_159 - .L_158)


	//   ....[0]....
.L_158:
        /*00bc*/ 	.word	0x00000200


	//   ....[1]....
        /*00c0*/ 	.word	0x000012f0


	//----- nvinfo : EIATTR_CRS_STACK_SIZE
	.align		4
.L_159:
        /*00c4*/ 	.byte	0x04, 0x1e
        /*00c6*/ 	.short	(.L_161 - .L_160)
.L_160:
        /*00c8*/ 	.word	0x00000000


	//----- nvinfo : EIATTR_CBANK_PARAM_SIZE
	.align		4
.L_161:
        /*00cc*/ 	.byte	0x03, 0x19
        /*00ce*/ 	.short	0x0050


	//----- nvinfo : EIATTR_PARAM_CBANK
	.align		4
        /*00d0*/ 	.byte	0x04, 0x0a
        /*00d2*/ 	.short	(.L_163 - .L_162)
	.align		4
.L_162:
        /*00d4*/ 	.word	index@(.nv.constant0._ZN36_GLOBAL__N__32dd2b4f_4_k_cu_fff026ee38kvbm_kernels_universal_to_block_kernelIdLNS_11BlockLayoutE1EEEvPKPKT_PKPS2_mmmmmmmm)
        /*00d8*/ 	.short	0x0380
        /*00da*/ 	.short	0x0050


	//----- nvinfo : EIATTR_SW_WAR
	.align		4
.L_163:
        /*00dc*/ 	.byte	0x04, 0x36
        /*00de*/ 	.short	(.L_165 - .L_164)
.L_164:
        /*00e0*/ 	.word	0x00000008
.L_165:


//--------------------- .nv.info._ZN36_GLOBAL__N__32dd2b4f_4_k_cu_fff026ee38kvbm_kernels_universal_to_block_kernelIdLNS_11BlockLayoutE0EEEvPKPKT_PKPS2_mmmmmmmm --------------------------
	.section	.nv.info._ZN36_GLOBAL__N__32dd2b4f_4_k_cu_fff026ee38kvbm_kernels_universal_to_block_kernelIdLNS_11BlockLayoutE0EEEvPKPKT_PKPS2_mmmmmmmm,"",@"SHT_CUDA_INFO"
	.sectionflags	@""
	.align	4


	//----- nvinfo : EIATTR_CUDA_API_VERSION
	.align		4
        /*0000*/ 	.byte	0x04, 0x37
        /*0002*/ 	.short	(.L_167 - .L_166)
.L_166:
        /*0004*/ 	.word	0x00000082


	//----- nvinfo : EIATTR_KPARAM_INFO
	.align		4
.L_167:
        /*0008*/ 	.byte	0x04, 0x17
        /*000a*/ 	.short	(.L_169 - .L_168)
.L_168:
        /*000c*/ 	.word	0x00000000
        /*0010*/ 	.short	0x0009
        /*0012*/ 	.short	0x0048
        /*0014*/ 	.byte	0x00, 0xf0, 0x21, 0x00


	//----- nvinfo : EIATTR_KPARAM_INFO
	.align		4
.L_169:
        /*0018*/ 	.byte	0x04, 0x17
        /*001a*/ 	.short	(.L_171 - .L_170)
.L_170:
        /*001c*/ 	.word	0x00000000
        /*0020*/ 	.short	0x0008
        /*0022*/ 	.short	0x0040
        /*0024*/ 	.byte	0x00, 0xf0, 0x21, 0x00


	//----- nvinfo : EIATTR_KPARAM_INFO
	.align		4
.L_171:
        /*0028*/ 	.byte	0x04, 0x17
        /*002a*/ 	.short	(.L_173 - .L_172)
.L_172:
        /*002c*/ 	.word	0x00000000
        /*0030*/ 	.short	0x0007
        /*0032*/ 	.short	0x0038
        /*0034*/ 	.byte	0x00, 0xf0, 0x21, 0x00


	//----- nvinfo : EIATTR_KPARAM_INFO
	.align		4
.L_173:
        /*0038*/ 	.byte	0x04, 0x17
        /*003a*/ 	.short	(.L_175 - .L_174)
.L_174:
        /*003c*/ 	.word	0x00000000
        /*0040*/ 	.short	0x0006
        /*0042*/ 	.short	0x0030
        /*0044*/ 	.byte	0x00, 0xf0, 0x21, 0x00


	//----- nvinfo : EIATTR_KPARAM_INFO
	.align		4
.L_175:
        /*0048*/ 	.byte	0x04, 0x17
        /*004a*/ 	.short	(.L_177 - .L_176)
.L_176:
        /*004c*/ 	.word	0x00000000
        /*0050*/ 	.short	0x0005
        /*0052*/ 	.short	0x0028
        /*0054*/ 	.byte	0x00, 0xf0, 0x21, 0x00


	//----- nvinfo : EIATTR_KPARAM_INFO
	.align		4
.L_177:
        /*0058*/ 	.byte	0x04, 0x17
        /*005a*/ 	.short	(.L_179 - .L_178)
.L_178:
        /*005c*/ 	.word	0x00000000
        /*0060*/ 	.short	0x0004
        /*0062*/ 	.short	0x0020
        /*0064*/ 	.byte	0x00, 0xf0, 0x21, 0x00


	//----- nvinfo : EIATTR_KPARAM_INFO
	.align		4
.L_179:
        /*0068*/ 	.byte	0x04, 0x17
        /*006a*/ 	.short	(.L_181 - .L_180)
.L_180:
        /*006c*/ 	.word	0x00000000
        /*0070*/ 	.short	0x0003
        /*0072*/ 	.short	0x0018
        /*0074*/ 	.byte	0x00, 0xf0, 0x21, 0x00


	//----- nvinfo : EIATTR_KPARAM_INFO
	.align		4
.L_181:
        /*0078*/ 	.byte	0x04, 0x17
        /*007a*/ 	.short	(.L_183 - .L_182)
.L_182:
        /*007c*/ 	.word	0x00000000
        /*0080*/ 	.short	0x0002
        /*0082*/ 	.short	0x0010
        /*0084*/ 	.byte	0x00, 0xf0, 0x21, 0x00


	//----- nvinfo : EIATTR_KPARAM_INFO
	.align		4
.L_183:
        /*0088*/ 	.byte	0x04, 0x17
        /*008a*/ 	.short	(.L_185 - .L_184)
.L_184:
        /*008c*/ 	.word	0x00000000
        /*0090*/ 	.short	0x0001
        /*0092*/ 	.short	0x0008
        /*0094*/ 	.byte	0x00, 0xf5, 0x21, 0x00


	//----- nvinfo : EIATTR_KPARAM_INFO
	.align		4
.L_185:
        /*0098*/ 	.byte	0x04, 0x17
        /*009a*/ 	.short	(.L_187 - .L_186)
.L_186:
        /*009c*/ 	.word	0x00000000
        /*00a0*/ 	.short	0x0000
        /*00a2*/ 	.short	0x0000
        /*00a4*/ 	.byte	0x00, 0xf5, 0x21, 0x00


	//----- nvinfo : EIATTR_SPARSE_MMA_MASK
	.align		4
.L_187:
        /*00a8*/ 	.byte	0x03, 0x50
        /*00aa*/ 	.short	0x0000


	//----- nvinfo : EIATTR_MAXREG_COUNT
	.align		4
        /*00ac*/ 	.byte	0x03, 0x1b
        /*00ae*/ 	.short	0x00ff


	//----- nvinfo : EIATTR_MERCURY_ISA_VERSION
	.align		4
        /*00b0*/ 	.byte	0x03, 0x5f
        /*00b2*/ 	.short	0x0101


	//----- nvinfo : EIATTR_VRC_CTA_INIT_COUNT
	.align		4
        /*00b4*/ 	.byte	0x02, 0x4a
	.zero		1
	.zero		1


	//----- nvinfo : EIATTR_EXIT_INSTR_OFFSETS
	.align		4
        /*00b8*/ 	.byte	0x04, 0x1c
        /*00ba*/ 	.short	(.L_189 - .L_188)


	//   ....[0]....
.L_188:
        /*00bc*/ 	.word	0x00000220


	//   ....[1]....
        /*00c0*/ 	.word	0x000012b0


	//----- nvinfo : EIATTR_CRS_STACK_SIZE
	.align		4
.L_189:
        /*00c4*/ 	.byte	0x04, 0x1e
        /*00c6*/ 	.short	(.L_191 - .L_190)
.L_190:
        /*00c8*/ 	.word	0x00000000


	//----- nvinfo : EIATTR_CBANK_PARAM_SIZE
	.align		4
.L_191:
        /*00cc*/ 	.byte	0x03, 0x19
        /*00ce*/ 	.short	0x0050


	//----- nvinfo : EIATTR_PARAM_CBANK
	.align		4
        /*00d0*/ 	.byte	0x04, 0x0a
        /*00d2*/ 	.short	(.L_193 - .L_192)
	.align		4
.L_192:
        /*00d4*/ 	.word	index@(.nv.constant0._ZN36_GLOBAL__N__32dd2b4f_4_k_cu_fff026ee38kvbm_kernels_universal_to_block_kernelIdLNS_11BlockLayoutE0EEEvPKPKT_PKPS2_mmmmmmmm)
        /*00d8*/ 	.short	0x0380
        /*00da*/ 	.short	0x0050


	//----- nvinfo : EIATTR_SW_WAR
	.align		4
.L_193:
        /*00dc*/ 	.byte	0x04, 0x36
        /*00de*/ 	.short	(.L_195 - .L_194)
.L_194:
        /*00e0*/ 	.word	0x00000008
.L_195:


//--------------------- .nv.info._ZN36_GLOBAL__N__32dd2b4f_4_k_cu_fff026ee38kvbm_kernels_universal_to_block_kernelIfLNS_11BlockLayoutE1EEEvPKPKT_PKPS2_mmmmmmmm --------------------------
	.section	.nv.info._ZN36_GLOBAL__N__32dd2b4f_4_k_cu_fff026ee38kvbm_kernels_universal_to_block_kernelIfLNS_11BlockLayoutE1EEEvPKPKT_PKPS2_mmmmmmmm,"",@"SHT_CUDA_INFO"
	.sectionflags	@""
	.align	4


	//----- nvinfo : EIATTR_CUDA_API_VERSION
	.align		4
        /*0000*/ 	.byte	0x04, 0x37
        /*0002*/ 	.short	(.L_197 - .L_196)
.L_196:
        /*0004*/ 	.word	0x00000082


	//----- nvinfo : EIATTR_KPARAM_INFO
	.align		4
.L_197:
        /*0008*/ 	.byte	0x04, 0x17
        /*000a*/ 	.short	(.L_199 - .L_198)
.L_198:
        /*000c*/ 	.word	0x00000000
        /*0010*/ 	.short	0x0009
        /*0012*/ 	.short	0x0048
        /*0014*/ 	.byte	0x00, 0xf0, 0x21, 0x00


	//----- nvinfo : EIATTR_KPARAM_INFO
	.align		4
.L_199:
        /*0018*/ 	.byte	0x04, 0x17
        /*001a*/ 	.short	(.L_201 - .L_200)
.L_200:
        /*001c*/ 	.word	0x00000000
        /*0020*/ 	.short	0x0008
        /*0022*/ 	.short	0x0040
        /*0024*/ 	.byte	0x00, 0xf0, 0x21, 0x00


	//----- nvinfo : EIATTR_KPARAM_INFO
	.align		4
.L_201:
        /*0028*/ 	.byte	0x04, 0x17
        /*002a*/ 	.short	(.L_203 - .L_202)
.L_202:
        /*002c*/ 	.word	0x00000000
        /*0030*/ 	.short	0x0007
        /*0032*/ 	.short	0x0038
        /*0034*/ 	.byte	0x00, 0xf0, 0x21, 0x00


	//----- nvinfo : EIATTR_KPARAM_INFO
	.align		4
.L_203:
        /*0038*/ 	.byte	0x04, 0x17
        /*003a*/ 	.short	(.L_205 - .L_204)
.L_204:
        /*003c*/ 	.word	0x00000000
        /*0040*/ 	.short	0x0006
        /*0042*/ 	.short	0x0030
        /*0044*/ 	.byte	0x00, 0xf0, 0x21, 0x00


	//----- nvinfo : EIATTR_KPARAM_INFO
	.align		4
.L_205:
        /*0048*/ 	.byte	0x04, 0x17
        /*004a*/ 	.short	(.L_207 - .L_206)
.L_206:
        /*004c*/ 	.word	0x00000000
        /*0050*/ 	.short	0x0005
        /*0052*/ 	.short	0x0028
        /*0054*/ 	.byte	0x00, 0xf0, 0x21, 0x00


	//----- nvinfo : EIATTR_KPARAM_INFO
	.align		4
.L_207:
        /*0058*/ 	.byte	0x04, 0x17
        /*005a*/ 	.short	(.L_209 - .L_208)
.L_208:
        /*005c*/ 	.word	0x00000000
        /*0060*/ 	.short	0x0004
        /*0062*/ 	.short	0x0020
        /*0064*/ 	.byte	0x00, 0xf0, 0x21, 0x00


	//----- nvinfo : EIATTR_KPARAM_INFO
	.align		4
.L_209:
        /*0068*/ 	.byte	0x04, 0x17
        /*006a*/ 	.short	(.L_211 - .L_210)
.L_210:
        /*006c*/ 	.word	0x00000000
        /*0070*/ 	.short	0x0003
        /*0072*/ 	.short	0x0018
        /*0074*/ 	.byte	0x00, 0xf0, 0x21, 0x00


	//----- nvinfo : EIATTR_KPARAM_INFO
	.align		4
.L_211:
        /*0078*/ 	.byte	0x04, 0x17
        /*007a*/ 	.short	(.L_213 - .L_212)
.L_212:
        /*007c*/ 	.word	0x00000000
        /*0080*/ 	.short	0x0002
        /*0082*/ 	.short	0x0010
        /*0084*/ 	.byte	0x00, 0xf0, 0x21, 0x00


	//----- nvinfo : EIATTR_KPARAM_INFO
	.align		4
.L_213:
        /*0088*/ 	.byte	0x04, 0x17
        /*008a*/ 	.short	(.L_215 - .L_214)
.L_214:
        /*008c*/ 	.word	0x00000000
        /*0090*/ 	.short	0x0001
        /*0092*/ 	.short	0x0008
        /*0094*/ 	.byte	0x00, 0xf5, 0x21, 0x00


	//----- nvinfo : EIATTR_KPARAM_INFO
	.align		4
.L_215:
        /*0098*/ 	.byte	0x04, 0x17
        /*009a*/ 	.short	(.L_217 - .L_216)
.L_216:
        /*009c*/ 	.word	0x00000000
        /*00a0*/ 	.short	0x0000
        /*00a2*/ 	.short	0x0000
        /*00a4*/ 	.byte	0x00, 0xf5, 0x21, 0x00


	//----- nvinfo : EIATTR_SPARSE_MMA_MASK
	.align		4
.L_217:
        /*00a8*/ 	.byte	0x03, 0x50
        /*00aa*/ 	.short	0x0000


	//----- nvinfo : EIATTR_MAXREG_COUNT
	.align		4
        /*00ac*/ 	.byte	0x03, 0x1b
        /*00ae*/ 	.short	0x00ff


	//----- nvinfo : EIATTR_MERCURY_ISA_VERSION
	.align		4
        /*00b0*/ 	.byte	0x03, 0x5f
        /*00b2*/ 	.short	0x0101


	//----- nvinfo : EIATTR_VRC_CTA_INIT_COUNT
	.align		4
        /*00b4*/ 	.byte	0x02, 0x4a
	.zero		1
	.zero		1


	//----- nvinfo : EIATTR_EXIT_INSTR_OFFSETS
	.align		4
        /*00b8*/ 	.byte	0x04, 0x1c
        /*00ba*/ 	.short	(.L_219 - .L_218)


	//   ....[0]....
.L_218:
        /*00bc*/ 	.word	0x00000200


	//   ....[1]....
        /*00c0*/ 	.word	0x00001300


	//----- nvinfo : EIATTR_CRS_STACK_SIZE
	.align		4
.L_219:
        /*00c4*/ 	.byte	0x04, 0x1e
        /*00c6*/ 	.short	(.L_221 - .L_220)
.L_220:
        /*00c8*/ 	.word	0x00000000


	//----- nvinfo : EIATTR_CBANK_PARAM_SIZE
	.align		4
.L_221:
        /*00cc*/ 	.byte	0x03, 0x19
        /*00ce*/ 	.short	0x0050


	//----- nvinfo : EIATTR_PARAM_CBANK
	.align		4
        /*00d0*/ 	.byte	0x04, 0x0a
        /*00d2*/ 	.short	(.L_223 - .L_222)
	.align		4
.L_222:
        /*00d4*/ 	.word	index@(.nv.constant0._ZN36_GLOBAL__N__32dd2b4f_4_k_cu_fff026ee38kvbm_kernels_universal_to_block_kernelIfLNS_11BlockLayoutE1EEEvPKPKT_PKPS2_mmmmmmmm)
        /*00d8*/ 	.short	0x0380
        /*00da*/ 	.short	0x0050


	//----- nvinfo : EIATTR_SW_WAR
	.align		4
.L_223:
        /*00dc*/ 	.byte	0x04, 0x36
        /*00de*/ 	.short	(.L_225 - .L_224)
.L_224:
        /*00e0*/ 	.word	0x00000008
.L_225:


//--------------------- .nv.info._ZN36_GLOBAL__N__32dd2b4f_4_k_cu_fff026ee38kvbm_kernels_universal_to_block_kernelIfLNS_11BlockLayoutE0EEEvPKPKT_PKPS2_mmmmmmmm --------------------------
	.section	.nv.info._ZN36_GLOBAL__N__32dd2b4f_4_k_cu_fff026ee38kvbm_kernels_universal_to_block_kernelIfLNS_11BlockLayoutE0EEEvPKPKT_PKPS2_mmmmmmmm,"",@"SHT_CUDA_INFO"
	.sectionflags	@""
	.align	4


	//----- nvinfo : EIATTR_CUDA_API_VERSION
	.align		4
        /*0000*/ 	.byte	0x04, 0x37
        /*0002*/ 	.short	(.L_227 - .L_226)
.L_226:
        /*0004*/ 	.word	0x00000082


	//----- nvinfo : EIATTR_KPARAM_INFO
	.align		4
.L_227:
        /*0008*/ 	.byte	0x04, 0x17
        /*000a*/ 	.short	(.L_229 - .L_228)
.L_228:
        /*000c*/ 	.word	0x00000000
        /*0010*/ 	.short	0x0009
        /*0012*/ 	.short	0x0048
        /*0014*/ 	.byte	0x00, 0xf0, 0x21, 0x00


	//----- nvinfo : EIATTR_KPARAM_INFO
	.align		4
.L_229:
        /*0018*/ 	.byte	0x04, 0x17
        /*001a*/ 	.short	(.L_231 - .L_230)
.L_230:
        /*001c*/ 	.word	0x00000000
        /*0020*/ 	.short	0x0008
        /*0022*/ 	.short	0x0040
        /*0024*/ 	.byte	0x00, 0xf0, 0x21, 0x00


	//----- nvinfo : EIATTR_KPARAM_INFO
	.align		4
.L_231:
        /*0028*/ 	.byte	0x04, 0x17
        /*002a*/ 	.short	(.L_233 - .L_232)
.L_232:
        /*002c*/ 	.word	0x00000000
        /*0030*/ 	.short	0x0007
        /*0032*/ 	.short	0x0038
        /*0034*/ 	.byte	0x00, 0xf0, 0x21, 0x00


	//----- nvinfo : EIATTR_KPARAM_INFO
	.align		4
.L_233:
        /*0038*/ 	.byte	0x04, 0x17
        /*003a*/ 	.short	(.L_235 - .L_234)
.L_234:
        /*003c*/ 	.word	0x00000000
        /*0040*/ 	.short	0x0006
        /*0042*/ 	.short	0x0030
        /*0044*/ 	.byte	0x00, 0xf0, 0x21, 0x00


	//----- nvinfo : EIATTR_KPARAM_INFO
	.align		4
.L_235:
        /*0048*/ 	.byte	0x04, 0x17
        /*004a*/ 	.short	(.L_237 - .L_236)
.L_236:
        /*004c*/ 	.word	0x00000000
        /*0050*/ 	.short	0x0005
        /*0052*/ 	.short	0x0028
        /*0054*/ 	.byte	0x00, 0xf0, 0x21, 0x00


	//----- nvinfo : EIATTR_KPARAM_INFO
	.align		4
.L_237:
        /*0058*/ 	.byte	0x04, 0x17
        /*005a*/ 	.short	(.L_239 - .L_238)
.L_238:
        /*005c*/ 	.word	0x00000000
        /*0060*/ 	.short	0x0004
        /*0062*/ 	.short	0x0020
        /*0064*/ 	.byte	0x00, 0xf0, 0x21, 0x00


	//----- nvinfo : EIATTR_KPARAM_INFO
	.align		4
.L_239:
        /*0068*/ 	.byte	0x04, 0x17
        /*006a*/ 	.short	(.L_241 - .L_240)
.L_240:
        /*006c*/ 	.word	0x00000000
        /*0070*/ 	.short	0x0003
        /*0072*/ 	.short	0x0018
        /*0074*/ 	.byte	0x00, 0xf0, 0x21, 0x00


	//----- nvinfo : EIATTR_KPARAM_INFO
	.align		4
.L_241:
        /*0078*/ 	.byte	0x04, 0x17
        /*007a*/ 	.short	(.L_243 - .L_242)
.L_242:
        /*007c*/ 	.word	0x00000000
        /*0080*/ 	.short	0x0002
        /*0082*/ 	.short	0x0010
        /*0084*/ 	.byte	0x00, 0xf0, 0x21, 0x00


	//----- nvinfo : EIATTR_KPARAM_INFO
	.align		4
.L_243:
        /*0088*/ 	.byte	0x04, 0x17
        /*008a*/ 	.short	(.L_245 - .L_244)
.L_244:
        /*008c*/ 	.word	0x00000000
        /*0090*/ 	.short	0x0001
        /*0092*/ 	.short	0x0008
        /*0094*/ 	.byte	0x00, 0xf5, 0x21, 0x00


	//----- nvinfo : EIATTR_KPARAM_INFO
	.align		4
.L_245:
        /*0098*/ 	.byte	0x04, 0x17
        /*009a*/ 	.short	(.L_247 - .L_246)
.L_246:
        /*009c*/ 	.word	0x00000000
        /*00a0*/ 	.short	0x0000
        /*00a2*/ 	.short	0x0000
        /*00a4*/ 	.byte	0x00, 0xf5, 0x21, 0x00


	//----- nvinfo : EIATTR_SPARSE_MMA_MASK
	.align		4
.L_247:
        /*00a8*/ 	.byte	0x03, 0x50
        /*00aa*/ 	.short	0x0000


	//----- nvinfo : EIATTR_MAXREG_COUNT
	.align		4
        /*00ac*/ 	.byte	0x03, 0x1b
        /*00ae*/ 	.short	0x00ff


	//----- nvinfo : EIATTR_MERCURY_ISA_VERSION
	.align		4
        /*00b0*/ 	.byte	0x03, 0x5f
        /*00b2*/ 	.short	0x0101


	//----- nvinfo : EIATTR_VRC_CTA_INIT_COUNT
	.align		4
        /*00b4*/ 	.byte	0x02, 0x4a
	.zero		1
	.zero		1


	//----- nvinfo : EIATTR_EXIT_INSTR_OFFSETS
	.align		4
        /*00b8*/ 	.byte	0x04, 0x1c
        /*00ba*/ 	.short	(.L_249 - .L_248)


	//   ....[0]....
.L_248:
        /*00bc*/ 	.word	0x00000220


	//   ....[1]....
        /*00c0*/ 	.word	0x000012b0


	//----- nvinfo : EIATTR_CRS_STACK_SIZE
	.align		4
.L_249:
        /*00c4*/ 	.byte	0x04, 0x1e
        /*00c6*/ 	.short	(.L_251 - .L_250)
.L_250:
        /*00c8*/ 	.word	0x00000000


	//----- nvinfo : EIATTR_CBANK_PARAM_SIZE
	.align		4
.L_251:
        /*00cc*/ 	.byte	0x03, 0x19
        /*00ce*/ 	.short	0x0050


	//----- nvinfo : EIATTR_PARAM_CBANK
	.align		4
        /*00d0*/ 	.byte	0x04, 0x0a
        /*00d2*/ 	.short	(.L_253 - .L_252)
	.align		4
.L_252:
        /*00d4*/ 	.word	index@(.nv.constant0._ZN36_GLOBAL__N__32dd2b4f_4_k_cu_fff026ee38kvbm_kernels_universal_to_block_kernelIfLNS_11BlockLayoutE0EEEvPKPKT_PKPS2_mmmmmmmm)
        /*00d8*/ 	.short	0x0380
        /*00da*/ 	.short	0x0050


	//----- nvinfo : EIATTR_SW_WAR
	.align		4
.L_253:
        /*00dc*/ 	.byte	0x04, 0x36
        /*00de*/ 	.short	(.L_255 - .L_254)
.L_254:
        /*00e0*/ 	.word	0x00000008
.L_255:


//--------------------- .nv.info._ZN36_GLOBAL__N__32dd2b4f_4_k_cu_fff026ee38kvbm_kernels_universal_to_block_kernelI13__nv_bfloat16LNS_11BlockLayoutE1EEEvPKPKT_PKPS3_mmmmmmmm --------------------------
	.section	.nv.info._ZN36_GLOBAL__N__32dd2b4f_4_k_cu_fff026ee38kvbm_kernels_universal_to_block_kernelI13__nv_bfloat16LNS_11BlockLayoutE1EEEvPKPKT_PKPS3_mmmmmmmm,"",@"SHT_CUDA_INFO"
	.sectionflags	@""
	.align	4


	//----- nvinfo : EIATTR_CUDA_API_VERSION
	.align		4
        /*0000*/ 	.byte	0x04, 0x37
        /*0002*/ 	.short	(.L_257 - .L_256)
.L_256:
        /*0004*/ 	.word	0x00000082


	//----- nvinfo : EIATTR_KPARAM_INFO
	.align		4
.L_257:
        /*0008*/ 	.byte	0x04, 0x17
        /*000a*/ 	.short	(.L_259 - .L_258)
.L_258:
        /*000c*/ 	.word	0x00000000
        /*0010*/ 	.short	0x0009
        /*0012*/ 	.short	0x0048
        /*0014*/ 	.byte	0x00, 0xf0, 0x21, 0x00


	//----- nvinfo : EIATTR_KPARAM_INFO
	.align		4
.L_259:
        /*0018*/ 	.byte	0x04, 0x17
        /*001a*/ 	.short	(.L_261 - .L_260)
.L_260:
        /*001c*/ 	.word	0x00000000
        /*0020*/ 	.short	0x0008
        /*0022*/ 	.short	0x0040
        /*0024*/ 	.byte	0x00, 0xf0, 0x21, 0x00


	//----- nvinfo : EIATTR_KPARAM_INFO
	.align		4
.L_261:
        /*0028*/ 	.byte	0x04, 0x17
        /*002a*/ 	.short	(.L_263 - .L_262)
.L_262:
        /*002c*/ 	.word	0x00000000
        /*0030*/ 	.short	0x0007
        /*0032*/ 	.short	0x0038
        /*0034*/ 	.byte	0x00, 0xf0, 0x21, 0x00


	//----- nvinfo : EIATTR_KPARAM_INFO
	.align		4
.L_263:
        /*0038*/ 	.byte	0x04, 0x17
        /*003a*/ 	.short	(.L_265 - .L_264)
.L_264:
        /*003c*/ 	.word	0x00000000
        /*0040*/ 	.short	0x0006
        /*0042*/ 	.short	0x0030
        /*0044*/ 	.byte	0x00, 0xf0, 0x21, 0x00


	//----- nvinfo : EIATTR_KPARAM_INFO
	.align		4
.L_265:
        /*0048*/ 	.byte	0x04, 0x17
        /*004a*/ 	.short	(.L_267 - .L_266)
.L_266:
        /*004c*/ 	.word	0x00000000
        /*0050*/ 	.short	0x0005
        /*0052*/ 	.short	0x0028
        /*0054*/ 	.byte	0x00, 0xf0, 0x21, 0x00


	//----- nvinfo : EIATTR_KPARAM_INFO
	.align		4
.L_267:
        /*0058*/ 	.byte	0x04, 0x17
        /*005a*/ 	.short	(.L_269 - .L_268)
.L_268:
        /*005c*/ 	.word	0x00000000
        /*0060*/ 	.short	0x0004
        /*0062*/ 	.short	0x0020
        /*0064*/ 	.byte	0x00, 0xf0, 0x21, 0x00


	//----- nvinfo : EIATTR_KPARAM_INFO
	.align		4
.L_269:
        /*0068*/ 	.byte	0x04, 0x17
        /*006a*/ 	.short	(.L_271 - .L_270)
.L_270:
        /*006c*/ 	.word	0x00000000
        /*0070*/ 	.short	0x0003
        /*0072*/ 	.short	0x0018
        /*0074*/ 	.byte	0x00, 0xf0, 0x21, 0x00


	//----- nvinfo : EIATTR_KPARAM_INFO
	.align		4
.L_271:
        /*0078*/ 	.byte	0x04, 0x17
        /*007a*/ 	.short	(.L_273 - .L_272)
.L_272:
        /*007c*/ 	.word	0x00000000
        /*0080*/ 	.short	0x0002
        /*0082*/ 	.short	0x0010
        /*0084*/ 	.byte	0x00, 0xf0, 0x21, 0x00


	//----- nvinfo : EIATTR_KPARAM_INFO
	.align		4
.L_273:
        /*0088*/ 	.byte	0x04, 0x17
        /*008a*/ 	.short	(.L_275 - .L_274)
.L_274:
        /*008c*/ 	.word	0x00000000
        /*0090*/ 	.short	0x0001
        /*0092*/ 	.short	0x0008
        /*0094*/ 	.byte	0x00, 0xf5, 0x21, 0x00


	//----- nvinfo : EIATTR_KPARAM_INFO
	.align		4
.L_275:
        /*0098*/ 	.byte	0x04, 0x17
        /*009a*/ 	.short	(.L_277 - .L_276)
.L_276:
        /*009c*/ 	.word	0x00000000
        /*00a0*/ 	.short	0x0000
        /*00a2*/ 	.short	0x0000
        /*00a4*/ 	.byte	0x00, 0xf5, 0x21, 0x00


	//----- nvinfo : EIATTR_SPARSE_MMA_MASK
	.align		4
.L_277:
        /*00a8*/ 	.byte	0x03, 0x50
        /*00aa*/ 	.short	0x0000


	//----- nvinfo : EIATTR_MAXREG_COUNT
	.align		4
        /*00ac*/ 	.byte	0x03, 0x1b
        /*00ae*/ 	.short	0x00ff


	//----- nvinfo : EIATTR_MERCURY_ISA_VERSION
	.align		4
        /*00b0*/ 	.byte	0x03, 0x5f
        /*00b2*/ 	.short	0x0101


	//----- nvinfo : EIATTR_VRC_CTA_INIT_COUNT
	.align		4
        /*00b4*/ 	.byte	0x02, 0x4a
	.zero		1
	.zero		1


	//----- nvinfo : EIATTR_EXIT_INSTR_OFFSETS
	.align		4
        /*00b8*/ 	.byte	0x04, 0x1c
        /*00ba*/ 	.short	(.L_279 - .L_278)


	//   ....[0]....
.L_278:
        /*00bc*/ 	.word	0x00000200


	//   ....[1]....
        /*00c0*/ 	.word	0x00001300


	//----- nvinfo : EIATTR_CRS_STACK_SIZE
	.align		4
.L_279:
        /*00c4*/ 	.byte	0x04, 0x1e
        /*00c6*/ 	.short	(.L_281 - .L_280)
.L_280:
        /*00c8*/ 	.word	0x00000000


	//----- nvinfo : EIATTR_CBANK_PARAM_SIZE
	.align		4
.L_281:
        /*00cc*/ 	.byte	0x03, 0x19
        /*00ce*/ 	.short	0x0050


	//----- nvinfo : EIATTR_PARAM_CBANK
	.align		4
        /*00d0*/ 	.byte	0x04, 0x0a
        /*00d2*/ 	.short	(.L_283 - .L_282)
	.align		4
.L_282:
        /*00d4*/ 	.word	index@(.nv.constant0._ZN36_GLOBAL__N__32dd2b4f_4_k_cu_fff026ee38kvbm_kernels_universal_to_block_kernelI13__nv_bfloat16LNS_11BlockLayoutE1EEEvPKPKT_PKPS3_mmmmmmmm)
        /*00d8*/ 	.short	0x0380
        /*00da*/ 	.short	0x0050


	//----- nvinfo : EIATTR_SW_WAR
	.align		4
.L_283:
        /*00dc*/ 	.byte	0x04, 0x36
        /*00de*/ 	.short	(.L_285 - .L_284)
.L_284:
        /*00e0*/ 	.word	0x00000008
.L_285:


//--------------------- .nv.info._ZN36_GLOBAL__N__32dd2b4f_4_k_cu_fff026ee38kvbm_kernels_universal_to_block_kernelI13__nv_bfloat16LNS_11BlockLayoutE0EEEvPKPKT_PKPS3_mmmmmmmm --------------------------
	.section	.nv.info._ZN36_GLOBAL__N__32dd2b4f_4_k_cu_fff026ee38kvbm_kernels_universal_to_block_kernelI13__nv_bfloat16LNS_11BlockLayoutE0EEEvPKPKT_PKPS3_mmmmmmmm,"",@"SHT_CUDA_INFO"
	.sectionflags	@""
	.align	4


	//----- nvinfo : EIATTR_CUDA_API_VERSION
	.align		4
        /*0000*/ 	.byte	0x04, 0x37
        /*0002*/ 	.short	(.L_287 - .L_286)
.L_286:
        /*0004*/ 	.word	0x00000082


	//----- nvinfo : EIATTR_KPARAM_INFO
	.align		4
.L_287:
        /*0008*/ 	.byte	0x04, 0x17
        /*000a*/ 	.short	(.L_289 - .L_288)
.L_288:
        /*000c*/ 	.word	0x00000000
        /*0010*/ 	.short	0x0009
        /*0012*/ 	.short	0x0048
        /*0014*/ 	.byte	0x00, 0xf0, 0x21, 0x00


	//----- nvinfo : EIATTR_KPARAM_INFO
	.align		4
.L_289:
        /*0018*/ 	.byte	0x04, 0x17
        /*001a*/ 	.short	(.L_291 - .L_290)
.L_290:
        /*001c*/ 	.word	0x00000000
        /*0020*/ 	.short	0x0008
        /*0022*/ 	.short	0x0040
        /*0024*/ 	.byte	0x00, 0xf0, 0x21, 0x00


	//----- nvinfo : EIATTR_KPARAM_INFO
	.align		4
.L_291:
        /*0028*/ 	.byte	0x04, 0x17
        /*002a*/ 	.short	(.L_293 - .L_292)
.L_292:
        /*002c*/ 	.word	0x00000000
        /*0030*/ 	.short	0x0007
        /*0032*/ 	.short	0x0038
        /*0034*/ 	.byte	0x00, 0xf0, 0x21, 0x00


	//----- nvinfo : EIATTR_KPARAM_INFO
	.align		4
.L_293:
        /*0038*/ 	.byte	0x04, 0x17
        /*003a*/ 	.short	(.L_295 - .L_294)
.L_294:
        /*003c*/ 	.word	0x00000000
        /*0040*/ 	.short	0x0006
        /*0042*/ 	.short	0x0030
        /*0044*/ 	.byte	0x00, 0xf0, 0x21, 0x00


	//----- nvinfo : EIATTR_KPARAM_INFO
	.align		4
.L_295:
        /*0048*/ 	.byte	0x04, 0x17
        /*004a*/ 	.short	(.L_297 - .L_296)
.L_296:
        /*004c*/ 	.word	0x00000000
        /*0050*/ 	.short	0x0005
        /*0052*/ 	.short	0x0028
        /*0054*/ 	.byte	0x00, 0xf0, 0x21, 0x00


	//----- nvinfo : EIATTR_KPARAM_INFO
	.align		4
.L_297:
        /*0058*/ 	.byte	0x04, 0x17
        /*005a*/ 	.short	(.L_299 - .L_298)
.L_298:
        /*005c*/ 	.word	0x00000000
        /*0060*/ 	.short	0x0004
        /*0062*/ 	.short	0x0020
        /*0064*/ 	.byte	0x00, 0xf0, 0x21, 0x00


	//----- nvinfo : EIATTR_KPARAM_INFO
	.align		4
.L_299:
        /*0068*/ 	.byte	0x04, 0x17
        /*006a*/ 	.short	(.L_301 - .L_300)
.L_300:
        /*006c*/ 	.word	0x00000000
        /*0070*/ 	.short	0x0003
        /*0072*/ 	.short	0x0018
        /*0074*/ 	.byte	0x00, 0xf0, 0x21, 0x00


	//----- nvinfo : EIATTR_KPARAM_INFO
	.align		4
.L_301:
        /*0078*/ 	.byte	0x04, 0x17
        /*007a*/ 	.short	(.L_303 - .L_302)
.L_302:
        /*007c*/ 	.word	0x00000000
        /*0080*/ 	.short	0x0002
        /*0082*/ 	.short	0x0010
        /*0084*/ 	.byte	0x00, 0xf0, 0x21, 0x00


	//----- nvinfo : EIATTR_KPARAM_INFO
	.align		4
.L_303:
        /*0088*/ 	.byte	0x04, 0x17
        /*008a*/ 	.short	(.L_305 - .L_304)
.L_304:
        /*008c*/ 	.word	0x00000000
        /*0090*/ 	.short	0x0001
        /*0092*/ 	.short	0x0008
        /*0094*/ 	.byte	0x00, 0xf5, 0x21, 0x00


	//----- nvinfo : EIATTR_KPARAM_INFO
	.align		4
.L_305:
        /*0098*/ 	.byte	0x04, 0x17
        /*009a*/ 	.short	(.L_307 - .L_306)
.L_306:
        /*009c*/ 	.word	0x00000000
        /*00a0*/ 	.short	0x0000
        /*00a2*/ 	.short	0x0000
        /*00a4*/ 	.byte	0x00, 0xf5, 0x21, 0x00


	//----- nvinfo : EIATTR_SPARSE_MMA_MASK
	.align		4
.L_307:
        /*00a8*/ 	.byte	0x03, 0x50
        /*00aa*/ 	.short	0x0000


	//----- nvinfo : EIATTR_MAXREG_COUNT
	.align		4
        /*00ac*/ 	.byte	0x03, 0x1b
        /*00ae*/ 	.short	0x00ff


	//----- nvinfo : EIATTR_MERCURY_ISA_VERSION
	.align		4
        /*00b0*/ 	.byte	0x03, 0x5f
        /*00b2*/ 	.short	0x0101


	//----- nvinfo : EIATTR_VRC_CTA_INIT_COUNT
	.align		4
        /*00b4*/ 	.byte	0x02, 0x4a
	.zero		1
	.zero		1


	//----- nvinfo : EIATTR_EXIT_INSTR_OFFSETS
	.align		4
        /*00b8*/ 	.byte	0x04, 0x1c
        /*00ba*/ 	.short	(.L_309 - .L_308)


	//   ....[0]....
.L_308:
        /*00bc*/ 	.word	0x00000220


	//   ....[1]....
        /*00c0*/ 	.word	0x000012b0


	//----- nvinfo : EIATTR_CRS_STACK_SIZE
	.align		4
.L_309:
        /*00c4*/ 	.byte	0x04, 0x1e
        /*00c6*/ 	.short	(.L_311 - .L_310)
.L_310:
        /*00c8*/ 	.word	0x00000000


	//----- nvinfo : EIATTR_CBANK_PARAM_SIZE
	.align		4
.L_311:
        /*00cc*/ 	.byte	0x03, 0x19
        /*00ce*/ 	.short	0x0050


	//----- nvinfo : EIATTR_PARAM_CBANK
	.align		4
        /*00d0*/ 	.byte	0x04, 0x0a
        /*00d2*/ 	.short	(.L_313 - .L_312)
	.align		4
.L_312:
        /*00d4*/ 	.word	index@(.nv.constant0._ZN36_GLOBAL__N__32dd2b4f_4_k_cu_fff026ee38kvbm_kernels_universal_to_block_kernelI13__nv_bfloat16LNS_11BlockLayoutE0EEEvPKPKT_PKPS3_mmmmmmmm)
        /*00d8*/ 	.short	0x0380
        /*00da*/ 	.short	0x0050


	//----- nvinfo : EIATTR_SW_WAR
	.align		4
.L_313:
        /*00dc*/ 	.byte	0x04, 0x36
        /*00de*/ 	.short	(.L_315 - .L_314)
.L_314:
        /*00e0*/ 	.word	0x00000008
.L_315:


//--------------------- .nv.info._ZN36_GLOBAL__N__32dd2b4f_4_k_cu_fff026ee38kvbm_kernels_universal_to_block_kernelI6__halfLNS_11BlockLayoutE1EEEvPKPKT_PKPS3_mmmmmmmm --------------------------
	.section	.nv.info._ZN36_GLOBAL__N__32dd2b4f_4_k_cu_fff026ee38kvbm_kernels_universal_to_block_kernelI6__halfLNS_11BlockLayoutE1EEEvPKPKT_PKPS3_mmmmmmmm,"",@"SHT_CUDA_INFO"
	.sectionflags	@""
	.align	4


	//----- nvinfo : EIATTR_CUDA_API_VERSION
	.align		4
        /*0000*/ 	.byte	0x04, 0x37
        /*0002*/ 	.short	(.L_317 - .L_316)
.L_316:
        /*0004*/ 	.word	0x00000082


	//----- nvinfo : EIATTR_KPARAM_INFO
	.align		4
.L_317:
        /*0008*/ 	.byte	0x04, 0x17
        /*000a*/ 	.short	(.L_319 - .L_318)
.L_318:
        /*000c*/ 	.word	0x00000000
        /*0010*/ 	.short	0x0009
        /*0012*/ 	.short	0x0048
        /*0014*/ 	.byte	0x00, 0xf0, 0x21, 0x00


	//----- nvinfo : EIATTR_KPARAM_INFO
	.align		4
.L_319:
        /*0018*/ 	.byte	0x04, 0x17
        /*001a*/ 	.short	(.L_321 - .L_320)
.L_320:
        /*001c*/ 	.word	0x00000000
        /*0020*/ 	.short	0x0008
        /*0022*/ 	.short	0x0040
        /*0024*/ 	.byte	0x00, 0xf0, 0x21, 0x00


	//----- nvinfo : EIATTR_KPARAM_INFO
	.align		4
.L_321:
        /*0028*/ 	.byte	0x04, 0x17
        /*002a*/ 	.short	(.L_323 - .L_322)
.L_322:
        /*002c*/ 	.word	0x00000000
        /*0030*/ 	.short	0x0007
        /*0032*/ 	.short	0x0038
        /*0034*/ 	.byte	0x00, 0xf0, 0x21, 0x00


	//----- nvinfo : EIATTR_KPARAM_INFO
	.align		4
.L_323:
        /*0038*/ 	.byte	0x04, 0x17
        /*003a*/ 	.short	(.L_325 - .L_324)
.L_324:
        /*003c*/ 	.word	0x00000000
        /*0040*/ 	.short	0x0006
        /*0042*/ 	.short	0x0030
        /*0044*/ 	.byte	0x00, 0xf0, 0x21, 0x00


	//----- nvinfo : EIATTR_KPARAM_INFO
	.align		4
.L_325:
        /*0048*/ 	.byte	0x04, 0x17
        /*004a*/ 	.short	(.L_327 - .L_326)
.L_326:
        /*004c*/ 	.word	0x00000000
        /*0050*/ 	.short	0x0005
        /*0052*/ 	.short	0x0028
        /*0054*/ 	.byte	0x00, 0xf0, 0x21, 0x00


	//----- nvinfo : EIATTR_KPARAM_INFO
	.align		4
.L_327:
        /*0058*/ 	.byte	0x04, 0x17
        /*005a*/ 	.short	(.L_329 - .L_328)
.L_328:
        /*005c*/ 	.word	0x00000000
        /*0060*/ 	.short	0x0004
        /*0062*/ 	.short	0x0020
        /*0064*/ 	.byte	0x00, 0xf0, 0x21, 0x00


	//----- nvinfo : EIATTR_KPARAM_INFO
	.align		4
.L_329:
        /*0068*/ 	.byte	0x04, 0x17
        /*006a*/ 	.short	(.L_331 - .L_330)
.L_330:
        /*006c*/ 	.word	0x00000000
        /*0070*/ 	.short	0x0003
        /*0072*/ 	.short	0x0018
        /*0074*/ 	.byte	0x00, 0xf0, 0x21, 0x00


	//----- nvinfo : EIATTR_KPARAM_INFO
	.align		4
.L_331:
        /*0078*/ 	.byte	0x04, 0x17
        /*007a*/ 	.short	(.L_333 - .L_332)
.L_332:
        /*007c*/ 	.word	0x00000000
        /*0080*/ 	.short	0x0002
        /*0082*/ 	.short	0x0010
        /*0084*/ 	.byte	0x00, 0xf0, 0x21, 0x00


	//----- nvinfo : EIATTR_KPARAM_INFO
	.align		4
.L_333:
        /*0088*/ 	.byte	0x04, 0x17
        /*008a*/ 	.short	(.L_335 - .L_334)
.L_334:
        /*008c*/ 	.word	0x00000000
        /*0090*/ 	.short	0x0001
        /*0092*/ 	.short	0x0008
        /*0094*/ 	.byte	0x00, 0xf5, 0x21, 0x00


	//----- nvinfo : EIATTR_KPARAM_INFO
	.align		4
.L_335:
        /*0098*/ 	.byte	0x04, 0x17
        /*009a*/ 	.short	(.L_337 - .L_336)
.L_336:
        /*009c*/ 	.word	0x00000000
        /*00a0*/ 	.short	0x0000
        /*00a2*/ 	.short	0x0000
        /*00a4*/ 	.byte	0x00, 0xf5, 0x21, 0x00


	//----- nvinfo : EIATTR_SPARSE_MMA_MASK
	.align		4
.L_337:
        /*00a8*/ 	.byte	0x03, 0x50
        /*00aa*/ 	.short	0x0000


	//----- nvinfo : EIATTR_MAXREG_COUNT
	.align		4
        /*00ac*/ 	.byte	0x03, 0x1b
        /*00ae*/ 	.short	0x00ff


	//----- nvinfo : EIATTR_MERCURY_ISA_VERSION
	.align		4
        /*00b0*/ 	.byte	0x03, 0x5f
        /*00b2*/ 	.short	0x0101


	//----- nvinfo : EIATTR_VRC_CTA_INIT_COUNT
	.align		4
        /*00b4*/ 	.byte	0x02, 0x4a
	.zero		1
	.zero		1


	//----- nvinfo : EIATTR_EXIT_INSTR_OFFSETS
	.align		4
        /*00b8*/ 	.byte	0x04, 0x1c
        /*00ba*/ 	.short	(.L_339 - .L_338)


	//   ....[0]....
.L_338:
        /*00bc*/ 	.word	0x00000200


	//   ....[1]....
        /*00c0*/ 	.word	0x00001300


	//----- nvinfo : EIATTR_CRS_STACK_SIZE
	.align		4
.L_339:
        /*00c4*/ 	.byte	0x04, 0x1e
        /*00c6*/ 	.short	(.L_341 - .L_340)
.L_340:
        /*00c8*/ 	.word	0x00000000


	//----- nvinfo : EIATTR_CBANK_PARAM_SIZE
	.align		4
.L_341:
        /*00cc*/ 	.byte	0x03, 0x19
        /*00ce*/ 	.short	0x0050


	//----- nvinfo : EIATTR_PARAM_CBANK
	.align		4
        /*00d0*/ 	.byte	0x04, 0x0a
        /*00d2*/ 	.short	(.L_343 - .L_342)
	.align		4
.L_342:
        /*00d4*/ 	.word	index@(.nv.constant0._ZN36_GLOBAL__N__32dd2b4f_4_k_cu_fff026ee38kvbm_kernels_universal_to_block_kernelI6__halfLNS_11BlockLayoutE1EEEvPKPKT_PKPS3_mmmmmmmm)
        /*00d8*/ 	.short	0x0380
        /*00da*/ 	.short	0x0050


	//----- nvinfo : EIATTR_SW_WAR
	.align		4
.L_343:
        /*00dc*/ 	.byte	0x04, 0x36
        /*00de*/ 	.short	(.L_345 - .L_344)
.L_344:
        /*00e0*/ 	.word	0x00000008
.L_345:


//--------------------- .nv.info._ZN36_GLOBAL__N__32dd2b4f_4_k_cu_fff026ee38kvbm_kernels_universal_to_block_kernelI6__halfLNS_11BlockLayoutE0EEEvPKPKT_PKPS3_mmmmmmmm --------------------------
	.section	.nv.info._ZN36_GLOBAL__N__32dd2b4f_4_k_cu_fff026ee38kvbm_kernels_universal_to_block_kernelI6__halfLNS_11BlockLayoutE0EEEvPKPKT_PKPS3_mmmmmmmm,"",@"SHT_CUDA_INFO"
	.sectionflags	@""
	.align	4


	//----- nvinfo : EIATTR_CUDA_API_VERSION
	.align		4
        /*0000*/ 	.byte	0x04, 0x37
        /*0002*/ 	.short	(.L_347 - .L_346)
.L_346:
        /*0004*/ 	.word	0x00000082


	//----- nvinfo : EIATTR_KPARAM_INFO
	.align		4
.L_347:
        /*0008*/ 	.byte	0x04, 0x17
        /*000a*/ 	.short	(.L_349 - .L_348)
.L_348:
        /*000c*/ 	.word	0x00000000
        /*0010*/ 	.short	0x0009
        /*0012*/ 	.short	0x0048
        /*0014*/ 	.byte	0x00, 0xf0, 0x21, 0x00


	//----- nvinfo : EIATTR_KPARAM_INFO
	.align		4
.L_349:
        /*0018*/ 	.byte	0x04, 0x17
        /*001a*/ 	.short	(.L_351 - .L_350)
.L_350:
        /*001c*/ 	.word	0x00000000
        /*0020*/ 	.short	0x0008
        /*0022*/ 	.short	0x0040
        /*0024*/ 	.byte	0x00, 0xf0, 0x21, 0x00


	//----- nvinfo : EIATTR_KPARAM_INFO
	.align		4
.L_351:
        /*0028*/ 	.byte	0x04, 0x17
        /*002a*/ 	.short	(.L_353 - .L_352)
.L_352:
        /*002c*/ 	.word	0x00000000
        /*0030*/ 	.short	0x0007
        /*0032*/ 	.short	0x0038
        /*0034*/ 	.byte	0x00, 0xf0, 0x21, 0x00


	//----- nvinfo : EIATTR_KPARAM_INFO
	.align		4
.L_353:
        /*0038*/ 	.byte	0x04, 0x17
        /*003a*/ 	.short	(.L_355 - .L_354)
.L_354:
        /*003c*/ 	.word	0x00000000
        /*0040*/ 	.short	0x0006
        /*0042*/ 	.short	0x0030
        /*0044*/ 	.byte	0x00, 0xf0, 0x21, 0x00


	//----- nvinfo : EIATTR_KPARAM_INFO
	.align		4
.L_355:
        /*0048*/ 	.byte	0x04, 0x17
        /*004a*/ 	.short	(.L_357 - .L_356)
.L_356:
        /*004c*/ 	.word	0x00000000
        /*0050*/ 	.short	0x0005
        /*0052*/ 	.short	0x0028
        /*0054*/ 	.byte	0x00, 0xf0, 0x21, 0x00


	//----- nvinfo : EIATTR_KPARAM_INFO
	.align		4
.L_357:
        /*0058*/ 	.byte	0x04, 0x17
        /*005a*/ 	.short	(.L_359 - .L_358)
.L_358:
        /*005c*/ 	.word	0x00000000
        /*0060*/ 	.short	0x0004
        /*0062*/ 	.short	0x0020
        /*0064*/ 	.byte	0x00, 0xf0, 0x21, 0x00


	//----- nvinfo : EIATTR_KPARAM_INFO
	.align		4
.L_359:
        /*0068*/ 	.byte	0x04, 0x17
        /*006a*/ 	.short	(.L_361 - .L_360)
.L_360:
        /*006c*/ 	.word	0x00000000
        /*0070*/ 	.short	0x0003
        /*0072*/ 	.short	0x0018
        /*0074*/ 	.byte	0x00, 0xf0, 0x21, 0x00


	//----- nvinfo : EIATTR_KPARAM_INFO
	.align		4
.L_361:
        /*0078*/ 	.byte	0x04, 0x17
        /*007a*/ 	.short	(.L_363 - .L_362)
.L_362:
        /*007c*/ 	.word	0x00000000
        /*0080*/ 	.short	0x0002
        /*0082*/ 	.short	0x0010
        /*0084*/ 	.byte	0x00, 0xf0, 0x21, 0x00


	//----- nvinfo : EIATTR_KPARAM_INFO
	.align		4
.L_363:
        /*0088*/ 	.byte	0x04, 0x17
        /*008a*/ 	.short	(.L_365 - .L_364)
.L_364:
        /*008c*/ 	.word	0x00000000
        /*0090*/ 	.short	0x0001
        /*0092*/ 	.short	0x0008
        /*0094*/ 	.byte	0x00, 0xf5, 0x21, 0x00


	//----- nvinfo : EIATTR_KPARAM_INFO
	.align		4
.L_365:
        /*0098*/ 	.byte	0x04, 0x17
        /*009a*/ 	.short	(.L_367 - .L_366)
.L_366:
        /*009c*/ 	.word	0x00000000
        /*00a0*/ 	.short	0x0000
        /*00a2*/ 	.short	0x0000
        /*00a4*/ 	.byte	0x00, 0xf5, 0x21, 0x00


	//----- nvinfo : EIATTR_SPARSE_MMA_MASK
	.align		4
.L_367:
        /*00a8*/ 	.byte	0x03, 0x50
        /*00aa*/ 	.short	0x0000


	//----- nvinfo : EIATTR_MAXREG_COUNT
	.align		4
        /*00ac*/ 	.byte	0x03, 0x1b
        /*00ae*/ 	.short	0x00ff


	//----- nvinfo : EIATTR_MERCURY_ISA_VERSION
	.align		4
        /*00b0*/ 	.byte	0x03, 0x5f
        /*00b2*/ 	.short	0x0101


	//----- nvinfo : EIATTR_VRC_CTA_INIT_COUNT
	.align		4
        /*00b4*/ 	.byte	0x02, 0x4a
	.zero		1
	.zero		1


	//----- nvinfo : EIATTR_EXIT_INSTR_OFFSETS
	.align		4
        /*00b8*/ 	.byte	0x04, 0x1c
        /*00ba*/ 	.short	(.L_369 - .L_368)


	//   ....[0]....
.L_368:
        /*00bc*/ 	.word	0x00000220


	//   ....[1]....
        /*00c0*/ 	.word	0x000012b0


	//----- nvinfo : EIATTR_CRS_STACK_SIZE
	.align		4
.L_369:
        /*00c4*/ 	.byte	0x04, 0x1e
        /*00c6*/ 	.short	(.L_371 - .L_370)
.L_370:
        /*00c8*/ 	.word	0x00000000


	//----- nvinfo : EIATTR_CBANK_PARAM_SIZE
	.align		4
.L_371:
        /*00cc*/ 	.byte	0x03, 0x19
        /*00ce*/ 	.short	0x0050


	//----- nvinfo : EIATTR_PARAM_CBANK
	.align		4
        /*00d0*/ 	.byte	0x04, 0x0a
        /*00d2*/ 	.short	(.L_373 - .L_372)
	.align		4
.L_372:
        /*00d4*/ 	.word	index@(.nv.constant0._ZN36_GLOBAL__N__32dd2b4f_4_k_cu_fff026ee38kvbm_kernels_universal_to_block_kernelI6__halfLNS_11BlockLayoutE0EEEvPKPKT_PKPS3_mmmmmmmm)
        /*00d8*/ 	.short	0x0380
        /*00da*/ 	.short	0x0050


	//----- nvinfo : EIATTR_SW_WAR
	.align		4
.L_373:
        /*00dc*/ 	.byte	0x04, 0x36
        /*00de*/ 	.short	(.L_375 - .L_374)
.L_374:
        /*00e0*/ 	.word	0x00000008
.L_375:


//--------------------- .nv.info._ZN36_GLOBAL__N__32dd2b4f_4_k_cu_fff026ee38kvbm_kernels_block_to_universal_kernelIdLNS_11BlockLayoutE1EEEvPKPKT_PKPS2_mmmmmmmm --------------------------
	.section	.nv.info._ZN36_GLOBAL__N__32dd2b4f_4_k_cu_fff026ee38kvbm_kernels_block_to_universal_kernelIdLNS_11BlockLayoutE1EEEvPKPKT_PKPS2_mmmmmmmm,"",@"SHT_CUDA_INFO"
	.sectionflags	@""
	.align	4


	//----- nvinfo : EIATTR_CUDA_API_VERSION
	.align		4
        /*0000*/ 	.byte	0x04, 0x37
        /*0002*/ 	.short	(.L_377 - .L_376)
.L_376:
        /*0004*/ 	.word	0x00000082


	//----- nvinfo : EIATTR_KPARAM_INFO
	.align		4
.L_377:
        /*0008*/ 	.byte	0x04, 0x17
        /*000a*/ 	.short	(.L_379 - .L_378)
.L_378:
        /*000c*/ 	.word	0x00000000
        /*0010*/ 	.short	0x0009
        /*0012*/ 	.short	0x0048
        /*0014*/ 	.byte	0x00, 0xf0, 0x21, 0x00


	//----- nvinfo : EIATTR_KPARAM_INFO
	.align		4
.L_379:
        /*0018*/ 	.byte	0x04, 0x17
        /*001a*/ 	.short	(.L_381 - .L_380)
.L_380:
        /*001c*/ 	.word	0x00000000
        /*0020*/ 	.short	0x0008
        /*0022*/ 	.short	0x0040
        /*0024*/ 	.byte	0x00, 0xf0, 0x21, 0x00


	//----- nvinfo : EIATTR_KPARAM_INFO
	.align		4
.L_381:
        /*0028*/ 	.byte	0x04, 0x17
        /*002a*/ 	.short	(.L_383 - .L_382)
.L_382:
        /*002c*/ 	.word	0x00000000
        /*0030*/ 	.short	0x0007
        /*0032*/ 	.short	0x0038
        /*0034*/ 	.byte	0x00, 0xf0, 0x21, 0x00


	//----- nvinfo : EIATTR_KPARAM_INFO
	.align		4
.L_383:
        /*0038*/ 	.byte	0x04, 0x17
        /*003a*/ 	.short	(.L_385 - .L_384)
.L_384:
        /*003c*/ 	.word	0x00000000
        /*0040*/ 	.short	0x0006
        /*0042*/ 	.short	0x0030
        /*0044*/ 	.byte	0x00, 0xf0, 0x21, 0x00


	//----- nvinfo : EIATTR_KPARAM_INFO
	.align		4
.L_385:
        /*0048*/ 	.byte	0x04, 0x17
        /*004a*/ 	.short	(.L_387 - .L_386)
.L_386:
        /*004c*/ 	.word	0x00000000
        /*0050*/ 	.short	0x0005
        /*0052*/ 	.short	0x0028
        /*0054*/ 	.byte	0x00, 0xf0, 0x21, 0x00


	//----- nvinfo : EIATTR_KPARAM_INFO
	.align		4
.L_387:
        /*0058*/ 	.byte	0x04, 0x17
        /*005a*/ 	.short	(.L_389 - .L_388)
.L_388:
        /*005c*/ 	.word	0x00000000
        /*0060*/ 	.short	0x0004
        /*0062*/ 	.short	0x0020
        /*0064*/ 	.byte	0x00, 0xf0, 0x21, 0x00


	//----- nvinfo : EIATTR_KPARAM_INFO
	.align		4
.L_389:
        /*0068*/ 	.byte	0x04, 0x17
        /*006a*/ 	.short	(.L_391 - .L_390)
.L_390:
        /*006c*/ 	.word	0x00000000
        /*0070*/ 	.short	0x0003
        /*0072*/ 	.short	0x0018
        /*0074*/ 	.byte	0x00, 0xf0, 0x21, 0x00


	//----- nvinfo : EIATTR_KPARAM_INFO
	.align		4
.L_391:
        /*0078*/ 	.byte	0x04, 0x17
        /*007a*/ 	.short	(.L_393 - .L_392)
.L_392:
        /*007c*/ 	.word	0x00000000
        /*0080*/ 	.short	0x0002
        /*0082*/ 	.short	0x0010
        /*0084*/ 	.byte	0x00, 0xf0, 0x21, 0x00


	//----- nvinfo : EIATTR_KPARAM_INFO
	.align		4
.L_393:
        /*0088*/ 	.byte	0x04, 0x17
        /*008a*/ 	.short	(.L_395 - .L_394)
.L_394:
        /*008c*/ 	.word	0x00000000
        /*0090*/ 	.short	0x0001
        /*0092*/ 	.short	0x0008
        /*0094*/ 	.byte	0x00, 0xf5, 0x21, 0x00


	//----- nvinfo : EIATTR_KPARAM_INFO
	.align		4
.L_395:
        /*0098*/ 	.byte	0x04, 0x17
        /*009a*/ 	.short	(.L_397 - .L_396)
.L_396:
        /*009c*/ 	.word	0x00000000
        /*00a0*/ 	.short	0x0000
        /*00a2*/ 	.short	0x0000
        /*00a4*/ 	.byte	0x00, 0xf5, 0x21, 0x00


	//----- nvinfo : EIATTR_SPARSE_MMA_MASK
	.align		4
.L_397:
        /*00a8*/ 	.byte	0x03, 0x50
        /*00aa*/ 	.short	0x0000


	//----- nvinfo : EIATTR_MAXREG_COUNT
	.align		4
        /*00ac*/ 	.byte	0x03, 0x1b
        /*00ae*/ 	.short	0x00ff


	//----- nvinfo : EIATTR_MERCURY_ISA_VERSION
	.align		4
        /*00b0*/ 	.byte	0x03, 0x5f
        /*00b2*/ 	.short	0x0101


	//----- nvinfo : EIATTR_VRC_CTA_INIT_COUNT
	.align		4
        /*00b4*/ 	.byte	0x02, 0x4a
	.zero		1
	.zero		1


	//----- nvinfo : EIATTR_EXIT_INSTR_OFFSETS
	.align		4
        /*00b8*/ 	.byte	0x04, 0x1c
        /*00ba*/ 	.short	(.L_399 - .L_398)


	//   ....[0]....
.L_398:
        /*00bc*/ 	.word	0x00000200


	//   ....[1]....
        /*00c0*/ 	.word	0x00001310


	//----- nvinfo : EIATTR_CRS_STACK_SIZE
	.align		4
.L_399:
        /*00c4*/ 	.byte	0x04, 0x1e
        /*00c6*/ 	.short	(.L_401 - .L_400)
.L_400:
        /*00c8*/ 	.word	0x00000000


	//----- nvinfo : EIATTR_CBANK_PARAM_SIZE
	.align		4
.L_401:
        /*00cc*/ 	.byte	0x03, 0x19
        /*00ce*/ 	.short	0x0050


	//----- nvinfo : EIATTR_PARAM_CBANK
	.align		4
        /*00d0*/ 	.byte	0x04, 0x0a
        /*00d2*/ 	.short	(.L_403 - .L_402)
	.align		4
.L_402:
        /*00d4*/ 	.word	index@(.nv.constant0._ZN36_GLOBAL__N__32dd2b4f_4_k_cu_fff026ee38kvbm_kernels_block_to_universal_kernelIdLNS_11BlockLayoutE1EEEvPKPKT_PKPS2_mmmmmmmm)
        /*00d8*/ 	.short	0x0380
        /*00da*/ 	.short	0x0050


	//----- nvinfo : EIATTR_SW_WAR
	.align		4
.L_403:
        /*00dc*/ 	.byte	0x04, 0x36
        /*00de*/ 	.short	(.L_405 - .L_404)
.L_404:
        /*00e0*/ 	.word	0x00000008
.L_405:


//--------------------- .nv.info._ZN36_GLOBAL__N__32dd2b4f_4_k_cu_fff026ee38kvbm_kernels_block_to_universal_kernelIdLNS_11BlockLayoutE0EEEvPKPKT_PKPS2_mmmmmmmm --------------------------
	.section	.nv.info._ZN36_GLOBAL__N__32dd2b4f_4_k_cu_fff026ee38kvbm_kernels_block_to_universal_kernelIdLNS_11BlockLayoutE0EEEvPKPKT_PKPS2_mmmmmmmm,"",@"SHT_CUDA_INFO"
	.sectionflags	@""
	.align	4


	//----- nvinfo : EIATTR_CUDA_API_VERSION
	.align		4
        /*0000*/ 	.byte	0x04, 0x37
        /*0002*/ 	.short	(.L_407 - .L_406)
.L_406:
        /*0004*/ 	.word	0x00000082


	//----- nvinfo : EIATTR_KPARAM_INFO
	.align		4
.L_407:
        /*0008*/ 	.byte	0x04, 0x17
        /*000a*/ 	.short	(.L_409 - .L_408)
.L_408:
        /*000c*/ 	.word	0x00000000
        /*0010*/ 	.short	0x0009
        /*0012*/ 	.short	0x0048
        /*0014*/ 	.byte	0x00, 0xf0, 0x21, 0x00


	//----- nvinfo : EIATTR_KPARAM_INFO
	.align		4
.L_409:
        /*0018*/ 	.byte	0x04, 0x17
        /*001a*/ 	.short	(.L_411 - .L_410)
.L_410:
        /*001c*/ 	.word	0x00000000
        /*0020*/ 	.short	0x0008
        /*0022*/ 	.short	0x0040
        /*0024*/ 	.byte	0x00, 0xf0, 0x21, 0x00


	//----- nvinfo : EIATTR_KPARAM_INFO
	.align		4
.L_411:
        /*0028*/ 	.byte	0x04, 0x17
        /*002a*/ 	.short	(.L_413 - .L_412)
.L_412:
        /*002c*/ 	.word	0x00000000
        /*0030*/ 	.short	0x0007
        /*0032*/ 	.short	0x0038
        /*0034*/ 	.byte	0x00, 0xf0, 0x21, 0x00


	//----- nvinfo : EIATTR_KPARAM_INFO
	.align		4
.L_413:
        /*0038*/ 	.byte	0x04, 0x17
        /*003a*/ 	.short	(.L_415 - .L_414)
.L_414:
        /*003c*/ 	.word	0x00000000
        /*0040*/ 	.short	0x0006
        /*0042*/ 	.short	0x0030
        /*0044*/ 	.byte	0x00, 0xf0, 0x21, 0x00


	//----- nvinfo : EIATTR_KPARAM_INFO
	.align		4
.L_415:
        /*0048*/ 	.byte	0x04, 0x17
        /*004a*/ 	.short	(.L_417 - .L_416)
.L_416:
        /*004c*/ 	.word	0x00000000
        /*0050*/ 	.short	0x0005
        /*0052*/ 	.short	0x0028
        /*0054*/ 	.byte	0x00, 0xf0, 0x21, 0x00


	//----- nvinfo : EIATTR_KPARAM_INFO
	.align		4
.L_417:
        /*0058*/ 	.byte	0x04, 0x17
        /*005a*/ 	.short	(.L_419 - .L_418)
.L_418:
        /*005c*/ 	.word	0x00000000
        /*0060*/ 	.short	0x0004
        /*0062*/ 	.short	0x0020
        /*0064*/ 	.byte	0x00, 0xf0, 0x21, 0x00


	//----- nvinfo : EIATTR_KPARAM_INFO
	.align		4
.L_419:
        /*0068*/ 	.byte	0x04, 0x17
        /*006a*/ 	.short	(.L_421 - .L_420)
.L_420:
        /*006c*/ 	.word	0x00000000
        /*0070*/ 	.short	0x0003
        /*0072*/ 	.short	0x0018
        /*0074*/ 	.byte	0x00, 0xf0, 0x21, 0x00


	//----- nvinfo : EIATTR_KPARAM_INFO
	.align		4
.L_421:
        /*0078*/ 	.byte	0x04, 0x17
        /*007a*/ 	.short	(.L_423 - .L_422)
.L_422:
        /*007c*/ 	.word	0x00000000
        /*0080*/ 	.short	0x0002
        /*0082*/ 	.short	0x0010
        /*0084*/ 	.byte	0x00, 0xf0, 0x21, 0x00


	//----- nvinfo : EIATTR_KPARAM_INFO
	.align		4
.L_423:
        /*0088*/ 	.byte	0x04, 0x17
        /*008a*/ 	.short	(.L_425 - .L_424)
.L_424:
        /*008c*/ 	.word	0x00000000
        /*0090*/ 	.short	0x0001
        /*0092*/ 	.short	0x0008
        /*0094*/ 	.byte	0x00, 0xf5, 0x21, 0x00


	//----- nvinfo : EIATTR_KPARAM_INFO
	.align		4
.L_425:
        /*0098*/ 	.byte	0x04, 0x17
        /*009a*/ 	.short	(.L_427 - .L_426)
.L_426:
        /*009c*/ 	.word	0x00000000
        /*00a0*/ 	.short	0x0000
        /*00a2*/ 	.short	0x0000
        /*00a4*/ 	.byte	0x00, 0xf5, 0x21, 0x00


	//----- nvinfo : EIATTR_SPARSE_MMA_MASK
	.align		4
.L_427:
        /*00a8*/ 	.byte	0x03, 0x50
        /*00aa*/ 	.short	0x0000


	//----- nvinfo : EIATTR_MAXREG_COUNT
	.align		4
        /*00ac*/ 	.byte	0x03, 0x1b
        /*00ae*/ 	.short	0x00ff


	//----- nvinfo : EIATTR_MERCURY_ISA_VERSION
	.align		4
        /*00b0*/ 	.byte	0x03, 0x5f
        /*00b2*/ 	.short	0x0101


	//----- nvinfo : EIATTR_VRC_CTA_INIT_COUNT
	.align		4
        /*00b4*/ 	.byte	0x02, 0x4a
	.zero		1
	.zero		1


	//----- nvinfo : EIATTR_EXIT_INSTR_OFFSETS
	.align		4
        /*00b8*/ 	.byte	0x04, 0x1c
        /*00ba*/ 	.short	(.L_429 - .L_428)


	//   ....[0]....
.L_428:
        /*00bc*/ 	.word	0x00000220


	//   ....[1]....
        /*00c0*/ 	.word	0x00001280


	//----- nvinfo : EIATTR_CRS_STACK_SIZE
	.align		4
.L_429:
        /*00c4*/ 	.byte	0x04, 0x1e
        /*00c6*/ 	.short	(.L_431 - .L_430)
.L_430:
        /*00c8*/ 	.word	0x00000000


	//----- nvinfo : EIATTR_CBANK_PARAM_SIZE
	.align		4
.L_431:
        /*00cc*/ 	.byte	0x03, 0x19
        /*00ce*/ 	.short	0x0050


	//----- nvinfo : EIATTR_PARAM_CBANK
	.align		4
        /*00d0*/ 	.byte	0x04, 0x0a
        /*00d2*/ 	.short	(.L_433 - .L_432)
	.align		4
.L_432:
        /*00d4*/ 	.word	index@(.nv.constant0._ZN36_GLOBAL__N__32dd2b4f_4_k_cu_fff026ee38kvbm_kernels_block_to_universal_kernelIdLNS_11BlockLayoutE0EEEvPKPKT_PKPS2_mmmmmmmm)
        /*00d8*/ 	.short	0x0380
        /*00da*/ 	.short	0x0050


	//----- nvinfo : EIATTR_SW_WAR
	.align		4
.L_433:
        /*00dc*/ 	.byte	0x04, 0x36
        /*00de*/ 	.short	(.L_435 - .L_434)
.L_434:
        /*00e0*/ 	.word	0x00000008
.L_435:


//--------------------- .nv.info._ZN36_GLOBAL__N__32dd2b4f_4_k_cu_fff026ee38kvbm_kernels_block_to_universal_kernelIfLNS_11BlockLayoutE1EEEvPKPKT_PKPS2_mmmmmmmm --------------------------
	.section	.nv.info._ZN36_GLOBAL__N__32dd2b4f_4_k_cu_fff026ee38kvbm_kernels_block_to_universal_kernelIfLNS_11BlockLayoutE1EEEvPKPKT_PKPS2_mmmmmmmm,"",@"SHT_CUDA_INFO"
	.sectionflags	@""
	.align	4


	//----- nvinfo : EIATTR_CUDA_API_VERSION
	.align		4
        /*0000*/ 	.byte	0x04, 0x37
        /*0002*/ 	.short	(.L_437 - .L_436)
.L_436:
        /*0004*/ 	.word	0x00000082


	//----- nvinfo : EIATTR_KPARAM_INFO
	.align		4
.L_437:
        /*0008*/ 	.byte	0x04, 0x17
        /*000a*/ 	.short	(.L_439 - .L_438)
.L_438:
        /*000c*/ 	.word	0x00000000
        /*0010*/ 	.short	0x0009
        /*0012*/ 	.short	0x0048
        /*0014*/ 	.byte	0x00, 0xf0, 0x21, 0x00


	//----- nvinfo : EIATTR_KPARAM_INFO
	.align		4
.L_439:
        /*0018*/ 	.byte	0x04, 0x17
        /*001a*/ 	.short	(.L_441 - .L_440)
.L_440:
        /*001c*/ 	.word	0x00000000
        /*0020*/ 	.short	0x0008
        /*0022*/ 	.short	0x0040
        /*0024*/ 	.byte	0x00, 0xf0, 0x21, 0x00


	//----- nvinfo : EIATTR_KPARAM_INFO
	.align		4
.L_441:
        /*0028*/ 	.byte	0x04, 0x17
        /*002a*/ 	.short	(.L_443 - .L_442)
.L_442:
        /*002c*/ 	.word	0x00000000
        /*0030*/ 	.short	0x0007
        /*0032*/ 	.short	0x0038
        /*0034*/ 	.byte	0x00, 0xf0, 0x21, 0x00


	//----- nvinfo : EIATTR_KPARAM_INFO
	.align		4
.L_443:
        /*0038*/ 	.byte	0x04, 0x17
        /*003a*/ 	.short	(.L_445 - .L_444)
.L_444:
        /*003c*/ 	.word	0x00000000
        /*0040*/ 	.short	0x0006
        /*0042*/ 	.short	0x0030
        /*0044*/ 	.byte	0x00, 0xf0, 0x21, 0x00


	//----- nvinfo : EIATTR_KPARAM_INFO
	.align		4
.L_445:
        /*0048*/ 	.byte	0x04, 0x17
        /*004a*/ 	.short	(.L_447 - .L_446)
.L_446:
        /*004c*/ 	.word	0x00000000
        /*0050*/ 	.short	0x0005
        /*0052*/ 	.short	0x0028
        /*0054*/ 	.byte	0x00, 0xf0, 0x21, 0x00


	//----- nvinfo : EIATTR_KPARAM_INFO
	.align		4
.L_447:
        /*0058*/ 	.byte	0x04, 0x17
        /*005a*/ 	.short	(.L_449 - .L_448)
.L_448:
        /*005c*/ 	.word	0x00000000
        /*0060*/ 	.short	0x0004
        /*0062*/ 	.short	0x0020
        /*0064*/ 	.byte	0x00, 0xf0, 0x21, 0x00


	//----- nvinfo : EIATTR_KPARAM_INFO
	.align		4
.L_449:
        /*0068*/ 	.byte	0x04, 0x17
        /*006a*/ 	.short	(.L_451 - .L_450)
.L_450:
        /*006c*/ 	.word	0x00000000
        /*0070*/ 	.short	0x0003
        /*0072*/ 	.short	0x0018
        /*0074*/ 	.byte	0x00, 0xf0, 0x21, 0x00


	//----- nvinfo : EIATTR_KPARAM_INFO
	.align		4
.L_451:
        /*0078*/ 	.byte	0x04, 0x17
        /*007a*/ 	.short	(.L_453 - .L_452)
.L_452:
        /*007c*/ 	.word	0x00000000
        /*0080*/ 	.short	0x0002
        /*0082*/ 	.short	0x0010
        /*0084*/ 	.byte	0x00, 0xf0, 0x21, 0x00


	//----- nvinfo : EIATTR_KPARAM_INFO
	.align		4
.L_453:
        /*0088*/ 	.byte	0x04, 0x17
        /*008a*/ 	.short	(.L_455 - .L_454)
.L_454:
        /*008c*/ 	.word	0x00000000
        /*0090*/ 	.short	0x0001
        /*0092*/ 	.short	0x0008
        /*0094*/ 	.byte	0x00, 0xf5, 0x21, 0x00


	//----- nvinfo : EIATTR_KPARAM_INFO
	.align		4
.L_455:
        /*0098*/ 	.byte	0x04, 0x17
        /*009a*/ 	.short	(.L_457 - .L_456)
.L_456:
        /*009c*/ 	.word	0x00000000
        /*00a0*/ 	.short	0x0000
        /*00a2*/ 	.short	0x0000
        /*00a4*/ 	.byte	0x00, 0xf5, 0x21, 0x00


	//----- nvinfo : EIATTR_SPARSE_MMA_MASK
	.align		4
.L_457:
        /*00a8*/ 	.byte	0x03, 0x50
        /*00aa*/ 	.short	0x0000


	//----- nvinfo : EIATTR_MAXREG_COUNT
	.align		4
        /*00ac*/ 	.byte	0x03, 0x1b
        /*00ae*/ 	.short	0x00ff


	//----- nvinfo : EIATTR_MERCURY_ISA_VERSION
	.align		4
        /*00b0*/ 	.byte	0x03, 0x5f
        /*00b2*/ 	.short	0x0101


	//----- nvinfo : EIATTR_VRC_CTA_INIT_COUNT
	.align		4
        /*00b4*/ 	.byte	0x02, 0x4a
	.zero		1
	.zero		1


	//----- nvinfo : EIATTR_EXIT_INSTR_OFFSETS
	.align		4
        /*00b8*/ 	.byte	0x04, 0x1c
        /*00ba*/ 	.short	(.L_459 - .L_458)


	//   ....[0]....
.L_458:
        /*00bc*/ 	.word	0x00000200


	//   ....[1]....
        /*00c0*/ 	.word	0x00001310


	//----- nvinfo : EIATTR_CRS_STACK_SIZE
	.align		4
.L_459:
        /*00c4*/ 	.byte	0x04, 0x1e
        /*00c6*/ 	.short	(.L_461 - .L_460)
.L_460:
        /*00c8*/ 	.word	0x00000000


	//----- nvinfo : EIATTR_CBANK_PARAM_SIZE
	.align		4
.L_461:
        /*00cc*/ 	.byte	0x03, 0x19
        /*00ce*/ 	.short	0x0050


	//----- nvinfo : EIATTR_PARAM_CBANK
	.align		4
        /*00d0*/ 	.byte	0x04, 0x0a
        /*00d2*/ 	.short	(.L_463 - .L_462)
	.align		4
.L_462:
        /*00d4*/ 	.word	index@(.nv.constant0._ZN36_GLOBAL__N__32dd2b4f_4_k_cu_fff026ee38kvbm_kernels_block_to_universal_kernelIfLNS_11BlockLayoutE1EEEvPKPKT_PKPS2_mmmmmmmm)
        /*00d8*/ 	.short	0x0380
        /*00da*/ 	.short	0x0050


	//----- nvinfo : EIATTR_SW_WAR
	.align		4
.L_463:
        /*00dc*/ 	.byte	0x04, 0x36
        /*00de*/ 	.short	(.L_465 - .L_464)
.L_464:
        /*00e0*/ 	.word	0x00000008
.L_465:


//--------------------- .nv.info._ZN36_GLOBAL__N__32dd2b4f_4_k_cu_fff026ee38kvbm_kernels_block_to_universal_kernelIfLNS_11BlockLayoutE0EEEvPKPKT_PKPS2_mmmmmmmm --------------------------
	.section	.nv.info._ZN36_GLOBAL__N__32dd2b4f_4_k_cu_fff026ee38kvbm_kernels_block_to_universal_kernelIfLNS_11BlockLayoutE0EEEvPKPKT_PKPS2_mmmmmmmm,"",@"SHT_CUDA_INFO"
	.sectionflags	@""
	.align	4


	//----- nvinfo : EIATTR_CUDA_API_VERSION
	.align		4
        /*0000*/ 	.byte	0x04, 0x37
        /*0002*/ 	.short	(.L_467 - .L_466)
.L_466:
        /*0004*/ 	.word	0x00000082


	//----- nvinfo : EIATTR_KPARAM_INFO
	.align		4
.L_467:
        /*0008*/ 	.byte	0x04, 0x17
        /*000a*/ 	.short	(.L_469 - .L_468)
.L_468:
        /*000c*/ 	.word	0x00000000
        /*0010*/ 	.short	0x0009
        /*0012*/ 	.short	0x0048
        /*0014*/ 	.byte	0x00, 0xf0, 0x21, 0x00


	//----- nvinfo : EIATTR_KPARAM_INFO
	.align		4
.L_469:
        /*0018*/ 	.byte	0x04, 0x17
        /*001a*/ 	.short	(.L_471 - .L_470)
.L_470:
        /*001c*/ 	.word	0x00000000
        /*0020*/ 	.short	0x0008
        /*0022*/ 	.short	0x0040
        /*0024*/ 	.byte	0x00, 0xf0, 0x21, 0x00


	//----- nvinfo : EIATTR_KPARAM_INFO
	.align		4
.L_471:
        /*0028*/ 	.byte	0x04, 0x17
        /*002a*/ 	.short	(.L_473 - .L_472)
.L_472:
        /*002c*/ 	.word	0x00000000
        /*0030*/ 	.short	0x0007
        /*0032*/ 	.short	0x0038
        /*0034*/ 	.byte	0x00, 0xf0, 0x21, 0x00


	//----- nvinfo : EIATTR_KPARAM_INFO
	.align		4
.L_473:
        /*0038*/ 	.byte	0x04, 0x17
        /*003a*/ 	.short	(.L_475 - .L_474)
.L_474:
        /*003c*/ 	.word	0x00000000
        /*0040*/ 	.short	0x0006
        /*0042*/ 	.short	0x0030
        /*0044*/ 	.byte	0x00, 0xf0, 0x21, 0x00


	//----- nvinfo : EIATTR_KPARAM_INFO
	.align		4
.L_475:
        /*0048*/ 	.byte	0x04, 0x17
        /*004a*/ 	.short	(.L_477 - .L_476)
.L_476:
        /*004c*/ 	.word	0x00000000
        /*0050*/ 	.short	0x0005
        /*0052*/ 	.short	0x0028
        /*0054*/ 	.byte	0x00, 0xf0, 0x21, 0x00


	//----- nvinfo : EIATTR_KPARAM_INFO
	.align		4
.L_477:
        /*0058*/ 	.byte	0x04, 0x17
        /*005a*/ 	.short	(.L_479 - .L_478)
.L_478:
        /*005c*/ 	.word	0x00000000
        /*0060*/ 	.short	0x0004
        /*0062*/ 	.short	0x0020
        /*0064*/ 	.byte	0x00, 0xf0, 0x21, 0x00


	//----- nvinfo : EIATTR_KPARAM_INFO
	.align		4
.L_479:
        /*0068*/ 	.byte	0x04, 0x17
        /*006a*/ 	.short	(.L_481 - .L_480)
.L_480:
        /*006c*/ 	.word	0x00000000
        /*0070*/ 	.short	0x0003
        /*0072*/ 	.short	0x0018
        /*0074*/ 	.byte	0x00, 0xf0, 0x21, 0x00


	//----- nvinfo : EIATTR_KPARAM_INFO
	.align		4
.L_481:
        /*0078*/ 	.byte	0x04, 0x17
        /*007a*/ 	.short	(.L_483 - .L_482)
.L_482:
        /*007c*/ 	.word	0x00000000
        /*0080*/ 	.short	0x0002
        /*0082*/ 	.short	0x0010
        /*0084*/ 	.byte	0x00, 0xf0, 0x21, 0x00


	//----- nvinfo : EIATTR_KPARAM_INFO
	.align		4
.L_483:
        /*0088*/ 	.byte	0x04, 0x17
        /*008a*/ 	.short	(.L_485 - .L_484)
.L_484:
        /*008c*/ 	.word	0x00000000
        /*0090*/ 	.short	0x0001
        /*0092*/ 	.short	0x0008
        /*0094*/ 	.byte	0x00, 0xf5, 0x21, 0x00


	//----- nvinfo : EIATTR_KPARAM_INFO
	.align		4
.L_485:
        /*0098*/ 	.byte	0x04, 0x17
        /*009a*/ 	.short	(.L_487 - .L_486)
.L_486:
        /*009c*/ 	.word	0x00000000
        /*00a0*/ 	.short	0x0000
        /*00a2*/ 	.short	0x0000
        /*00a4*/ 	.byte	0x00, 0xf5, 0x21, 0x00


	//----- nvinfo : EIATTR_SPARSE_MMA_MASK
	.align		4
.L_487:
        /*00a8*/ 	.byte	0x03, 0x50
        /*00aa*/ 	.short	0x0000


	//----- nvinfo : EIATTR_MAXREG_COUNT
	.align		4
        /*00ac*/ 	.byte	0x03, 0x1b
        /*00ae*/ 	.short	0x00ff


	//----- nvinfo : EIATTR_MERCURY_ISA_VERSION
	.align		4
        /*00b0*/ 	.byte	0x03, 0x5f
        /*00b2*/ 	.short	0x0101


	//----- nvinfo : EIATTR_VRC_CTA_INIT_COUNT
	.align		4
        /*00b4*/ 	.byte	0x02, 0x4a
	.zero		1
	.zero		1


	//----- nvinfo : EIATTR_EXIT_INSTR_OFFSETS
	.align		4
        /*00b8*/ 	.byte	0x04, 0x1c
        /*00ba*/ 	.short	(.L_489 - .L_488)


	//   ....[0]....
.L_488:
        /*00bc*/ 	.word	0x00000220


	//   ....[1]....
        /*00c0*/ 	.word	0x00001280


	//----- nvinfo : EIATTR_CRS_STACK_SIZE
	.align		4
.L_489:
        /*00c4*/ 	.byte	0x04, 0x1e
        /*00c6*/ 	.short	(.L_491 - .L_490)
.L_490:
        /*00c8*/ 	.word	0x00000000


	//----- nvinfo : EIATTR_CBANK_PARAM_SIZE
	.align		4
.L_491:
        /*00cc*/ 	.byte	0x03, 0x19
        /*00ce*/ 	.short	0x0050


	//----- nvinfo : EIATTR_PARAM_CBANK
	.align		4
        /*00d0*/ 	.byte	0x04, 0x0a
        /*00d2*/ 	.short	(.L_493 - .L_492)
	.align		4
.L_492:
        /*00d4*/ 	.word	index@(.nv.constant0._ZN36_GLOBAL__N__32dd2b4f_4_k_cu_fff026ee38kvbm_kernels_block_to_universal_kernelIfLNS_11BlockLayoutE0EEEvPKPKT_PKPS2_mmmmmmmm)
        /*00d8*/ 	.short	0x0380
        /*00da*/ 	.short	0x0050


	//----- nvinfo : EIATTR_SW_WAR
	.align		4
.L_493:
        /*00dc*/ 	.byte	0x04, 0x36
        /*00de*/ 	.short	(.L_495 - .L_494)
.L_494:
        /*00e0*/ 	.word	0x00000008
.L_495:


//--------------------- .nv.info._ZN36_GLOBAL__N__32dd2b4f_4_k_cu_fff026ee38kvbm_kernels_block_to_universal_kernelI13__nv_bfloat16LNS_11BlockLayoutE1EEEvPKPKT_PKPS3_mmmmmmmm --------------------------
	.section	.nv.info._ZN36_GLOBAL__N__32dd2b4f_4_k_cu_fff026ee38kvbm_kernels_block_to_universal_kernelI13__nv_bfloat16LNS_11BlockLayoutE1EEEvPKPKT_PKPS3_mmmmmmmm,"",@"SHT_CUDA_INFO"
	.sectionflags	@""
	.align	4


	//----- nvinfo : EIATTR_CUDA_API_VERSION
	.align		4
        /*0000*/ 	.byte	0x04, 0x37
        /*0002*/ 	.short	(.L_497 - .L_496)
.L_496:
        /*0004*/ 	.word	0x00000082


	//----- nvinfo : EIATTR_KPARAM_INFO
	.align		4
.L_497:
        /*0008*/ 	.byte	0x04, 0x17
        /*000a*/ 	.short	(.L_499 - .L_498)
.L_498:
        /*000c*/ 	.word	0x00000000
        /*0010*/ 	.short	0x0009
        /*0012*/ 	.short	0x0048
        /*0014*/ 	.byte	0x00, 0xf0, 0x21, 0x00


	//----- nvinfo : EIATTR_KPARAM_INFO
	.align		4
.L_499:
        /*0018*/ 	.byte	0x04, 0x17
        /*001a*/ 	.short	(.L_501 - .L_500)
.L_500:
        /*001c*/ 	.word	0x00000000
        /*0020*/ 	.short	0x0008
        /*0022*/ 	.short	0x0040
        /*0024*/ 	.byte	0x00, 0xf0, 0x21, 0x00


	//----- nvinfo : EIATTR_KPARAM_INFO
	.align		4
.L_501:
        /*0028*/ 	.byte	0x04, 0x17
        /*002a*/ 	.short	(.L_503 - .L_502)
.L_502:
        /*002c*/ 	.word	0x00000000
        /*0030*/ 	.short	0x0007
        /*0032*/ 	.short	0x0038
        /*0034*/ 	.byte	0x00, 0xf0, 0x21, 0x00


	//----- nvinfo : EIATTR_KPARAM_INFO
	.align		4
.L_503:
        /*0038*/ 	.byte	0x04, 0x17
        /*003a*/ 	.short	(.L_505 - .L_504)
.L_504:
        /*003c*/ 	.word	0x00000000
        /*0040*/ 	.short	0x0006
        /*0042*/ 	.short	0x0030
        /*0044*/ 	.byte	0x00, 0xf0, 0x21, 0x00


	//----- nvinfo : EIATTR_KPARAM_INFO
	.align		4
.L_505:
        /*0048*/ 	.byte	0x04, 0x17
        /*004a*/ 	.short	(.L_507 - .L_506)
.L_506:
        /*004c*/ 	.word	0x00000000
        /*0050*/ 	.short	0x0005
        /*0052*/ 	.short	0x0028
        /*0054*/ 	.byte	0x00, 0xf0, 0x21, 0x00


	//----- nvinfo : EIATTR_KPARAM_INFO
	.align		4
.L_507:
        /*0058*/ 	.byte	0x04, 0x17
        /*005a*/ 	.short	(.L_509 - .L_508)
.L_508:
        /*005c*/ 	.word	0x00000000
        /*0060*/ 	.short	0x0004
        /*0062*/ 	.short	0x0020
        /*0064*/ 	.byte	0x00, 0xf0, 0x21, 0x00


	//----- nvinfo : EIATTR_KPARAM_INFO
	.align		4
.L_509:
        /*0068*/ 	.byte	0x04, 0x17
        /*006a*/ 	.short	(.L_511 - .L_510)
.L_510:
        /*006c*/ 	.word	0x00000000
        /*0070*/ 	.short	0x0003
        /*0072*/ 	.short	0x0018
        /*0074*/ 	.byte	0x00, 0xf0, 0x21, 0x00


	//----- nvinfo : EIATTR_KPARAM_INFO
	.align		4
.L_511:
        /*0078*/ 	.byte	0x04, 0x17
        /*007a*/ 	.short	(.L_513 - .L_512)
.L_512:
        /*007c*/ 	.word	0x00000000
        /*0080*/ 	.short	0x0002
        /*0082*/ 	.short	0x0010
        /*0084*/ 	.byte	0x00, 0xf0, 0x21, 0x00


	//----- nvinfo : EIATTR_KPARAM_INFO
	.align		4
.L_513:
        /*0088*/ 	.byte	0x04, 0x17
        /*008a*/ 	.short	(.L_515 - .L_514)
.L_514:
        /*008c*/ 	.word	0x00000000
        /*0090*/ 	.short	0x0001
        /*0092*/ 	.short	0x0008
        /*0094*/ 	.byte	0x00, 0xf5, 0x21, 0x00


	//----- nvinfo : EIATTR_KPARAM_INFO
	.align		4
.L_515:
        /*0098*/ 	.byte	0x04, 0x17
        /*009a*/ 	.short	(.L_517 - .L_516)
.L_516:
        /*009c*/ 	.word	0x00000000
        /*00a0*/ 	.short	0x0000
        /*00a2*/ 	.short	0x0000
        /*00a4*/ 	.byte	0x00, 0xf5, 0x21, 0x00


	//----- nvinfo : EIATTR_SPARSE_MMA_MASK
	.align		4
.L_517:
        /*00a8*/ 	.byte	0x03, 0x50
        /*00aa*/ 	.short	0x0000


	//----- nvinfo : EIATTR_MAXREG_COUNT
	.align		4
        /*00ac*/ 	.byte	0x03, 0x1b
        /*00ae*/ 	.short	0x00ff


	//----- nvinfo : EIATTR_MERCURY_ISA_VERSION
	.align		4
        /*00b0*/ 	.byte	0x03, 0x5f
        /*00b2*/ 	.short	0x0101


	//----- nvinfo : EIATTR_VRC_CTA_INIT_COUNT
	.align		4
        /*00b4*/ 	.byte	0x02, 0x4a
	.zero		1
	.zero		1


	//----- nvinfo : EIATTR_EXIT_INSTR_OFFSETS
	.align		4
        /*00b8*/ 	.byte	0x04, 0x1c
        /*00ba*/ 	.short	(.L_519 - .L_518)


	//   ....[0]....
.L_518:
        /*00bc*/ 	.word	0x00000200


	//   ....[1]....
        /*00c0*/ 	.word	0x00001310


	//----- nvinfo : EIATTR_CRS_STACK_SIZE
	.align		4
.L_519:
        /*00c4*/ 	.byte	0x04, 0x1e
        /*00c6*/ 	.short	(.L_521 - .L_520)
.L_520:
        /*00c8*/ 	.word	0x00000000


	//----- nvinfo : EIATTR_CBANK_PARAM_SIZE
	.align		4
.L_521:
        /*00cc*/ 	.byte	0x03, 0x19
        /*00ce*/ 	.short	0x0050


	//----- nvinfo : EIATTR_PARAM_CBANK
	.align		4
        /*00d0*/ 	.byte	0x04, 0x0a
        /*00d2*/ 	.short	(.L_523 - .L_522)
	.align		4
.L_522:
        /*00d4*/ 	.word	index@(.nv.constant0._ZN36_GLOBAL__N__32dd2b4f_4_k_cu_fff026ee38kvbm_kernels_block_to_universal_kernelI13__nv_bfloat16LNS_11BlockLayoutE1EEEvPKPKT_PKPS3_mmmmmmmm)
        /*00d8*/ 	.short	0x0380
        /*00da*/ 	.short	0x0050


	//----- nvinfo : EIATTR_SW_WAR
	.align		4
.L_523:
        /*00dc*/ 	.byte	0x04, 0x36
        /*00de*/ 	.short	(.L_525 - .L_524)
.L_524:
        /*00e0*/ 	.word	0x00000008
.L_525:


//--------------------- .nv.info._ZN36_GLOBAL__N__32dd2b4f_4_k_cu_fff026ee38kvbm_kernels_block_to_universal_kernelI13__nv_bfloat16LNS_11BlockLayoutE0EEEvPKPKT_PKPS3_mmmmmmmm --------------------------
	.section	.nv.info._ZN36_GLOBAL__N__32dd2b4f_4_k_cu_fff026ee38kvbm_kernels_block_to_universal_kernelI13__nv_bfloat16LNS_11BlockLayoutE0EEEvPKPKT_PKPS3_mmmmmmmm,"",@"SHT_CUDA_INFO"
	.sectionflags	@""
	.align	4


	//----- nvinfo : EIATTR_CUDA_API_VERSION
	.align		4
        /*0000*/ 	.byte	0x04, 0x37
        /*0002*/ 	.short	(.L_527 - .L_526)
.L_526:
        /*0004*/ 	.word	0x00000082


	//----- nvinfo : EIATTR_KPARAM_INFO
	.align		4
.L_527:
        /*0008*/ 	.byte	0x04, 0x17
        /*000a*/ 	.short	(.L_529 - .L_528)
.L_528:
        /*000c*/ 	.word	0x00000000
        /*0010*/ 	.short	0x0009
        /*0012*/ 	.short	0x0048
        /*0014*/ 	.byte	0x00, 0xf0, 0x21, 0x00


	//----- nvinfo : EIATTR_KPARAM_INFO
	.align		4
.L_529:
        /*0018*/ 	.byte	0x04, 0x17
        /*001a*/ 	.short	(.L_531 - .L_530)
.L_530:
        /*001c*/ 	.word	0x00000000
        /*0020*/ 	.short	0x0008
        /*0022*/ 	.short	0x0040
        /*0024*/ 	.byte	0x00, 0xf0, 0x21, 0x00


	//----- nvinfo : EIATTR_KPARAM_INFO
	.align		4
.L_531:
        /*0028*/ 	.byte	0x04, 0x17
        /*002a*/ 	.short	(.L_533 - .L_532)
.L_532:
        /*002c*/ 	.word	0x00000000
        /*0030*/ 	.short	0x0007
        /*0032*/ 	.short	0x0038
        /*0034*/ 	.byte	0x00, 0xf0, 0x21, 0x00


	//----- nvinfo : EIATTR_KPARAM_INFO
	.align		4
.L_533:
        /*0038*/ 	.byte	0x04, 0x17
        /*003a*/ 	.short	(.L_535 - .L_534)
.L_534:
        /*003c*/ 	.word	0x00000000
        /*0040*/ 	.short	0x0006
        /*0042*/ 	.short	0x0030
        /*0044*/ 	.byte	0x00, 0xf0, 0x21, 0x00


	//----- nvinfo : EIATTR_KPARAM_INFO
	.align		4
.L_535:
        /*0048*/ 	.byte	0x04, 0x17
        /*004a*/ 	.short	(.L_537 - .L_536)
.L_536:
        /*004c*/ 	.word	0x00000000
        /*0050*/ 	.short	0x0005
        /*0052*/ 	.short	0x0028
        /*0054*/ 	.byte	0x00, 0xf0, 0x21, 0x00


	//----- nvinfo : EIATTR_KPARAM_INFO
	.align		4
.L_537:
        /*0058*/ 	.byte	0x04, 0x17
        /*005a*/ 	.short	(.L_539 - .L_538)
.L_538:
        /*005c*/ 	.word	0x00000000
        /*0060*/ 	.short	0x0004
        /*0062*/ 	.short	0x0020
        /*0064*/ 	.byte	0x00, 0xf0, 0x21, 0x00


	//----- nvinfo : EIATTR_KPARAM_INFO
	.align		4
.L_539:
        /*0068*/ 	.byte	0x04, 0x17
        /*006a*/ 	.short	(.L_541 - .L_540)
.L_540:
        /*006c*/ 	.word	0x00000000
        /*0070*/ 	.short	0x0003
        /*0072*/ 	.short	0x0018
        /*0074*/ 	.byte	0x00, 0xf0, 0x21, 0x00


	//----- nvinfo : EIATTR_KPARAM_INFO
	.align		4
.L_541:
        /*0078*/ 	.byte	0x04, 0x17
        /*007a*/ 	.short	(.L_543 - .L_542)
.L_542:
        /*007c*/ 	.word	0x00000000
        /*0080*/ 	.short	0x0002
        /*0082*/ 	.short	0x0010
        /*0084*/ 	.byte	0x00, 0xf0, 0x21, 0x00


	//----- nvinfo : EIATTR_KPARAM_INFO
	.align		4
.L_543:
        /*0088*/ 	.byte	0x04, 0x17
        /*008a*/ 	.short	(.L_545 - .L_544)
.L_544:
        /*008c*/ 	.word	0x00000000
        /*0090*/ 	.short	0x0001
        /*0092*/ 	.short	0x0008
        /*0094*/ 	.byte	0x00, 0xf5, 0x21, 0x00


	//----- nvinfo : EIATTR_KPARAM_INFO
	.align		4
.L_545:
        /*0098*/ 	.byte	0x04, 0x17
        /*009a*/ 	.short	(.L_547 - .L_546)
.L_546:
        /*009c*/ 	.word	0x00000000
        /*00a0*/ 	.short	0x0000
        /*00a2*/ 	.short	0x0000
        /*00a4*/ 	.byte	0x00, 0xf5, 0x21, 0x00


	//----- nvinfo : EIATTR_SPARSE_MMA_MASK
	.align		4
.L_547:
        /*00a8*/ 	.byte	0x03, 0x50
        /*00aa*/ 	.short	0x0000


	//----- nvinfo : EIATTR_MAXREG_COUNT
	.align		4
        /*00ac*/ 	.byte	0x03, 0x1b
        /*00ae*/ 	.short	0x00ff


	//----- nvinfo : EIATTR_MERCURY_ISA_VERSION
	.align		4
        /*00b0*/ 	.byte	0x03, 0x5f
        /*00b2*/ 	.short	0x0101


	//----- nvinfo : EIATTR_VRC_CTA_INIT_COUNT
	.align		4
        /*00b4*/ 	.byte	0x02, 0x4a
	.zero		1
	.zero		1


	//----- nvinfo : EIATTR_EXIT_INSTR_OFFSETS
	.align		4
        /*00b8*/ 	.byte	0x04, 0x1c
        /*00ba*/ 	.short	(.L_549 - .L_548)


	//   ....[0]....
.L_548:
        /*00bc*/ 	.word	0x00000220


	//   ....[1]....
        /*00c0*/ 	.word	0x00001280


	//----- nvinfo : EIATTR_CRS_STACK_SIZE
	.align		4
.L_549:
        /*00c4*/ 	.byte	0x04, 0x1e
        /*00c6*/ 	.short	(.L_551 - .L_550)
.L_550:
        /*00c8*/ 	.word	0x00000000


	//----- nvinfo : EIATTR_CBANK_PARAM_SIZE
	.align		4
.L_551:
        /*00cc*/ 	.byte	0x03, 0x19
        /*00ce*/ 	.short	0x0050


	//----- nvinfo : EIATTR_PARAM_CBANK
	.align		4
        /*00d0*/ 	.byte	0x04, 0x0a
        /*00d2*/ 	.short	(.L_553 - .L_552)
	.align		4
.L_552:
        /*00d4*/ 	.word	index@(.nv.constant0._ZN36_GLOBAL__N__32dd2b4f_4_k_cu_fff026ee38kvbm_kernels_block_to_universal_kernelI13__nv_bfloat16LNS_11BlockLayoutE0EEEvPKPKT_PKPS3_mmmmmmmm)
        /*00d8*/ 	.short	0x0380
        /*00da*/ 	.short	0x0050


	//----- nvinfo : EIATTR_SW_WAR
	.align		4
.L_553:
        /*00dc*/ 	.byte	0x04, 0x36
        /*00de*/ 	.short	(.L_555 - .L_554)
.L_554:
        /*00e0*/ 	.word	0x00000008
.L_555:


//--------------------- .nv.info._ZN36_GLOBAL__N__32dd2b4f_4_k_cu_fff026ee38kvbm_kernels_block_to_universal_kernelI6__halfLNS_11BlockLayoutE1EEEvPKPKT_PKPS3_mmmmmmmm --------------------------
	.section	.nv.info._ZN36_GLOBAL__N__32dd2b4f_4_k_cu_fff026ee38kvbm_kernels_block_to_universal_kernelI6__halfLNS_11BlockLayoutE1EEEvPKPKT_PKPS3_mmmmmmmm,"",@"SHT_CUDA_INFO"
	.sectionflags	@""
	.align	4


	//----- nvinfo : EIATTR_CUDA_API_VERSION
	.align		4
        /*0000*/ 	.byte	0x04, 0x37
        /*0002*/ 	.short	(.L_557 - .L_556)
.L_556:
        /*0004*/ 	.word	0x00000082


	//----- nvinfo : EIATTR_KPARAM_INFO
	.align		4
.L_557:
        /*0008*/ 	.byte	0x04, 0x17
        /*000a*/ 	.short	(.L_559 - .L_558)
.L_558:
        /*000c*/ 	.word	0x00000000
        /*0010*/ 	.short	0x0009
        /*0012*/ 	.short	0x0048
        /*0014*/ 	.byte	0x00, 0xf0, 0x21, 0x00


	//----- nvinfo : EIATTR_KPARAM_INFO
	.align		4
.L_559:
        /*0018*/ 	.byte	0x04, 0x17
        /*001a*/ 	.short	(.L_561 - .L_560)
.L_560:
        /*001c*/ 	.word	0x00000000
        /*0020*/ 	.short	0x0008
        /*0022*/ 	.short	0x0040
        /*0024*/ 	.byte	0x00, 0xf0, 0x21, 0x00


	//----- nvinfo : EIATTR_KPARAM_INFO
	.align		4
.L_561:
        /*0028*/ 	.byte	0x04, 0x17
        /*002a*/ 	.short	(.L_563 - .L_562)
.L_562:
        /*002c*/ 	.word	0x00000000
        /*0030*/ 	.short	0x0007
        /*0032*/ 	.short	0x0038
        /*0034*/ 	.byte	0x00, 0xf0, 0x21, 0x00


	//----- nvinfo : EIATTR_KPARAM_INFO
	.align		4
.L_563:
        /*0038*/ 	.byte	0x04, 0x17
        /*003a*/ 	.short	(.L_565 - .L_564)
.L_564:
        /*003c*/ 	.word	0x00000000
        /*0040*/ 	.short	0x0006
        /*0042*/ 	.short	0x0030
        /*0044*/ 	.byte	0x00, 0xf0, 0x21, 0x00


	//----- nvinfo : EIATTR_KPARAM_INFO
	.align		4
.L_565:
        /*0048*/ 	.byte	0x04, 0x17
        /*004a*/ 	.short	(.L_567 - .L_566)
.L_566:
        /*004c*/ 	.word	0x00000000
        /*0050*/ 	.short	0x0005
        /*0052*/ 	.short	0x0028
        /*0054*/ 	.byte	0x00, 0xf0, 0x21, 0x00


	//----- nvinfo : EIATTR_KPARAM_INFO
	.align		4
.L_567:
        /*0058*/ 	.byte	0x04, 0x17
        /*005a*/ 	.short	(.L_569 - .L_568)
.L_568:
        /*005c*/ 	.word	0x00000000
        /*0060*/ 	.short	0x0004
        /*0062*/ 	.short	0x0020
        /*0064*/ 	.byte	0x00, 0xf0, 0x21, 0x00


	//----- nvinfo : EIATTR_KPARAM_INFO
	.align		4
.L_569:
        /*0068*/ 	.byte	0x04, 0x17
        /*006a*/ 	.short	(.L_571 - .L_570)
.L_570:
        /*006c*/ 	.word	0x00000000
        /*0070*/ 	.short	0x0003
        /*0072*/ 	.short	0x0018
        /*0074*/ 	.byte	0x00, 0xf0, 0x21, 0x00


	//----- nvinfo : EIATTR_KPARAM_INFO
	.align		4
.L_571:
        /*0078*/ 	.byte	0x04, 0x17
        /*007a*/ 	.short	(.L_573 - .L_572)
.L_572:
        /*007c*/ 	.word	0x00000000
        /*0080*/ 	.short	0x0002
        /*0082*/ 	.short	0x0010
        /*0084*/ 	.byte	0x00, 0xf0, 0x21, 0x00


	//----- nvinfo : EIATTR_KPARAM_INFO
	.align		4
.L_573:
        /*0088*/ 	.byte	0x04, 0x17
        /*008a*/ 	.short	(.L_575 - .L_574)
.L_574:
        /*008c*/ 	.word	0x00000000
        /*0090*/ 	.short	0x0001
        /*0092*/ 	.short	0x0008
        /*0094*/ 	.byte	0x00, 0xf5, 0x21, 0x00


	//----- nvinfo : EIATTR_KPARAM_INFO
	.align		4
.L_575:
        /*0098*/ 	.byte	0x04, 0x17
        /*009a*/ 	.short	(.L_577 - .L_576)
.L_576:
        /*009c*/ 	.word	0x00000000
        /*00a0*/ 	.short	0x0000
        /*00a2*/ 	.short	0x0000
        /*00a4*/ 	.byte	0x00, 0xf5, 0x21, 0x00


	//----- nvinfo : EIATTR_SPARSE_MMA_MASK
	.align		4
.L_577:
        /*00a8*/ 	.byte	0x03, 0x50
        /*00aa*/ 	.short	0x0000


	//----- nvinfo : EIATTR_MAXREG_COUNT
	.align		4
        /*00ac*/ 	.byte	0x03, 0x1b
        /*00ae*/ 	.short	0x00ff


	//----- nvinfo : EIATTR_MERCURY_ISA_VERSION
	.align		4
        /*00b0*/ 	.byte	0x03, 0x5f
        /*00b2*/ 	.short	0x0101


	//----- nvinfo : EIATTR_VRC_CTA_INIT_COUNT
	.align		4
        /*00b4*/ 	.byte	0x02, 0x4a
	.zero		1
	.zero		1


	//----- nvinfo : EIATTR_EXIT_INSTR_OFFSETS
	.align		4
        /*00b8*/ 	.byte	0x04, 0x1c
        /*00ba*/ 	.short	(.L_579 - .L_578)


	//   ....[0]....
.L_578:
        /*00bc*/ 	.word	0x00000200


	//   ....[1]....
        /*00c0*/ 	.word	0x00001310


	//----- nvinfo : EIATTR_CRS_STACK_SIZE
	.align		4
.L_579:
        /*00c4*/ 	.byte	0x04, 0x1e
        /*00c6*/ 	.short	(.L_581 - .L_580)
.L_580:
        /*00c8*/ 	.word	0x00000000


	//----- nvinfo : EIATTR_CBANK_PARAM_SIZE
	.align		4
.L_581:
        /*00cc*/ 	.byte	0x03, 0x19
        /*00ce*/ 	.short	0x0050


	//----- nvinfo : EIATTR_PARAM_CBANK
	.align		4
        /*00d0*/ 	.byte	0x04, 0x0a
        /*00d2*/ 	.short	(.L_583 - .L_582)
	.align		4
.L_582:
        /*00d4*/ 	.word	index@(.nv.constant0._ZN36_GLOBAL__N__32dd2b4f_4_k_cu_fff026ee38kvbm_kernels_block_to_universal_kernelI6__halfLNS_11BlockLayoutE1EEEvPKPKT_PKPS3_mmmmmmmm)
        /*00d8*/ 	.short	0x0380
        /*00da*/ 	.short	0x0050


	//----- nvinfo : EIATTR_SW_WAR
	.align		4
.L_583:
        /*00dc*/ 	.byte	0x04, 0x36
        /*00de*/ 	.short	(.L_585 - .L_584)
.L_584:
        /*00e0*/ 	.word	0x00000008
.L_585:


//--------------------- .nv.info._ZN36_GLOBAL__N__32dd2b4f_4_k_cu_fff026ee38kvbm_kernels_block_to_universal_kernelI6__halfLNS_11BlockLayoutE0EEEvPKPKT_PKPS3_mmmmmmmm --------------------------
	.section	.nv.info._ZN36_GLOBAL__N__32dd2b4f_4_k_cu_fff026ee38kvbm_kernels_block_to_universal_kernelI6__halfLNS_11BlockLayoutE0EEEvPKPKT_PKPS3_mmmmmmmm,"",@"SHT_CUDA_INFO"
	.sectionflags	@""
	.align	4


	//----- nvinfo : EIATTR_CUDA_API_VERSION
	.align		4
        /*0000*/ 	.byte	0x04, 0x37
        /*0002*/ 	.short	(.L_587 - .L_586)
.L_586:
        /*0004*/ 	.word	0x00000082


	//----- nvinfo : EIATTR_KPARAM_INFO
	.align		4
.L_587:
        /*0008*/ 	.byte	0x04, 0x17
        /*000a*/ 	.short	(.L_589 - .L_588)
.L_588:
        /*000c*/ 	.word	0x00000000
        /*0010*/ 	.short	0x0009
        /*0012*/ 	.short	0x0048
        /*0014*/ 	.byte	0x00, 0xf0, 0x21, 0x00


	//----- nvinfo : EIATTR_KPARAM_INFO
	.align		4
.L_589:
        /*0018*/ 	.byte	0x04, 0x17
        /*001a*/ 	.short	(.L_591 - .L_590)
.L_590:
        /*001c*/ 	.word	0x00000000
        /*0020*/ 	.short	0x0008
        /*0022*/ 	.short	0x0040
        /*0024*/ 	.byte	0x00, 0xf0, 0x21, 0x00


	//----- nvinfo : EIATTR_KPARAM_INFO
	.align		4
.L_591:
        /*0028*/ 	.byte	0x04, 0x17
        /*002a*/ 	.short	(.L_593 - .L_592)
.L_592:
        /*002c*/ 	.word	0x00000000
        /*0030*/ 	.short	0x0007
        /*0032*/ 	.short	0x0038
        /*0034*/ 	.byte	0x00, 0xf0, 0x21, 0x00


	//----- nvinfo : EIATTR_KPARAM_INFO
	.align		4
.L_593:
        /*0038*/ 	.byte	0x04, 0x17
        /*003a*/ 	.short	(.L_595 - .L_594)
.L_594:
        /*003c*/ 	.word	0x00000000
        /*0040*/ 	.short	0x0006
        /*0042*/ 	.short	0x0030
        /*0044*/ 	.byte	0x00, 0xf0, 0x21, 0x00


	//----- nvinfo : EIATTR_KPARAM_INFO
	.align		4
.L_595:
        /*0048*/ 	.byte	0x04, 0x17
        /*004a*/ 	.short	(.L_597 - .L_596)
.L_596:
        /*004c*/ 	.word	0x00000000
        /*0050*/ 	.short	0x0005
        /*0052*/ 	.short	0x0028
        /*0054*/ 	.byte	0x00, 0xf0, 0x21, 0x00


	//----- nvinfo : EIATTR_KPARAM_INFO
	.align		4
.L_597:
        /*0058*/ 	.byte	0x04, 0x17
        /*005a*/ 	.short	(.L_599 - .L_598)
.L_598:
        /*005c*/ 	.word	0x00000000
        /*0060*/ 	.short	0x0004
        /*0062*/ 	.short	0x0020
        /*0064*/ 	.byte	0x00, 0xf0, 0x21, 0x00


	//----- nvinfo : EIATTR_KPARAM_INFO
	.align		4
.L_599:
        /*0068*/ 	.byte	0x04, 0x17
        /*006a*/ 	.short	(.L_601 - .L_600)
.L_600:
        /*006c*/ 	.word	0x00000000
        /*0070*/ 	.short	0x0003
        /*0072*/ 	.short	0x0018
        /*0074*/ 	.byte	0x00, 0xf0, 0x21, 0x00


	//----- nvinfo : EIATTR_KPARAM_INFO
	.align		4
.L_601:
        /*0078*/ 	.byte	0x04, 0x17
        /*007a*/ 	.short	(.L_603 - .L_602)
.L_602:
        /*007c*/ 	.word	0x00000000
        /*0080*/ 	.short	0x0002
        /*0082*/ 	.short	0x0010
        /*0084*/ 	.byte	0x00, 0xf0, 0x21, 0x00


	//----- nvinfo : EIATTR_KPARAM_INFO
	.align		4
.L_603:
        /*0088*/ 	.byte	0x04, 0x17
        /*008a*/ 	.short	(.L_605 - .L_604)
.L_604:
        /*008c*/ 	.word	0x00000000
        /*0090*/ 	.short	0x0001
        /*0092*/ 	.short	0x0008
        /*0094*/ 	.byte	0x00, 0xf5, 0x21, 0x00


	//----- nvinfo : EIATTR_KPARAM_INFO
	.align		4
.L_605:
        /*0098*/ 	.byte	0x04, 0x17
        /*009a*/ 	.short	(.L_607 - .L_606)
.L_606:
        /*009c*/ 	.word	0x00000000
        /*00a0*/ 	.short	0x0000
        /*00a2*/ 	.short	0x0000
        /*00a4*/ 	.byte	0x00, 0xf5, 0x21, 0x00


	//----- nvinfo : EIATTR_SPARSE_MMA_MASK
	.align		4
.L_607:
        /*00a8*/ 	.byte	0x03, 0x50
        /*00aa*/ 	.short	0x0000


	//----- nvinfo : EIATTR_MAXREG_COUNT
	.align		4
        /*00ac*/ 	.byte	0x03, 0x1b
        /*00ae*/ 	.short	0x00ff


	//----- nvinfo : EIATTR_MERCURY_ISA_VERSION
	.align		4
        /*00b0*/ 	.byte	0x03, 0x5f
        /*00b2*/ 	.short	0x0101


	//----- nvinfo : EIATTR_VRC_CTA_INIT_COUNT
	.align		4
        /*00b4*/ 	.byte	0x02, 0x4a
	.zero		1
	.zero		1


	//----- nvinfo : EIATTR_EXIT_INSTR_OFFSETS
	.align		4
        /*00b8*/ 	.byte	0x04, 0x1c
        /*00ba*/ 	.short	(.L_609 - .L_608)


	//   ....[0]....
.L_608:
        /*00bc*/ 	.word	0x00000220


	//   ....[1]....
        /*00c0*/ 	.word	0x00001280


	//----- nvinfo : EIATTR_CRS_STACK_SIZE
	.align		4
.L_609:
        /*00c4*/ 	.byte	0x04, 0x1e
        /*00c6*/ 	.short	(.L_611 - .L_610)
.L_610:
        /*00c8*/ 	.word	0x00000000


	//----- nvinfo : EIATTR_CBANK_PARAM_SIZE
	.align		4
.L_611:
        /*00cc*/ 	.byte	0x03, 0x19
        /*00ce*/ 	.short	0x0050


	//----- nvinfo : EIATTR_PARAM_CBANK
	.align		4
        /*00d0*/ 	.byte	0x04, 0x0a
        /*00d2*/ 	.short	(.L_613 - .L_612)
	.align		4
.L_612:
        /*00d4*/ 	.word	index@(.nv.constant0._ZN36_GLOBAL__N__32dd2b4f_4_k_cu_fff026ee38kvbm_kernels_block_to_universal_kernelI6__halfLNS_11BlockLayoutE0EEEvPKPKT_PKPS3_mmmmmmmm)
        /*00d8*/ 	.short	0x0380
        /*00da*/ 	.short	0x0050


	//----- nvinfo : EIATTR_SW_WAR
	.align		4
.L_613:
        /*00dc*/ 	.byte	0x04, 0x36
        /*00de*/ 	.short	(.L_615 - .L_614)
.L_614:
        /*00e0*/ 	.word	0x00000008
.L_615:


//--------------------- .nv.info._Z35kvbm_kernels_vectorized_copy_kernelPPvS0_mi --------------------------
	.section	.nv.info._Z35kvbm_kernels_vectorized_copy_kernelPPvS0_mi,"",@"SHT_CUDA_INFO"
	.sectionflags	@""
	.align	4


	//----- nvinfo : EIATTR_CUDA_API_VERSION
	.align		4
        /*0000*/ 	.byte	0x04, 0x37
        /*0002*/ 	.short	(.L_617 - .L_616)
.L_616:
        /*0004*/ 	.word	0x00000082


	//----- nvinfo : EIATTR_KPARAM_INFO
	.align		4
.L_617:
        /*0008*/ 	.byte	0x04, 0x17
        /*000a*/ 	.short	(.L_619 - .L_618)
.L_618:
        /*000c*/ 	.word	0x00000000
        /*0010*/ 	.short	0x0003
        /*0012*/ 	.short	0x0018
        /*0014*/ 	.byte	0x00, 0xf0, 0x11, 0x00


	//----- nvinfo : EIATTR_KPARAM_INFO
	.align		4
.L_619:
        /*0018*/ 	.byte	0x04, 0x17
        /*001a*/ 	.short	(.L_621 - .L_620)
.L_620:
        /*001c*/ 	.word	0x00000000
        /*0020*/ 	.short	0x0002
        /*0022*/ 	.short	0x0010
        /*0024*/ 	.byte	0x00, 0xf0, 0x21, 0x00


	//----- nvinfo : EIATTR_KPARAM_INFO
	.align		4
.L_621:
        /*0028*/ 	.byte	0x04, 0x17
        /*002a*/ 	.short	(.L_623 - .L_622)
.L_622:
        /*002c*/ 	.word	0x00000000
        /*0030*/ 	.short	0x0001
        /*0032*/ 	.short	0x0008
        /*0034*/ 	.byte	0x00, 0xf5, 0x21, 0x00


	//----- nvinfo : EIATTR_KPARAM_INFO
	.align		4
.L_623:
        /*0038*/ 	.byte	0x04, 0x17
        /*003a*/ 	.short	(.L_625 - .L_624)
.L_624:
        /*003c*/ 	.word	0x00000000
        /*0040*/ 	.short	0x0000
        /*0042*/ 	.short	0x0000
        /*0044*/ 	.byte	0x00, 0xf5, 0x21, 0x00


	//----- nvinfo : EIATTR_SPARSE_MMA_MASK
	.align		4
.L_625:
        /*0048*/ 	.byte	0x03, 0x50
        /*004a*/ 	.short	0x0000


	//----- nvinfo : EIATTR_MAXREG_COUNT
	.align		4
        /*004c*/ 	.byte	0x03, 0x1b
        /*004e*/ 	.short	0x00ff


	//----- nvinfo : EIATTR_MERCURY_ISA_VERSION
	.align		4
        /*0050*/ 	.byte	0x03, 0x5f
        /*0052*/ 	.short	0x0101


	//----- nvinfo : EIATTR_VRC_CTA_INIT_COUNT
	.align		4
        /*0054*/ 	.byte	0x02, 0x4a
	.zero		1
	.zero		1


	//----- nvinfo : EIATTR_EXIT_INSTR_OFFSETS
	.align		4
        /*0058*/ 	.byte	0x04, 0x1c
        /*005a*/ 	.short	(.L_627 - .L_626)


	//   ....[0]....
.L_626:
        /*005c*/ 	.word	0x00000040


	//   ....[1]....
        /*0060*/ 	.word	0x00001dc0


	//----- nvinfo : EIATTR_CRS_STACK_SIZE
	.align		4
.L_627:
        /*0064*/ 	.byte	0x04, 0x1e
        /*0066*/ 	.short	(.L_629 - .L_628)
.L_628:
        /*0068*/ 	.word	0x00000000


	//----- nvinfo : EIATTR_CBANK_PARAM_SIZE
	.align		4
.L_629:
        /*006c*/ 	.byte	0x03, 0x19
        /*006e*/ 	.short	0x001c


	//----- nvinfo : EIATTR_PARAM_CBANK
	.align		4
        /*0070*/ 	.byte	0x04, 0x0a
        /*0072*/ 	.short	(.L_631 - .L_630)
	.align		4
.L_630:
        /*0074*/ 	.word	index@(.nv.constant0._Z35kvbm_kernels_vectorized_copy_kernelPPvS0_mi)
        /*0078*/ 	.short	0x0380
        /*007a*/ 	.short	0x001c


	//----- nvinfo : EIATTR_SW_WAR
	.align		4
.L_631:
        /*007c*/ 	.byte	0x04, 0x36
        /*007e*/ 	.short	(.L_633 - .L_632)
.L_632:
        /*0080*/ 	.word	0x00000008
.L_633:


//--------------------- .nv.callgraph             --------------------------
	.section	.nv.callgraph,"",@"SHT_CUDA_CALLGRAPH"
	.align	4
	.sectionentsize	8
	.align		4
        /*0000*/ 	.word	0x00000000
	.align		4
        /*0004*/ 	.word	0xffffffff
	.align		4
        /*0008*/ 	.word	0x00000000
	.align		4
        /*000c*/ 	.word	0xfffffffe
	.align		4
        /*0010*/ 	.word	0x00000000
	.align		4
        /*0014*/ 	.word	0xfffffffd
	.align		4
        /*0018*/ 	.word	0x00000000
	.align		4
        /*001c*/ 	.word	0xfffffffc


//--------------------- .text._ZN36_GLOBAL__N__32dd2b4f_4_k_cu_fff026ee38kvbm_kernels_universal_to_block_kernelIdLNS_11BlockLayoutE1EEEvPKPKT_PKPS2_mmmmmmmm --------------------------
	.section	.text._ZN36_GLOBAL__N__32dd2b4f_4_k_cu_fff026ee38kvbm_kernels_universal_to_block_kernelIdLNS_11BlockLayoutE1EEEvPKPKT_PKPS2_mmmmmmmm,"ax",@progbits
	.align	128
.text._ZN36_GLOBAL__N__32dd2b4f_4_k_cu_fff026ee38kvbm_kernels_universal_to_block_kernelIdLNS_11BlockLayoutE1EEEvPKPKT_PKPS2_mmmmmmmm:
        .type           _ZN36_GLOBAL__N__32dd2b4f_4_k_cu_fff026ee38kvbm_kernels_universal_to_block_kernelIdLNS_11BlockLayoutE1EEEvPKPKT_PKPS2_mmmmmmmm,@function
        .size           _ZN36_GLOBAL__N__32dd2b4f_4_k_cu_fff026ee38kvbm_kernels_universal_to_block_kernelIdLNS_11BlockLayoutE1EEEvPKPKT_PKPS2_mmmmmmmm,(.L_x_318 - _ZN36_GLOBAL__N__32dd2b4f_4_k_cu_fff026ee38kvbm_kernels_universal_to_block_kernelIdLNS_11BlockLayoutE1EEEvPKPKT_PKPS2_mmmmmmmm)
        .other          _ZN36_GLOBAL__N__32dd2b4f_4_k_cu_fff026ee38kvbm_kernels_universal_to_block_kernelIdLNS_11BlockLayoutE1EEEvPKPKT_PKPS2_mmmmmmmm,@"STO_CUDA_ENTRY STV_DEFAULT"
_ZN36_GLOBAL__N__32dd2b4f_4_k_cu_fff026ee38kvbm_kernels_universal_to_block_kernelIdLNS_11BlockLayoutE1EEEvPKPKT_PKPS2_mmmmmmmm:
[----:B------:R-:W-:Y:S01]  /*0000*/  LDC R1, c[0x0][0x37c] ;  /* 0x0000df00ff017b82 */ /* 0x000fe20000000800 */
[----:B------:R-:W0:Y:S01]  /*0010*/  S2R R3, SR_TID.X ;  /* 0x0000000000037919 */ /* 0x000e220000002100 */
[----:B------:R-:W1:Y:S06]  /*0020*/  LDCU.64 UR8, c[0x0][0x3a0] ;  /* 0x00007400ff0877ac */ /* 0x000e6c0008000a00 */
[----:B------:R-:W0:Y:S01]  /*0030*/  S2UR UR7, SR_CTAID.X ;  /* 0x00000000000779c3 */ /* 0x000e220000002500 */
[----:B------:R-:W1:Y:S01]  /*0040*/  LDCU.64 UR10, c[0x0][0x398] ;  /* 0x00007300ff0a77ac */ /* 0x000e620008000a00 */
[----:B------:R-:W2:Y:S06]  /*0050*/  LDCU UR28, c[0x0][0x39c] ;  /* 0x00007380ff1c77ac */ /* 0x000eac0008000800 */
[----:B------:R-:W0:Y:S01]  /*0060*/  LDC R10, c[0x0][0x360] ;  /* 0x0000d800ff0a7b82 */ /* 0x000e220000000800 */
[----:B------:R-:W3:Y:S01]  /*0070*/  LDCU UR29, c[0x0][0x398] ;  /* 0x00007300ff1d77ac */ /* 0x000ee20008000800 */
[----:B------:R-:W4:Y:S01]  /*0080*/  LDCU UR16, c[0x0][0x3cc] ;  /* 0x00007980ff1077ac */ /* 0x000f220008000800 */
[----:B------:R-:W0:Y:S01]  /*0090*/  LDCU UR17, c[0x0][0x3c8] ;  /* 0x00007900ff1177ac */ /* 0x000e220008000800 */
[----:B-1----:R-:W-:-:S02]  /*00a0*/  UIMAD UR6, UR9, UR10, URZ ;  /* 0x0000000a090672a4 */ /* 0x002fc4000f8e02ff */
[----:B------:R-:W-:Y:S02]  /*00b0*/  UIMAD.WIDE.U32 UR4, UR8, UR10, URZ ;  /* 0x0000000a080472a5 */ /* 0x000fe4000f8e00ff */
[----:B------:R-:W-:Y:S01]  /*00c0*/  UIMAD UR6, UR8, UR11, UR6 ;  /* 0x0000000b080672a4 */ /* 0x000fe2000f8e0206 */
[----:B------:R-:W1:Y:S01]  /*00d0*/  LDCU UR18, c[0x0][0x3c4] ;  /* 0x00007880ff1277ac */ /* 0x000e620008000800 */
[----:B0-----:R-:W-:Y:S02]  /*00e0*/  IMAD R10, R10, UR7, R3 ;  /* 0x000000070a0a7c24 */ /* 0x001fe4000f8e0203 */
[----:B------:R-:W-:Y:S01]  /*00f0*/  UIADD3 UR6, UPT, UPT, UR5, UR6, URZ ;  /* 0x0000000605067290 */ /* 0x000fe2000fffe0ff */
[----:B------:R-:W0:Y:S02]  /*0100*/  LDCU UR19, c[0x0][0x3c0] ;  /* 0x00007800ff1377ac */ /* 0x000e240008000800 */
[----:B------:R-:W-:-:S03]  /*0110*/  ISETP.LT.U32.AND P0, PT, R10, UR4, PT ;  /* 0x000000040a007c0c */ /* 0x000fc6000bf01070 */
[----:B------:R-:W-:Y:S01]  /*0120*/  IMAD.U32 R0, RZ, RZ, UR6 ;  /* 0x00000006ff007e24 */ /* 0x000fe2000f8e00ff */
[----:B------:R-:W0:Y:S04]  /*0130*/  LDCU UR20, c[0x0][0x3bc] ;  /* 0x00007780ff1477ac */ /* 0x000e280008000800 */
[----:B------:R-:W-:Y:S01]  /*0140*/  ISETP.GT.U32.AND.EX P0, PT, R0, RZ, PT, P0 ;  /* 0x000000ff0000720c */ /* 0x000fe20003f04100 */
[----:B------:R-:W0:Y:S01]  /*0150*/  LDCU UR21, c[0x0][0x3b8] ;  /* 0x00007700ff1577ac */ /* 0x000e220008000800 */
[----:B------:R-:W0:Y:S01]  /*0160*/  LDCU UR22, c[0x0][0x3b4] ;  /* 0x00007680ff1677ac */ /* 0x000e220008000800 */
[----:B------:R-:W0:Y:S01]  /*0170*/  LDCU UR23, c[0x0][0x3b0] ;  /* 0x00007600ff1777ac */ /* 0x000e220008000800 */
[----:B------:R-:W0:Y:S01]  /*0180*/  LDCU.64 UR30, c[0x0][0x398] ;  /* 0x00007300ff1e77ac */ /* 0x000e220008000a00 */
[----:B------:R-:W0:Y:S01]  /*0190*/  LDCU.64 UR36, c[0x0][0x3b8] ;  /* 0x00007700ff2477ac */ /* 0x000e220008000a00 */
[----:B------:R-:W0:Y:S01]  /*01a0*/  LDCU.64 UR32, c[0x0][0x3c8] ;  /* 0x00007900ff2077ac */ /* 0x000e220008000a00 */
[----:B------:R-:W0:Y:S01]  /*01b0*/  LDCU.64 UR34, c[0x0][0x3c0] ;  /* 0x00007800ff2277ac */ /* 0x000e220008000a00 */
[----:B------:R-:W0:Y:S01]  /*01c0*/  LDCU.64 UR38, c[0x0][0x3b0] ;  /* 0x00007600ff2677ac */ /* 0x000e220008000a00 */
[----:B------:R-:W0:Y:S01]  /*01d0*/  LDCU.64 UR24, c[0x0][0x390] ;  /* 0x00007200ff1877ac */ /* 0x000e220008000a00 */
[----:B------:R-:W0:Y:S01]  /*01e0*/  LDCU.128 UR8, c[0x0][0x3c0] ;  /* 0x00007800ff0877ac */ /* 0x000e220008000c00 */
[----:B------:R-:W0:Y:S02]  /*01f0*/  LDCU.128 UR12, c[0x0][0x380] ;  /* 0x00007000ff0c77ac */ /* 0x000e240008000c00 */
[----:B01234-:R-:W-:Y:S05]  /*0200*/  @!P0 EXIT ;  /* 0x000000000000894d */ /* 0x01ffea0003800000 */
[----:B------:R-:W0:Y:S01]  /*0210*/  LDC.64 R14, c[0x0][0x358] ;  /* 0x0000d600ff0e7b82 */ /* 0x000e220000000a00 */
[----:B------:R-:W-:Y:S01]  /*0220*/  BSSY.RECONVERGENT B0, `(.L_x_0) ;  /* 0x000010c000007945 */ /* 0x000fe20003800200 */
[----:B------:R-:W-:-:S07]  /*0230*/  IMAD.MOV.U32 R11, RZ, RZ, RZ ;  /* 0x000000ffff0b7224 */ /* 0x000fce00078e00ff */
.L_x_16:
[----:B------:R-:W-:Y:S01]  /*0240*/  LOP3.LUT R0, R11, UR28, RZ, 0xfc, !PT ;  /* 0x0000001c0b007c12 */ /* 0x000fe2000f8efcff */
[----:B------:R-:W-:Y:S03]  /*0250*/  BSSY.RECONVERGENT B1, `(.L_x_1) ;  /* 0x0000029000017945 */ /* 0x000fe60003800200 */
[----:B------:R-:W-:-:S13]  /*0260*/  ISETP.NE.U32.AND P0, PT, R0, RZ, PT ;  /* 0x000000ff0000720c */ /* 0x000fda0003f05070 */
[----:B-1----:R-:W-:Y:S05]  /*0270*/  @P0 BRA `(.L_x_2) ;  /* 0x00000000005c0947 */ /* 0x002fea0003800000 */
[----:B------:R-:W1:Y:S01]  /*0280*/  I2F.U32.RP R0, UR29 ;  /* 0x0000001d00007d06 */ /* 0x000e620008209000 */
[----:B------:R-:W-:Y:S01]  /*0290*/  ISETP.NE.U32.AND P2, PT, RZ, UR29, PT ;  /* 0x0000001dff007c0c */ /* 0x000fe2000bf45070 */
[----:B------:R-:W-:Y:S01]  /*02a0*/  IMAD.MOV.U32 R13, RZ, RZ, RZ ;  /* 0x000000ffff0d7224 */ /* 0x000fe200078e00ff */
[----:B------:R-:W-:-:S05]  /*02b0*/  MOV R9, RZ ;  /* 0x000000ff00097202 */ /* 0x000fca0000000f00 */
[----:B-1----:R-:W1:Y:S02]  /*02c0*/  MUFU.RCP R0, R0 ;  /* 0x0000000000007308 */ /* 0x002e640000001000 */
[----:B-1----:R-:W-:-:S06]  /*02d0*/  IADD3 R2, PT, PT, R0, 0xffffffe, RZ ;  /* 0x0ffffffe00027810 */ /* 0x002fcc0007ffe0ff */
[----:B------:R1:W2:Y:S02]  /*02e0*/  F2I.FTZ.U32.TRUNC.NTZ R3, R2 ;  /* 0x0000000200037305 */ /* 0x0002a4000021f000 */
[----:B-1----:R-:W-:Y:S02]  /*02f0*/  HFMA2 R2, -RZ, RZ, 0, 0 ;  /* 0x00000000ff027431 */ /* 0x002fe400000001ff */
[----:B--2---:R-:W-:-:S04]  /*0300*/  IMAD.MOV R5, RZ, RZ, -R3 ;  /* 0x000000ffff057224 */ /* 0x004fc800078e0a03 */
[----:B------:R-:W-:-:S04]  /*0310*/  IMAD R5, R5, UR29, RZ ;  /* 0x0000001d05057c24 */ /* 0x000fc8000f8e02ff */
[----:B------:R-:W-:-:S06]  /*0320*/  IMAD.HI.U32 R3, R3, R5, R2 ;  /* 0x0000000503037227 */ /* 0x000fcc00078e0002 */
[----:B------:R-:W-:-:S04]  /*0330*/  IMAD.HI.U32 R12, R3, R10, RZ ;  /* 0x0000000a030c7227 */ /* 0x000fc800078e00ff */
[----:B------:R-:W-:-:S04]  /*0340*/  IMAD.MOV R3, RZ, RZ, -R12 ;  /* 0x000000ffff037224 */ /* 0x000fc800078e0a0c */
[----:B------:R-:W-:-:S05]  /*0350*/  IMAD R3, R3, UR29, R10 ;  /* 0x0000001d03037c24 */ /* 0x000fca000f8e020a */
[----:B------:R-:W-:-:S13]  /*0360*/  ISETP.GE.U32.AND P0, PT, R3, UR29, PT ;  /* 0x0000001d03007c0c */ /* 0x000fda000bf06070 */
[----:B------:R-:W-:Y:S01]  /*0370*/  @P0 IADD3 R3, PT, PT, R3, -UR29, RZ ;  /* 0x8000001d03030c10 */ /* 0x000fe2000fffe0ff */
[----:B------:R-:W-:-:S03]  /*0380*/  @P0 VIADD R12, R12, 0x1 ;  /* 0x000000010c0c0836 */ /* 0x000fc60000000000 */
[----:B------:R-:W-:-:S13]  /*0390*/  ISETP.GE.U32.AND P1, PT, R3, UR29, PT ;  /* 0x0000001d03007c0c */ /* 0x000fda000bf26070 */
[----:B------:R-:W-:Y:S02]  /*03a0*/  @P1 IADD3 R12, PT, PT, R12, 0x1, RZ ;  /* 0x000000010c0c1810 */ /* 0x000fe40007ffe0ff */
[----:B------:R-:W-:-:S05]  /*03b0*/  @!P2 LOP3.LUT R12, RZ, UR29, RZ, 0x33, !PT ;  /* 0x0000001dff0cac12 */ /* 0x000fca000f8e33ff */
[----:B------:R-:W-:-:S04]  /*03c0*/  IMAD.MOV R3, RZ, RZ, -R12 ;  /* 0x000000ffff037224 */ /* 0x000fc800078e0a0c */
[----:B------:R-:W-:Y:S01]  /*03d0*/  IMAD R2, R3, UR29, R10 ;  /* 0x0000001d03027c24 */ /* 0x000fe2000f8e020a */
[----:B------:R-:W-:Y:S06]  /*03e0*/  BRA `(.L_x_3) ;  /* 0x00000000003c7947 */ /* 0x000fec0003800000 */
.L_x_2:
[----:B------:R-:W1:Y:S01]  /*03f0*/  LDCU.64 UR26, c[0x0][0x398] ;  /* 0x00007300ff1a77ac */ /* 0x000e620008000a00 */
[----:B------:R-:W-:Y:S01]  /*0400*/  MOV R18, R10 ;  /* 0x0000000a00127202 */ /* 0x000fe20000000f00 */
[----:B------:R-:W-:Y:S01]  /*0410*/  IMAD.MOV.U32 R20, RZ, RZ, R11 ;  /* 0x000000ffff147224 */ /* 0x000fe200078e000b */
[----:B------:R-:W-:Y:S01]  /*0420*/  MOV R4, 0x460 ;  /* 0x0000046000047802 */ /* 0x000fe20000000f00 */
[----:B-1----:R-:W-:Y:S01]  /*0430*/  IMAD.U32 R6, RZ, RZ, UR26 ;  /* 0x0000001aff067e24 */ /* 0x002fe2000f8e00ff */
[----:B------:R-:W-:-:S07]  /*0440*/  MOV R7, UR27 ;  /* 0x0000001b00077c02 */ /* 0x000fce0008000f00 */
[----:B0-----:R-:W-:Y:S05]  /*0450*/  CALL.REL.NOINC `($__internal_0_$__cuda_sm20_div_u64) ;  /* 0x0000000c00a87944 */ /* 0x001fea0003c00000 */
[-C--:B------:R-:W-:Y:S01]  /*0460*/  IADD3 R9, P0, PT, RZ, -R18.reuse, RZ ;  /* 0x80000012ff097210 */ /* 0x080fe20007f1e0ff */
[----:B------:R-:W-:Y:S01]  /*0470*/  IMAD.MOV.U32 R13, RZ, RZ, R19 ;  /* 0x000000ffff0d7224 */ /* 0x000fe200078e0013 */
[----:B------:R-:W-:Y:S02]  /*0480*/  MOV R12, R18 ;  /* 0x00000012000c7202 */ /* 0x000fe40000000f00 */
[----:B------:R-:W-:Y:S01]  /*0490*/  IADD3.X R0, PT, PT, RZ, ~R19, RZ, P0, !PT ;  /* 0x80000013ff007210 */ /* 0x000fe200007fe4ff */
[----:B------:R-:W-:-:S04]  /*04a0*/  IMAD.WIDE.U32 R2, R9, UR30, R10 ;  /* 0x0000001e09027c25 */ /* 0x000fc8000f8e000a */
[----:B------:R-:W-:-:S04]  /*04b0*/  IMAD R0, R0, UR30, RZ ;  /* 0x0000001e00007c24 */ /* 0x000fc8000f8e02ff */
[----:B------:R-:W-:-:S04]  /*04c0*/  IMAD R9, R9, UR31, R0 ;  /* 0x0000001f09097c24 */ /* 0x000fc8000f8e0200 */
[----:B------:R-:W-:-:S07]  /*04d0*/  IMAD.IADD R9, R3, 0x1, R9 ;  /* 0x0000000103097824 */ /* 0x000fce00078e0209 */
.L_x_3:
[----:B------:R-:W-:Y:S05]  /*04e0*/  BSYNC.RECONVERGENT B1 ;  /* 0x0000000000017941 */ /* 0x000fea0003800200 */
.L_x_1:
[----:B------:R-:W-:Y:S01]  /*04f0*/  LOP3.LUT R0, R9, UR16, RZ, 0xfc, !PT ;  /* 0x0000001009007c12 */ /* 0x000fe2000f8efcff */
[----:B------:R-:W-:Y:S03]  /*0500*/  BSSY.RECONVERGENT B1, `(.L_x_4) ;  /* 0x000002b000017945 */ /* 0x000fe60003800200 */
[----:B------:R-:W-:-:S13]  /*0510*/  ISETP.NE.U32.AND P0, PT, R0, RZ, PT ;  /* 0x000000ff0000720c */ /* 0x000fda0003f05070 */
[----:B------:R-:W-:Y:S05]  /*0520*/  @P0 BRA `(.L_x_5) ;  /* 0x00000000005c0947 */ /* 0x000fea0003800000 */
[----:B------:R-:W1:Y:S01]  /*0530*/  I2F.U32.RP R0, UR17 ;  /* 0x0000001100007d06 */ /* 0x000e620008209000 */
[----:B------:R-:W-:Y:S01]  /*0540*/  ISETP.NE.U32.AND P2, PT, RZ, UR17, PT ;  /* 0x00000011ff007c0c */ /* 0x000fe2000bf45070 */
[----:B------:R-:W-:-:S06]  /*0550*/  IMAD.MOV.U32 R17, RZ, RZ, RZ ;  /* 0x000000ffff117224 */ /* 0x000fcc00078e00ff */
[----:B-1----:R-:W1:Y:S02]  /*0560*/  MUFU.RCP R0, R0 ;  /* 0x0000000000007308 */ /* 0x002e640000001000 */
[----:B-1----:R-:W-:-:S06]  /*0570*/  IADD3 R4, PT, PT, R0, 0xffffffe, RZ ;  /* 0x0ffffffe00047810 */ /* 0x002fcc0007ffe0ff */
[----:B------:R1:W2:Y:S02]  /*0580*/  F2I.FTZ.U32.TRUNC.NTZ R5, R4 ;  /* 0x0000000400057305 */ /* 0x0002a4000021f000 */
[----:B-1----:R-:W-:Y:S02]  /*0590*/  HFMA2 R4, -RZ, RZ, 0, 0 ;  /* 0x00000000ff047431 */ /* 0x002fe400000001ff */
[----:B--2---:R-:W-:-:S04]  /*05a0*/  IMAD.MOV R3, RZ, RZ, -R5 ;  /* 0x000000ffff037224 */ /* 0x004fc800078e0a05 */
[----:B------:R-:W-:-:S04]  /*05b0*/  IMAD R3, R3, UR17, RZ ;  /* 0x0000001103037c24 */ /* 0x000fc8000f8e02ff */
[----:B------:R-:W-:-:S06]  /*05c0*/  IMAD.HI.U32 R5, R5, R3, R4 ;  /* 0x0000000305057227 */ /* 0x000fcc00078e0004 */
[----:B------:R-:W-:Y:S01]  /*05d0*/  IMAD.HI.U32 R16, R5, R2, RZ ;  /* 0x0000000205107227 */ /* 0x000fe200078e00ff */
[----:B------:R-:W-:-:S03]  /*05e0*/  MOV R5, RZ ;  /* 0x000000ff00057202 */ /* 0x000fc60000000f00 */
        /* <DEDUP_REMOVED lines=11> */
.L_x_5:
        /* <DEDUP_REMOVED lines=9> */
[----:B------:R-:W-:Y:S01]  /*0730*/  MOV R16, R18 ;  /* 0x0000001200107202 */ /* 0x000fe20000000f00 */
[----:B------:R-:W-:Y:S01]  /*0740*/  IMAD.MOV.U32 R17, RZ, RZ, R19 ;  /* 0x000000ffff117224 */ /* 0x000fe200078e0013 */
[----:B------:R-:W-:Y:S01]  /*0750*/  IADD3.X R0, PT, PT, RZ, ~R19, RZ, P0, !PT ;  /* 0x80000013ff007210 */ /* 0x000fe200007fe4ff */
[----:B------:R-:W-:-:S04]  /*0760*/  IMAD.WIDE.U32 R4, R7, UR32, R2 ;  /* 0x0000002007047c25 */ /* 0x000fc8000f8e0002 */
[----:B------:R-:W-:-:S04]  /*0770*/  IMAD R0, R0, UR32, RZ ;  /* 0x0000002000007c24 */ /* 0x000fc8000f8e02ff */
[----:B------:R-:W-:Y:S01]  /*0780*/  IMAD R3, R7, UR33, R0 ;  /* 0x0000002107037c24 */ /* 0x000fe2000f8e0200 */
[----:B------:R-:W-:-:S03]  /*0790*/  MOV R0, R4 ;  /* 0x0000000400007202 */ /* 0x000fc60000000f00 */
[----:B------:R-:W-:-:S07]  /*07a0*/  IMAD.IADD R5, R5, 0x1, R3 ;  /* 0x0000000105057824 */ /* 0x000fce00078e0203 */
.L_x_6:
[----:B------:R-:W-:Y:S05]  /*07b0*/  BSYNC.RECONVERGENT B1 ;  /* 0x0000000000017941 */ /* 0x000fea0003800200 */
.L_x_4:
[----:B------:R-:W-:Y:S01]  /*07c0*/  LOP3.LUT R3, R17, UR18, RZ, 0xfc, !PT ;  /* 0x0000001211037c12 */ /* 0x000fe2000f8efcff */
[----:B------:R-:W-:Y:S03]  /*07d0*/  BSSY.RECONVERGENT B1, `(.L_x_7) ;  /* 0x000002c000017945 */ /* 0x000fe60003800200 */
[----:B------:R-:W-:-:S13]  /*07e0*/  ISETP.NE.U32.AND P0, PT, R3, RZ, PT ;  /* 0x000000ff0300720c */ /* 0x000fda0003f05070 */
[----:B------:R-:W-:Y:S05]  /*07f0*/  @P0 BRA `(.L_x_8) ;  /* 0x0000000000600947 */ /* 0x000fea0003800000 */
[----:B------:R-:W1:Y:S01]  /*0800*/  I2F.U32.RP R3, UR19 ;  /* 0x0000001300037d06 */ /* 0x000e620008209000 */
[----:B------:R-:W-:-:S07]  /*0810*/  ISETP.NE.U32.AND P2, PT, RZ, UR19, PT ;  /* 0x00000013ff007c0c */ /* 0x000fce000bf45070 */
[----:B-1----:R-:W1:Y:S02]  /*0820*/  MUFU.RCP R3, R3 ;  /* 0x0000000300037308 */ /* 0x002e640000001000 */
[----:B-1----:R-:W-:Y:S02]  /*0830*/  IADD3 R6, PT, PT, R3, 0xffffffe, RZ ;  /* 0x0ffffffe03067810 */ /* 0x002fe40007ffe0ff */
[----:B------:R-:W-:-:S04]  /*0840*/  MOV R3, RZ ;  /* 0x000000ff00037202 */ /* 0x000fc80000000f00 */
        /* <DEDUP_REMOVED lines=15> */
[----:B------:R-:W-:Y:S02]  /*0940*/  IMAD R22, R17, UR19, R16 ;  /* 0x0000001311167c24 */ /* 0x000fe4000f8e0210 */
[----:B------:R-:W-:Y:S02]  /*0950*/  HFMA2 R17, -RZ, RZ, 0, 0 ;  /* 0x00000000ff117431 */ /* 0x000fe400000001ff */
[----:B------:R-:W-:Y:S01]  /*0960*/  IMAD.MOV.U32 R16, RZ, RZ, R7 ;  /* 0x000000ffff107224 */ /* 0x000fe200078e0007 */
[----:B------:R-:W-:Y:S06]  /*0970*/  BRA `(.L_x_9) ;  /* 0x0000000000447947 */ /* 0x000fec0003800000 */
.L_x_8:
[----:B------:R-:W1:Y:S01]  /*0980*/  LDCU.64 UR26, c[0x0][0x3c0] ;  /* 0x00007800ff1a77ac */ /* 0x000e620008000a00 */
[----:B------:R-:W-:Y:S01]  /*0990*/  IMAD.MOV.U32 R18, RZ, RZ, R16 ;  /* 0x000000ffff127224 */ /* 0x000fe200078e0010 */
[----:B------:R-:W-:Y:S02]  /*09a0*/  MOV R20, R17 ;  /* 0x0000001100147202 */ /* 0x000fe40000000f00 */
[----:B------:R-:W-:Y:S02]  /*09b0*/  MOV R4, 0x9f0 ;  /* 0x000009f000047802 */ /* 0x000fe40000000f00 */
[----:B-1----:R-:W-:Y:S01]  /*09c0*/  MOV R6, UR26 ;  /* 0x0000001a00067c02 */ /* 0x002fe20008000f00 */
[----:B------:R-:W-:-:S07]  /*09d0*/  IMAD.U32 R7, RZ, RZ, UR27 ;  /* 0x0000001bff077e24 */ /* 0x000fce000f8e00ff */
[----:B0-----:R-:W-:Y:S05]  /*09e0*/  CALL.REL.NOINC `($__internal_0_$__cuda_sm20_div_u64) ;  /* 0x0000000800447944 */ /* 0x001fea0003c00000 */
[----:B------:R-:W-:Y:S01]  /*09f0*/  IADD3 R4, P0, PT, RZ, -R18, RZ ;  /* 0x80000012ff047210 */ /* 0x000fe20007f1e0ff */
[----:B------:R-:W-:Y:S01]  /*0a00*/  IMAD.MOV.U32 R23, RZ, RZ, R17 ;  /* 0x000000ffff177224 */ /* 0x000fe200078e0011 */
[----:B------:R-:W-:Y:S01]  /*0a10*/  MOV R22, R16 ;  /* 0x0000001000167202 */ /* 0x000fe20000000f00 */
[----:B------:R-:W-:Y:S01]  /*0a20*/  IMAD.MOV.U32 R16, RZ, RZ, R18 ;  /* 0x000000ffff107224 */ /* 0x000fe200078e0012 */
[----:B------:R-:W-:Y:S01]  /*0a30*/  MOV R17, R19 ;  /* 0x0000001300117202 */ /* 0x000fe20000000f00 */
[----:B------:R-:W-:Y:S02]  /*0a40*/  IMAD.X R3, RZ, RZ, ~R19, P0 ;  /* 0x000000ffff037224 */ /* 0x000fe400000e0e13 */
[----:B------:R-:W-:-:S04]  /*0a50*/  IMAD.WIDE.U32 R22, R4, UR34, R22 ;  /* 0x0000002204167c25 */ /* 0x000fc8000f8e0016 */
[----:B------:R-:W-:-:S04]  /*0a60*/  IMAD R3, R3, UR34, RZ ;  /* 0x0000002203037c24 */ /* 0x000fc8000f8e02ff */
[----:B------:R-:W-:-:S05]  /*0a70*/  IMAD R3, R4, UR35, R3 ;  /* 0x0000002304037c24 */ /* 0x000fca000f8e0203 */
[----:B------:R-:W-:-:S07]  /*0a80*/  IADD3 R3, PT, PT, R23, R3, RZ ;  /* 0x0000000317037210 */ /* 0x000fce0007ffe0ff */
.L_x_9:
[----:B------:R-:W-:Y:S05]  /*0a90*/  BSYNC.RECONVERGENT B1 ;  /* 0x0000000000017941 */ /* 0x000fea0003800200 */
.L_x_7:
        /* <DEDUP_REMOVED lines=8> */
[----:B-1----:R-:W-:-:S06]  /*0b20*/  VIADD R6, R4, 0xffffffe ;  /* 0x0ffffffe04067836 */ /* 0x002fcc0000000000 */
[----:B------:R1:W2:Y:S02]  /*0b30*/  F2I.FTZ.U32.TRUNC.NTZ R7, R6 ;  /* 0x0000000600077305 */ /* 0x0002a4000021f000 */
[----:B-1----:R-:W-:Y:S01]  /*0b40*/  IMAD.MOV.U32 R6, RZ, RZ, RZ ;  /* 0x000000ffff067224 */ /* 0x002fe200078e00ff */
[----:B--2---:R-:W-:-:S05]  /*0b50*/  IADD3 R17, PT, PT, RZ, -R7, RZ ;  /* 0x80000007ff117210 */ /* 0x004fca0007ffe0ff */
[----:B------:R-:W-:-:S04]  /*0b60*/  IMAD R17, R17, UR21, RZ ;  /* 0x0000001511117c24 */ /* 0x000fc8000f8e02ff */
[----:B------:R-:W-:-:S06]  /*0b70*/  IMAD.HI.U32 R7, R7, R17, R6 ;  /* 0x0000001107077227 */ /* 0x000fcc00078e0006 */
[----:B------:R-:W-:-:S05]  /*0b80*/  IMAD.HI.U32 R7, R7, R16, RZ ;  /* 0x0000001007077227 */ /* 0x000fca00078e00ff */
[----:B------:R-:W-:-:S05]  /*0b90*/  IADD3 R17, PT, PT, -R7, RZ, RZ ;  /* 0x000000ff07117210 */ /* 0x000fca0007ffe1ff */
[----:B------:R-:W-:-:S05]  /*0ba0*/  IMAD R8, R17, UR21, R16 ;  /* 0x0000001511087c24 */ /* 0x000fca000f8e0210 */
[----:B------:R-:W-:-:S13]  /*0bb0*/  ISETP.GE.U32.AND P0, PT, R8, UR21, PT ;  /* 0x0000001508007c0c */ /* 0x000fda000bf06070 */
[----:B------:R-:W-:Y:S01]  /*0bc0*/  @P0 VIADD R8, R8, -UR21 ;  /* 0x8000001508080c36 */ /* 0x000fe20008000000 */
[----:B------:R-:W-:-:S04]  /*0bd0*/  @P0 IADD3 R7, PT, PT, R7, 0x1, RZ ;  /* 0x0000000107070810 */ /* 0x000fc80007ffe0ff */
[----:B------:R-:W-:-:S13]  /*0be0*/  ISETP.GE.U32.AND P1, PT, R8, UR21, PT ;  /* 0x0000001508007c0c */ /* 0x000fda000bf26070 */
[----:B------:R-:W-:Y:S01]  /*0bf0*/  @P1 VIADD R7, R7, 0x1 ;  /* 0x0000000107071836 */ /* 0x000fe20000000000 */
[----:B------:R-:W-:-:S04]  /*0c00*/  @!P2 LOP3.LUT R7, RZ, UR21, RZ, 0x33, !PT ;  /* 0x00000015ff07ac12 */ /* 0x000fc8000f8e33ff */
[----:B------:R-:W-:-:S05]  /*0c10*/  IADD3 R17, PT, PT, -R7, RZ, RZ ;  /* 0x000000ff07117210 */ /* 0x000fca0007ffe1ff */
[----:B------:R-:W-:Y:S01]  /*0c20*/  IMAD R26, R17, UR21, R16 ;  /* 0x00000015111a7c24 */ /* 0x000fe2000f8e0210 */
[----:B------:R-:W-:Y:S01]  /*0c30*/  MOV R16, R7 ;  /* 0x0000000700107202 */ /* 0x000fe20000000f00 */
[----:B------:R-:W-:Y:S01]  /*0c40*/  IMAD.MOV.U32 R17, RZ, RZ, RZ ;  /* 0x000000ffff117224 */ /* 0x000fe200078e00ff */
[----:B------:R-:W-:Y:S06]  /*0c50*/  BRA `(.L_x_12) ;  /* 0x0000000000447947 */ /* 0x000fec0003800000 */
.L_x_11:
        /* <DEDUP_REMOVED lines=11> */
[----:B------:R-:W-:Y:S02]  /*0d10*/  IADD3.X R4, PT, PT, RZ, ~R19, RZ, P0, !PT ;  /* 0x80000013ff047210 */ /* 0x000fe400007fe4ff */
[----:B------:R-:W-:Y:S01]  /*0d20*/  MOV R16, R18 ;  /* 0x0000001200107202 */ /* 0x000fe20000000f00 */
[----:B------:R-:W-:-:S04]  /*0d30*/  IMAD.WIDE.U32 R26, R7, UR36, R26 ;  /* 0x00000024071a7c25 */ /* 0x000fc8000f8e001a */
[----:B------:R-:W-:-:S04]  /*0d40*/  IMAD R4, R4, UR36, RZ ;  /* 0x0000002404047c24 */ /* 0x000fc8000f8e02ff */
[----:B------:R-:W-:-:S04]  /*0d50*/  IMAD R7, R7, UR37, R4 ;  /* 0x0000002507077c24 */ /* 0x000fc8000f8e0204 */
[----:B------:R-:W-:-:S07]  /*0d60*/  IMAD.IADD R27, R27, 0x1, R7 ;  /* 0x000000011b1b7824 */ /* 0x000fce00078e0207 */
.L_x_12:
[----:B------:R-:W-:Y:S05]  /*0d70*/  BSYNC.RECONVERGENT B1 ;  /* 0x0000000000017941 */ /* 0x000fea0003800200 */
.L_x_10:
        /* <DEDUP_REMOVED lines=27> */
.L_x_14:
[----:B------:R-:W1:Y:S01]  /*0f30*/  LDCU.64 UR26, c[0x0][0x3b0] ;  /* 0x00007600ff1a77ac */ /* 0x000e620008000a00 */
[----:B------:R-:W-:Y:S01]  /*0f40*/  MOV R18, R16 ;  /* 0x0000001000127202 */ /* 0x000fe20000000f00 */
[----:B------:R-:W-:Y:S01]  /*0f50*/  IMAD.MOV.U32 R20, RZ, RZ, R17 ;  /* 0x000000ffff147224 */ /* 0x000fe200078e0011 */
[----:B------:R-:W-:Y:S01]  /*0f60*/  MOV R4, 0xfa0 ;  /* 0x00000fa000047802 */ /* 0x000fe20000000f00 */
[----:B-1----:R-:W-:Y:S01]  /*0f70*/  IMAD.U32 R6, RZ, RZ, UR26 ;  /* 0x0000001aff067e24 */ /* 0x002fe2000f8e00ff */
[----:B------:R-:W-:-:S07]  /*0f80*/  MOV R7, UR27 ;  /* 0x0000001b00077c02 */ /* 0x000fce0008000f00 */
[----:B0-----:R-:W-:Y:S05]  /*0f90*/  CALL.REL.NOINC `($__internal_0_$__cuda_sm20_div_u64) ;  /* 0x0000000000d87944 */ /* 0x001fea0003c00000 */
[----:B------:R-:W-:Y:S01]  /*0fa0*/  IADD3 R21, P0, PT, RZ, -R18, RZ ;  /* 0x80000012ff157210 */ /* 0x000fe20007f1e0ff */
[----:B------:R-:W-:Y:S01]  /*0fb0*/  IMAD.MOV.U32 R6, RZ, RZ, R16 ;  /* 0x000000ffff067224 */ /* 0x000fe200078e0010 */
[----:B------:R-:W-:Y:S02]  /*0fc0*/  MOV R7, R17 ;  /* 0x0000001100077202 */ /* 0x000fe40000000f00 */
[----:B------:R-:W-:Y:S01]  /*0fd0*/  IADD3.X R4, PT, PT, RZ, ~R19, RZ, P0, !PT ;  /* 0x80000013ff047210 */ /* 0x000fe200007fe4ff */
[----:B------:R-:W-:-:S04]  /*0fe0*/  IMAD.WIDE.U32 R6, R21, UR38, R6 ;  /* 0x0000002615067c25 */ /* 0x000fc8000f8e0006 */
[----:B------:R-:W-:Y:S02]  /*0ff0*/  IMAD R4, R4, UR38, RZ ;  /* 0x0000002604047c24 */ /* 0x000fe4000f8e02ff */
[----:B------:R-:W-:Y:S02]  /*1000*/  IMAD.MOV.U32 R16, RZ, RZ, R6 ;  /* 0x000000ffff107224 */ /* 0x000fe400078e0006 */
[----:B------:R-:W-:-:S05]  /*1010*/  IMAD R17, R21, UR39, R4 ;  /* 0x0000002715117c24 */ /* 0x000fca000f8e0204 */
[----:B------:R-:W-:-:S07]  /*1020*/  IADD3 R4, PT, PT, R7, R17, RZ ;  /* 0x0000001107047210 */ /* 0x000fce0007ffe0ff */
.L_x_15:
[----:B------:R-:W-:Y:S05]  /*1030*/  BSYNC.RECONVERGENT B1 ;  /* 0x0000000000017941 */ /* 0x000fea0003800200 */
.L_x_13:
[----:B0-----:R-:W-:Y:S02]  /*1040*/  R2UR UR26, R14 ;  /* 0x000000000e1a72ca */ /* 0x001fe400000e0000 */
[----:B------:R-:W-:Y:S02]  /*1050*/  R2UR UR27, R15 ;  /* 0x000000000f1b72ca */ /* 0x000fe400000e0000 */
[----:B------:R-:W-:-:S04]  /*1060*/  LEA R6, P0, R12, UR12, 0x3 ;  /* 0x0000000c0c067c11 */ /* 0x000fc8000f8018ff */
[----:B------:R-:W-:-:S07]  /*1070*/  LEA.HI.X R7, R12, UR13, R13, 0x3, P0 ;  /* 0x0000000d0c077c11 */ /* 0x000fce00080f1c0d */
[----:B------:R-:W2:Y:S01]  /*1080*/  LDG.E.64 R6, desc[UR26][R6.64] ;  /* 0x0000001a06067981 */ /* 0x000ea2000c1e1b00 */
[----:B------:R-:W-:Y:S01]  /*1090*/  IMAD R13, R13, UR24, RZ ;  /* 0x000000180d0d7c24 */ /* 0x000fe2000f8e02ff */
[----:B------:R-:W-:Y:S01]  /*10a0*/  R2UR UR40, R14 ;  /* 0x000000000e2872ca */ /* 0x000fe200000e0000 */
[----:B------:R-:W-:Y:S01]  /*10b0*/  IMAD.WIDE.U32 R26, R12, UR24, R26 ;  /* 0x000000180c1a7c25 */ /* 0x000fe2000f8e001a */
[----:B------:R-:W-:-:S03]  /*10c0*/  R2UR UR41, R15 ;  /* 0x000000000f2972ca */ /* 0x000fc600000e0000 */
[----:B------:R-:W-:Y:S02]  /*10d0*/  IMAD R13, R12, UR25, R13 ;  /* 0x000000190c0d7c24 */ /* 0x000fe4000f8e020d */
[----:B------:R-:W-:Y:S02]  /*10e0*/  IMAD R17, R4, UR36, RZ ;  /* 0x0000002404117c24 */ /* 0x000fe4000f8e02ff */
[----:B------:R-:W-:Y:S02]  /*10f0*/  IMAD.IADD R27, R27, 0x1, R13 ;  /* 0x000000011b1b7824 */ /* 0x000fe400078e020d */
[C---:B------:R-:W-:Y:S02]  /*1100*/  IMAD R13, R16.reuse, UR37, R17 ;  /* 0x00000025100d7c24 */ /* 0x040fe4000f8e0211 */
[----:B------:R-:W-:-:S05]  /*1110*/  IMAD.WIDE.U32 R16, R16, UR36, R26 ;  /* 0x0000002410107c25 */ /* 0x000fca000f8e001a */
[----:B------:R-:W-:Y:S02]  /*1120*/  IADD3 R13, PT, PT, R17, R13, RZ ;  /* 0x0000000d110d7210 */ /* 0x000fe40007ffe0ff */
[----:B------:R-:W-:-:S04]  /*1130*/  LEA R12, P0, R16, UR14, 0x3 ;  /* 0x0000000e100c7c11 */ /* 0x000fc8000f8018ff */
[----:B------:R-:W-:-:S06]  /*1140*/  LEA.HI.X R13, R16, UR15, R13, 0x3, P0 ;  /* 0x0000000f100d7c11 */ /* 0x000fcc00080f1c0d */
[----:B------:R-:W3:Y:S01]  /*1150*/  LDG.E.64 R12, desc[UR26][R12.64] ;  /* 0x0000001a0c0c7981 */ /* 0x000ee2000c1e1b00 */
[----:B------:R-:W0:Y:S01]  /*1160*/  LDCU UR7, c[0x0][0x360] ;  /* 0x00006c00ff0777ac */ /* 0x000e220008000800 */
[----:B------:R-:W0:Y:S01]  /*1170*/  LDC R8, c[0x0][0x370] ;  /* 0x0000dc00ff087b82 */ /* 0x000e220000000800 */
[----:B--2---:R-:W-:-:S04]  /*1180*/  LEA R6, P0, R2, R6, 0x3 ;  /* 0x0000000602067211 */ /* 0x004fc800078018ff */
[----:B------:R-:W-:-:S06]  /*1190*/  LEA.HI.X R7, R2, R7, R9, 0x3, P0 ;  /* 0x0000000702077211 */ /* 0x000fcc00000f1c09 */
[----:B------:R-:W2:Y:S01]  /*11a0*/  LDG.E.64 R6, desc[UR40][R6.64] ;  /* 0x0000002806067981 */ /* 0x000ea2000c1e1b00 */
[----:B------:R-:W-:Y:S02]  /*11b0*/  IMAD R9, R19, UR8, RZ ;  /* 0x0000000813097c24 */ /* 0x000fe4000f8e02ff */
[----:B------:R-:W-:Y:S02]  /*11c0*/  IMAD.MOV.U32 R2, RZ, RZ, R22 ;  /* 0x000000ffff027224 */ /* 0x000fe400078e0016 */
[C---:B------:R-:W-:Y:S02]  /*11d0*/  IMAD R9, R18.reuse, UR9, R9 ;  /* 0x0000000912097c24 */ /* 0x040fe4000f8e0209 */
[----:B------:R-:W-:-:S05]  /*11e0*/  IMAD.WIDE.U32 R2, R18, UR8, R2 ;  /* 0x0000000812027c25 */ /* 0x000fca000f8e0002 */
[----:B------:R-:W-:Y:S01]  /*11f0*/  IADD3 R3, PT, PT, R3, R9, RZ ;  /* 0x0000000903037210 */ /* 0x000fe20007ffe0ff */
[----:B------:R-:W-:-:S04]  /*1200*/  IMAD.MOV.U32 R4, RZ, RZ, R0 ;  /* 0x000000ffff047224 */ /* 0x000fc800078e0000 */
[----:B------:R-:W-:Y:S02]  /*1210*/  IMAD R3, R3, UR10, RZ ;  /* 0x0000000a03037c24 */ /* 0x000fe4000f8e02ff */
[----:B------:R-:W-:-:S04]  /*1220*/  IMAD.WIDE.U32 R4, R2, UR10, R4 ;  /* 0x0000000a02047c25 */ /* 0x000fc8000f8e0004 */
[----:B------:R-:W-:Y:S01]  /*1230*/  IMAD R3, R2, UR11, R3 ;  /* 0x0000000b02037c24 */ /* 0x000fe2000f8e0203 */
[----:B---3--:R-:W-:-:S04]  /*1240*/  LEA R2, P0, R4, R12, 0x3 ;  /* 0x0000000c04027211 */ /* 0x008fc800078018ff */
[----:B------:R-:W-:Y:S01]  /*1250*/  IADD3 R3, PT, PT, R5, R3, RZ ;  /* 0x0000000305037210 */ /* 0x000fe20007ffe0ff */
[----:B0-----:R-:W-:-:S03]  /*1260*/  IMAD R5, R8, UR7, RZ ;  /* 0x0000000708057c24 */ /* 0x001fc6000f8e02ff */
[----:B------:R-:W-:Y:S02]  /*1270*/  LEA.HI.X R3, R4, R13, R3, 0x3, P0 ;  /* 0x0000000d04037211 */ /* 0x000fe400000f1c03 */
[----:B------:R-:W-:-:S05]  /*1280*/  IADD3 R10, P0, PT, R5, R10, RZ ;  /* 0x0000000a050a7210 */ /* 0x000fca0007f1e0ff */
[----:B------:R-:W-:Y:S01]  /*1290*/  IMAD.X R11, RZ, RZ, R11, P0 ;  /* 0x000000ffff0b7224 */ /* 0x000fe200000e060b */
[----:B------:R-:W-:-:S04]  /*12a0*/  ISETP.GE.U32.AND P0, PT, R10, UR4, PT ;  /* 0x000000040a007c0c */ /* 0x000fc8000bf06070 */
[----:B------:R-:W-:Y:S01]  /*12b0*/  ISETP.GE.U32.AND.EX P0, PT, R11, UR6, PT, P0 ;  /* 0x000000060b007c0c */ /* 0x000fe2000bf06100 */
[----:B--2---:R1:W-:-:S12]  /*12c0*/  STG.E.64 desc[UR26][R2.64], R6 ;  /* 0x0000000602007986 */ /* 0x0043d8000c101b1a */
[----:B------:R-:W-:Y:S05]  /*12d0*/  @!P0 BRA `(.L_x_16) ;  /* 0xffffffec00d88947 */ /* 0x000fea000383ffff */
[----:B------:R-:W-:Y:S05]  /*12e0*/  BSYNC.RECONVERGENT B0 ;  /* 0x0000000000007941 */ /* 0x000fea0003800200 */
.L_x_0:
[----:B------:R-:W-:Y:S05]  /*12f0*/  EXIT ;  /* 0x000000000000794d */ /* 0x000fea0003800000 */
        .weak           $__internal_0_$__cuda_sm20_div_u64
        .type           $__internal_0_$__cuda_sm20_div_u64,@function
        .size           $__internal_0_$__cuda_sm20_div_u64,(.L_x_318 - $__internal_0_$__cuda_sm20_div_u64)
$__internal_0_$__cuda_sm20_div_u64:
[----:B------:R-:W0:Y:S08]  /*1300*/  I2F.U64.RP R23, R6 ;  /* 0x0000000600177312 */ /* 0x000e300000309000 */
[----:B0-----:R-:W0:Y:S02]  /*1310*/  MUFU.RCP R23, R23 ;  /* 0x0000001700177308 */ /* 0x001e240000001000 */
[----:B0-----:R-:W-:-:S06]  /*1320*/  IADD3 R24, PT, PT, R23, 0x1ffffffe, RZ ;  /* 0x1ffffffe17187810 */ /* 0x001fcc0007ffe0ff */
[----:B------:R-:W0:Y:S02]  /*1330*/  F2I.U64.TRUNC R24, R24 ;  /* 0x0000001800187311 */ /* 0x000e24000020d800 */
[----:B0-----:R-:W-:-:S04]  /*1340*/  IMAD.WIDE.U32 R28, R24, R6, RZ ;  /* 0x00000006181c7225 */ /* 0x001fc800078e00ff */
[C---:B------:R-:W-:Y:S01]  /*1350*/  IMAD R21, R24.reuse, R7, R29 ;  /* 0x0000000718157224 */ /* 0x040fe200078e021d */
[----:B------:R-:W-:Y:S02]  /*1360*/  IADD3 R19, P0, PT, RZ, -R28, RZ ;  /* 0x8000001cff137210 */ /* 0x000fe40007f1e0ff */
[----:B------:R-:W-:Y:S01]  /*1370*/  MOV R29, R24 ;  /* 0x00000018001d7202 */ /* 0x000fe20000000f00 */
[----:B------:R-:W-:Y:S02]  /*1380*/  IMAD R8, R25, R6, R21 ;  /* 0x0000000619087224 */ /* 0x000fe400078e0215 */
[----:B------:R-:W-:-:S04]  /*1390*/  IMAD.HI.U32 R28, R24, R19, RZ ;  /* 0x00000013181c7227 */ /* 0x000fc800078e00ff */
[----:B------:R-:W-:-:S04]  /*13a0*/  IMAD.X R8, RZ, RZ, ~R8, P0 ;  /* 0x000000ffff087224 */ /* 0x000fc800000e0e08 */
[----:B------:R-:W-:-:S04]  /*13b0*/  IMAD.WIDE.U32 R28, P0, R24, R8, R28 ;  /* 0x00000008181c7225 */ /* 0x000fc8000780001c */
[----:B------:R-:W-:-:S04]  /*13c0*/  IMAD.HI.U32 R28, P1, R25, R19, R28 ;  /* 0x00000013191c7227 */ /* 0x000fc8000782001c */
[CC--:B------:R-:W-:Y:S02]  /*13d0*/  IMAD R29, R25.reuse, R8.reuse, RZ ;  /* 0x00000008191d7224 */ /* 0x0c0fe400078e02ff */
[----:B------:R-:W-:-:S03]  /*13e0*/  IMAD.HI.U32 R8, R25, R8, RZ ;  /* 0x0000000819087227 */ /* 0x000fc600078e00ff */
[----:B------:R-:W-:Y:S01]  /*13f0*/  IADD3 R29, P2, PT, R29, R28, RZ ;  /* 0x0000001c1d1d7210 */ /* 0x000fe20007f5e0ff */
[----:B------:R-:W-:-:S04]  /*1400*/  IMAD.X R8, R8, 0x1, R25, P0 ;  /* 0x0000000108087824 */ /* 0x000fc800000e0619 */
[----:B------:R-:W-:Y:S01]  /*1410*/  IMAD.WIDE.U32 R24, R29, R6, RZ ;  /* 0x000000061d187225 */ /* 0x000fe200078e00ff */
[----:B------:R-:W-:-:S03]  /*1420*/  IADD3.X R19, PT, PT, RZ, RZ, R8, P2, P1 ;  /* 0x000000ffff137210 */ /* 0x000fc600017e2408 */
[----:B------:R-:W-:Y:S01]  /*1430*/  IMAD R21, R29, R7, R25 ;  /* 0x000000071d157224 */ /* 0x000fe200078e0219 */
[----:B------:R-:W-:Y:S01]  /*1440*/  IADD3 R8, P0, PT, RZ, -R24, RZ ;  /* 0x80000018ff087210 */ /* 0x000fe20007f1e0ff */
[----:B------:R-:W-:Y:S02]  /*1450*/  HFMA2 R25, -RZ, RZ, 0, 0 ;  /* 0x00000000ff197431 */ /* 0x000fe400000001ff */
[----:B------:R-:W-:Y:S02]  /*1460*/  IMAD R21, R19, R6, R21 ;  /* 0x0000000613157224 */ /* 0x000fe400078e0215 */
[----:B------:R-:W-:-:S03]  /*1470*/  IMAD.HI.U32 R28, R29, R8, RZ ;  /* 0x000000081d1c7227 */ /* 0x000fc600078e00ff */
[----:B------:R-:W-:-:S05]  /*1480*/  IADD3.X R24, PT, PT, RZ, ~R21, RZ, P0, !PT ;  /* 0x80000015ff187210 */ /* 0x000fca00007fe4ff */
[----:B------:R-:W-:-:S04]  /*1490*/  IMAD.WIDE.U32 R28, P0, R29, R24, R28 ;  /* 0x000000181d1c7225 */ /* 0x000fc8000780001c */
[----:B------:R-:W-:-:S04]  /*14a0*/  IMAD.HI.U32 R29, P1, R19, R8, R28 ;  /* 0x00000008131d7227 */ /* 0x000fc8000782001c */
[CC--:B------:R-:W-:Y:S02]  /*14b0*/  IMAD R8, R19.reuse, R24.reuse, RZ ;  /* 0x0000001813087224 */ /* 0x0c0fe400078e02ff */
[----:B------:R-:W-:-:S03]  /*14c0*/  IMAD.HI.U32 R24, R19, R24, RZ ;  /* 0x0000001813187227 */ /* 0x000fc600078e00ff */
[----:B------:R-:W-:Y:S01]  /*14d0*/  IADD3 R29, P2, PT, R8, R29, RZ ;  /* 0x0000001d081d7210 */ /* 0x000fe20007f5e0ff */
[----:B------:R-:W-:-:S04]  /*14e0*/  IMAD.X R19, R24, 0x1, R19, P0 ;  /* 0x0000000118137824 */ /* 0x000fc800000e0613 */
[----:B------:R-:W-:Y:S01]  /*14f0*/  IMAD.HI.U32 R24, R29, R18, RZ ;  /* 0x000000121d187227 */ /* 0x000fe200078e00ff */
[----:B------:R-:W-:-:S03]  /*1500*/  IADD3.X R19, PT, PT, RZ, RZ, R19, P2, P1 ;  /* 0x000000ffff137210 */ /* 0x000fc600017e2413 */
[----:B------:R-:W-:-:S04]  /*1510*/  IMAD.WIDE.U32 R24, R29, R20, R24 ;  /* 0x000000141d187225 */ /* 0x000fc800078e0018 */
[C---:B------:R-:W-:Y:S02]  /*1520*/  IMAD R8, R19.reuse, R20, RZ ;  /* 0x0000001413087224 */ /* 0x040fe400078e02ff */
[----:B------:R-:W-:-:S04]  /*1530*/  IMAD.HI.U32 R25, P0, R19, R18, R24 ;  /* 0x0000001213197227 */ /* 0x000fc80007800018 */
[----:B------:R-:W-:Y:S01]  /*1540*/  IMAD.HI.U32 R19, R19, R20, RZ ;  /* 0x0000001413137227 */ /* 0x000fe200078e00ff */
[----:B------:R-:W-:-:S03]  /*1550*/  IADD3 R8, P1, PT, R8, R25, RZ ;  /* 0x0000001908087210 */ /* 0x000fc60007f3e0ff */
[----:B------:R-:W-:Y:S02]  /*1560*/  IMAD.X R19, RZ, RZ, R19, P0 ;  /* 0x000000ffff137224 */ /* 0x000fe400000e0613 */
[----:B------:R-:W-:-:S03]  /*1570*/  IMAD.WIDE.U32 R24, R8, R6, RZ ;  /* 0x0000000608187225 */ /* 0x000fc600078e00ff */
[----:B------:R-:W-:Y:S01]  /*1580*/  IADD3.X R19, PT, PT, RZ, R19, RZ, P1, !PT ;  /* 0x00000013ff137210 */ /* 0x000fe20000ffe4ff */
[----:B------:R-:W-:Y:S01]  /*1590*/  IMAD R21, R8, R7, R25 ;  /* 0x0000000708157224 */ /* 0x000fe200078e0219 */
[----:B------:R-:W-:-:S03]  /*15a0*/  IADD3 R23, P1, PT, -R24, R18, RZ ;  /* 0x0000001218177210 */ /* 0x000fc60007f3e1ff */
[-C--:B------:R-:W-:Y:S01]  /*15b0*/  IMAD R21, R19, R6.reuse, R21 ;  /* 0x0000000613157224 */ /* 0x080fe200078e0215 */
[----:B------:R-:W-:-:S03]  /*15c0*/  ISETP.GE.U32.AND P0, PT, R23, R6, PT ;  /* 0x000000061700720c */ /* 0x000fc60003f06070 */
[----:B------:R-:W-:Y:S01]  /*15d0*/  IMAD.X R18, R20, 0x1, ~R21, P1 ;  /* 0x0000000114127824 */ /* 0x000fe200008e0e15 */
[----:B------:R-:W-:Y:S02]  /*15e0*/  IADD3 R20, P1, PT, -R6, R23, RZ ;  /* 0x0000001706147210 */ /* 0x000fe40007f3e1ff */
[----:B------:R-:W-:Y:S02]  /*15f0*/  IADD3 R21, P2, PT, R8, 0x1, RZ ;  /* 0x0000000108157810 */ /* 0x000fe40007f5e0ff */
[----:B------:R-:W-:Y:S02]  /*1600*/  ISETP.GE.U32.AND.EX P0, PT, R18, R7, PT, P0 ;  /* 0x000000071200720c */ /* 0x000fe40003f06100 */
[----:B------:R-:W-:Y:S02]  /*1610*/  IADD3.X R25, PT, PT, ~R7, R18, RZ, P1, !PT ;  /* 0x0000001207197210 */ /* 0x000fe40000ffe5ff */
[----:B------:R-:W-:Y:S01]  /*1620*/  SEL R23, R20, R23, P0 ;  /* 0x0000001714177207 */ /* 0x000fe20000000000 */
[----:B------:R-:W-:Y:S01]  /*1630*/  IMAD.X R20, RZ, RZ, R19, P2 ;  /* 0x000000ffff147224 */ /* 0x000fe200010e0613 */
[----:B------:R-:W-:-:S02]  /*1640*/  SEL R21, R21, R8, P0 ;  /* 0x0000000815157207 */ /* 0x000fc40000000000 */
[----:B------:R-:W-:Y:S02]  /*1650*/  SEL R18, R25, R18, P0 ;  /* 0x0000001219127207 */ /* 0x000fe40000000000 */
[----:B------:R-:W-:Y:S02]  /*1660*/  SEL R20, R20, R19, P0 ;  /* 0x0000001314147207 */ /* 0x000fe40000000000 */
[----:B------:R-:W-:Y:S02]  /*1670*/  ISETP.GE.U32.AND P0, PT, R23, R6, PT ;  /* 0x000000061700720c */ /* 0x000fe40003f06070 */
[----:B------:R-:W-:Y:S02]  /*1680*/  IADD3 R8, P2, PT, R21, 0x1, RZ ;  /* 0x0000000115087810 */ /* 0x000fe40007f5e0ff */
[----:B------:R-:W-:Y:S01]  /*1690*/  ISETP.NE.U32.AND P1, PT, R6, RZ, PT ;  /* 0x000000ff0600720c */ /* 0x000fe20003f25070 */
[----:B------:R-:W-:Y:S01]  /*16a0*/  IMAD.MOV.U32 R6, RZ, RZ, R4 ;  /* 0x000000ffff067224 */ /* 0x000fe200078e0004 */
[----:B------:R-:W-:-:S02]  /*16b0*/  ISETP.GE.U32.AND.EX P0, PT, R18, R7, PT, P0 ;  /* 0x000000071200720c */ /* 0x000fc40003f06100 */
[-C--:B------:R-:W-:Y:S02]  /*16c0*/  IADD3.X R19, PT, PT, RZ, R20.reuse, RZ, P2, !PT ;  /* 0x00000014ff137210 */ /* 0x080fe400017fe4ff */
[----:B------:R-:W-:Y:S02]  /*16d0*/  ISETP.NE.AND.EX P1, PT, R7, RZ, PT, P1 ;  /* 0x000000ff0700720c */ /* 0x000fe40003f25310 */
[----:B------:R-:W-:Y:S02]  /*16e0*/  MOV R7, 0x0 ;  /* 0x0000000000077802 */ /* 0x000fe40000000f00 */
[----:B------:R-:W-:Y:S02]  /*16f0*/  SEL R18, R8, R21, P0 ;  /* 0x0000001508127207 */ /* 0x000fe40000000000 */
[----:B------:R-:W-:Y:S02]  /*1700*/  SEL R19, R19, R20, P0 ;  /* 0x0000001413137207 */ /* 0x000fe40000000000 */
[----:B------:R-:W-:-:S02]  /*1710*/  SEL R18, R18, 0xffffffff, P1 ;  /* 0xffffffff12127807 */ /* 0x000fc40000800000 */
[----:B------:R-:W-:Y:S01]  /*1720*/  SEL R19, R19, 0xffffffff, P1 ;  /* 0xffffffff13137807 */ /* 0x000fe20000800000 */
[----:B------:R-:W-:Y:S06]  /*1730*/  RET.REL.NODEC R6 `(_ZN36_GLOBAL__N__32dd2b4f_4_k_cu_fff026ee38kvbm_kernels_universal_to_block_kernelIdLNS_11BlockLayoutE1EEEvPKPKT_PKPS2_mmmmmmmm) ;  /* 0xffffffe806307950 */ /* 0x000fec0003c3ffff */
.L_x_17:
[----:B------:R-:W-:-:S00]  /*1740*/  BRA `(.L_x_17) ;  /* 0xfffffffc00fc7947 */ /* 0x000fc0000383ffff */
[----:B------:R-:W-:-:S00]  /*1750*/  NOP ;  /* 0x0000000000007918 */ /* 0x000fc00000000000 */
        /* <DEDUP_REMOVED lines=10> */
.L_x_318:


//--------------------- .text._ZN36_GLOBAL__N__32dd2b4f_4_k_cu_fff026ee38kvbm_kernels_universal_to_block_kernelIdLNS_11BlockLayoutE0EEEvPKPKT_PKPS2_mmmmmmmm --------------------------
	.section	.text._ZN36_GLOBAL__N__32dd2b4f_4_k_cu_fff026ee38kvbm_kernels_universal_to_block_kernelIdLNS_11BlockLayoutE0EEEvPKPKT_PKPS2_mmmmmmmm,"ax",@progbits
	.align	128
.text._ZN36_GLOBAL__N__32dd2b4f_4_k_cu_fff026ee38kvbm_kernels_universal_to_block_kernelIdLNS_11BlockLayoutE0EEEvPKPKT_PKPS2_mmmmmmmm:
        .type           _ZN36_GLOBAL__N__32dd2b4f_4_k_cu_fff026ee38kvbm_kernels_universal_to_block_kernelIdLNS_11BlockLayoutE0EEEvPKPKT_PKPS2_mmmmmmmm,@function
        .size           _ZN36_GLOBAL__N__32dd2b4f_4_k_cu_fff026ee38kvbm_kernels_universal_to_block_kernelIdLNS_11BlockLayoutE0EEEvPKPKT_PKPS2_mmmmmmmm,(.L_x_320 - _ZN36_GLOBAL__N__32dd2b4f_4_k_cu_fff026ee38kvbm_kernels_universal_to_block_kernelIdLNS_11BlockLayoutE0EEEvPKPKT_PKPS2_mmmmmmmm)
        .other          _ZN36_GLOBAL__N__32dd2b4f_4_k_cu_fff026ee38kvbm_kernels_universal_to_block_kernelIdLNS_11BlockLayoutE0EEEvPKPKT_PKPS2_mmmmmmmm,@"STO_CUDA_ENTRY STV_DEFAULT"
_ZN36_GLOBAL__N__32dd2b4f_4_k_cu_fff026ee38kvbm_kernels_universal_to_block_kernelIdLNS_11BlockLayoutE0EEEvPKPKT_PKPS2_mmmmmmmm:
        /* <DEDUP_REMOVED lines=14> */
[C---:B0-----:R-:W-:Y:S02]  /*00e0*/  IMAD R2, R0.reuse, UR7, R3 ;  /* 0x0000000700027c24 */ /* 0x041fe4000f8e0203 */
[----:B------:R-:W-:Y:S01]  /*00f0*/  UIADD3 UR6, UPT, UPT, UR5, UR6, URZ ;  /* 0x0000000605067290 */ /* 0x000fe2000fffe0ff */
[----:B---3--:R-:W-:Y:S01]  /*0100*/  IMAD R0, R0, UR12, RZ ;  /* 0x0000000c00007c24 */ /* 0x008fe2000f8e02ff */
[----:B------:R-:W0:Y:S01]  /*0110*/  LDCU UR15, c[0x0][0x3c4] ;  /* 0x00007880ff0f77ac */ /* 0x000e220008000800 */
[----:B------:R-:W-:-:S03]  /*0120*/  ISETP.LT.U32.AND P0, PT, R2, UR4, PT ;  /* 0x0000000402007c0c */ /* 0x000fc6000bf01070 */
[----:B------:R-:W-:Y:S01]  /*0130*/  IMAD.U32 R3, RZ, RZ, UR6 ;  /* 0x00000006ff037e24 */ /* 0x000fe2000f8e00ff */
[----:B------:R-:W3:Y:S04]  /*0140*/  LDCU UR16, c[0x0][0x3c0] ;  /* 0x00007800ff1077ac */ /* 0x000ee80008000800 */
[----:B------:R-:W-:Y:S01]  /*0150*/  ISETP.GT.U32.AND.EX P0, PT, R3, RZ, PT, P0 ;  /* 0x000000ff0300720c */ /* 0x000fe20003f04100 */
[----:B------:R-:W0:Y:S01]  /*0160*/  LDCU UR17, c[0x0][0x3bc] ;  /* 0x00007780ff1177ac */ /* 0x000e220008000800 */
        /* <DEDUP_REMOVED lines=9> */
[----:B------:R-:W0:Y:S01]  /*0200*/  LDCU.64 UR24, c[0x0][0x3a8] ;  /* 0x00007500ff1877ac */ /* 0x000e220008000a00 */
[----:B------:R-:W0:Y:S02]  /*0210*/  LDCU.128 UR8, c[0x0][0x380] ;  /* 0x00007000ff0877ac */ /* 0x000e240008000c00 */
[----:B01234-:R-:W-:Y:S05]  /*0220*/  @!P0 EXIT ;  /* 0x000000000000894d */ /* 0x01ffea0003800000 */
[----:B------:R-:W0:Y:S01]  /*0230*/  LDC.64 R14, c[0x0][0x358] ;  /* 0x0000d600ff0e7b82 */ /* 0x000e220000000a00 */
[----:B------:R-:W-:Y:S01]  /*0240*/  BSSY.RECONVERGENT B0, `(.L_x_18) ;  /* 0x0000106000007945 */ /* 0x000fe20003800200 */
[----:B------:R-:W-:-:S07]  /*0250*/  IMAD.MOV.U32 R3, RZ, RZ, RZ ;  /* 0x000000ffff037224 */ /* 0x000fce00078e00ff */
.L_x_34:
[----:B-1----:R-:W-:Y:S01]  /*0260*/  LOP3.LUT R4, R3, UR21, RZ, 0xfc, !PT ;  /* 0x0000001503047c12 */ /* 0x002fe2000f8efcff */
[----:B------:R-:W-:Y:S03]  /*0270*/  BSSY.RECONVERGENT B1, `(.L_x_19) ;  /* 0x0000029000017945 */ /* 0x000fe60003800200 */
[----:B------:R-:W-:-:S13]  /*0280*/  ISETP.NE.U32.AND P0, PT, R4, RZ, PT ;  /* 0x000000ff0400720c */ /* 0x000fda0003f05070 */
[----:B------:R-:W-:Y:S05]  /*0290*/  @P0 BRA `(.L_x_20) ;  /* 0x00000000005c0947 */ /* 0x000fea0003800000 */
[----:B------:R-:W1:Y:S01]  /*02a0*/  I2F.U32.RP R6, UR28 ;  /* 0x0000001c00067d06 */ /* 0x000e620008209000 */
[----:B------:R-:W-:Y:S01]  /*02b0*/  ISETP.NE.U32.AND P2, PT, RZ, UR28, PT ;  /* 0x0000001cff007c0c */ /* 0x000fe2000bf45070 */
[----:B------:R-:W-:-:S06]  /*02c0*/  HFMA2 R13, -RZ, RZ, 0, 0 ;  /* 0x00000000ff0d7431 */ /* 0x000fcc00000001ff */
[----:B-1----:R-:W1:Y:S02]  /*02d0*/  MUFU.RCP R6, R6 ;  /* 0x0000000600067308 */ /* 0x002e640000001000 */
[----:B-1----:R-:W-:-:S06]  /*02e0*/  IADD3 R4, PT, PT, R6, 0xffffffe, RZ ;  /* 0x0ffffffe06047810 */ /* 0x002fcc0007ffe0ff */
[----:B------:R1:W2:Y:S02]  /*02f0*/  F2I.FTZ.U32.TRUNC.NTZ R5, R4 ;  /* 0x0000000400057305 */ /* 0x0002a4000021f000 */
[----:B-1----:R-:W-:Y:S02]  /*0300*/  IMAD.MOV.U32 R4, RZ, RZ, RZ ;  /* 0x000000ffff047224 */ /* 0x002fe400078e00ff */
[----:B--2---:R-:W-:-:S04]  /*0310*/  IMAD.MOV R7, RZ, RZ, -R5 ;  /* 0x000000ffff077224 */ /* 0x004fc800078e0a05 */
        /* <DEDUP_REMOVED lines=8> */
[----:B------:R-:W-:Y:S01]  /*03a0*/  ISETP.GE.U32.AND P1, PT, R5, UR28, PT ;  /* 0x0000001c05007c0c */ /* 0x000fe2000bf26070 */
[----:B------:R-:W-:-:S12]  /*03b0*/  IMAD.MOV.U32 R5, RZ, RZ, RZ ;  /* 0x000000ffff057224 */ /* 0x000fd800078e00ff */
[----:B------:R-:W-:Y:S01]  /*03c0*/  @P1 VIADD R12, R12, 0x1 ;  /* 0x000000010c0c1836 */ /* 0x000fe20000000000 */
[----:B------:R-:W-:-:S04]  /*03d0*/  @!P2 LOP3.LUT R12, RZ, UR28, RZ, 0x33, !PT ;  /* 0x0000001cff0cac12 */ /* 0x000fc8000f8e33ff */
[----:B------:R-:W-:-:S05]  /*03e0*/  IADD3 R7, PT, PT, -R12, RZ, RZ ;  /* 0x000000ff0c077210 */ /* 0x000fca0007ffe1ff */
[----:B------:R-:W-:Y:S01]  /*03f0*/  IMAD R4, R7, UR28, R2 ;  /* 0x0000001c07047c24 */ /* 0x000fe2000f8e0202 */
[----:B------:R-:W-:Y:S06]  /*0400*/  BRA `(.L_x_21) ;  /* 0x00000000003c7947 */ /* 0x000fec0003800000 */
.L_x_20:
[----:B------:R-:W1:Y:S01]  /*0410*/  LDCU.64 UR26, c[0x0][0x398] ;  /* 0x00007300ff1a77ac */ /* 0x000e620008000a00 */
[----:B------:R-:W-:Y:S01]  /*0420*/  IMAD.MOV.U32 R23, RZ, RZ, R2 ;  /* 0x000000ffff177224 */ /* 0x000fe200078e0002 */
[----:B------:R-:W-:Y:S02]  /*0430*/  MOV R20, R3 ;  /* 0x0000000300147202 */ /* 0x000fe40000000f00 */
[----:B------:R-:W-:Y:S02]  /*0440*/  MOV R6, 0x480 ;  /* 0x0000048000067802 */ /* 0x000fe40000000f00 */
[----:B-1----:R-:W-:Y:S01]  /*0450*/  MOV R18, UR26 ;  /* 0x0000001a00127c02 */ /* 0x002fe20008000f00 */
[----:B------:R-:W-:-:S07]  /*0460*/  IMAD.U32 R19, RZ, RZ, UR27 ;  /* 0x0000001bff137e24 */ /* 0x000fce000f8e00ff */
[----:B0-----:R-:W-:Y:S05]  /*0470*/  CALL.REL.NOINC `($__internal_1_$__cuda_sm20_div_u64) ;  /* 0x0000000c00907944 */ /* 0x001fea0003c00000 */
[----:B------:R-:W-:Y:S01]  /*0480*/  IADD3 R7, P0, PT, RZ, -R21, RZ ;  /* 0x80000015ff077210 */ /* 0x000fe20007f1e0ff */
[----:B------:R-:W-:Y:S01]  /*0490*/  IMAD.MOV.U32 R12, RZ, RZ, R21 ;  /* 0x000000ffff0c7224 */ /* 0x000fe200078e0015 */
[----:B------:R-:W-:-:S03]  /*04a0*/  MOV R13, R20 ;  /* 0x00000014000d7202 */ /* 0x000fc60000000f00 */
[----:B------:R-:W-:Y:S02]  /*04b0*/  IMAD.X R6, RZ, RZ, ~R20, P0 ;  /* 0x000000ffff067224 */ /* 0x000fe400000e0e14 */
[----:B------:R-:W-:-:S04]  /*04c0*/  IMAD.WIDE.U32 R4, R7, UR30, R2 ;  /* 0x0000001e07047c25 */ /* 0x000fc8000f8e0002 */
[----:B------:R-:W-:-:S04]  /*04d0*/  IMAD R6, R6, UR30, RZ ;  /* 0x0000001e06067c24 */ /* 0x000fc8000f8e02ff */
[----:B------:R-:W-:-:S05]  /*04e0*/  IMAD R7, R7, UR31, R6 ;  /* 0x0000001f07077c24 */ /* 0x000fca000f8e0206 */
[----:B------:R-:W-:-:S07]  /*04f0*/  IADD3 R5, PT, PT, R5, R7, RZ ;  /* 0x0000000705057210 */ /* 0x000fce0007ffe0ff */
.L_x_21:
[----:B------:R-:W-:Y:S05]  /*0500*/  BSYNC.RECONVERGENT B1 ;  /* 0x0000000000017941 */ /* 0x000fea0003800200 */
.L_x_19:
[----:B------:R-:W-:Y:S01]  /*0510*/  LOP3.LUT R6, R5, UR13, RZ, 0xfc, !PT ;  /* 0x0000000d05067c12 */ /* 0x000fe2000f8efcff */
[----:B------:R-:W-:Y:S03]  /*0520*/  BSSY.RECONVERGENT B1, `(.L_x_22) ;  /* 0x0000029000017945 */ /* 0x000fe60003800200 */
[----:B------:R-:W-:-:S13]  /*0530*/  ISETP.NE.U32.AND P0, PT, R6, RZ, PT ;  /* 0x000000ff0600720c */ /* 0x000fda0003f05070 */
[----:B------:R-:W-:Y:S05]  /*0540*/  @P0 BRA `(.L_x_23) ;  /* 0x00000000005c0947 */ /* 0x000fea0003800000 */
[----:B------:R-:W1:Y:S01]  /*0550*/  I2F.U32.RP R8, UR14 ;  /* 0x0000000e00087d06 */ /* 0x000e620008209000 */
[----:B------:R-:W-:Y:S01]  /*0560*/  ISETP.NE.U32.AND P2, PT, RZ, UR14, PT ;  /* 0x0000000eff007c0c */ /* 0x000fe2000bf45070 */
[----:B------:R-:W-:-:S06]  /*0570*/  HFMA2 R11, -RZ, RZ, 0, 0 ;  /* 0x00000000ff0b7431 */ /* 0x000fcc00000001ff */
        /* <DEDUP_REMOVED lines=20> */
.L_x_23:
        /* <DEDUP_REMOVED lines=15> */
.L_x_24:
[----:B------:R-:W-:Y:S05]  /*07b0*/  BSYNC.RECONVERGENT B1 ;  /* 0x0000000000017941 */ /* 0x000fea0003800200 */
.L_x_22:
[----:B------:R-:W-:Y:S01]  /*07c0*/  LOP3.LUT R6, R11, UR15, RZ, 0xfc, !PT ;  /* 0x0000000f0b067c12 */ /* 0x000fe2000f8efcff */
[----:B------:R-:W-:Y:S03]  /*07d0*/  BSSY.RECONVERGENT B1, `(.L_x_25) ;  /* 0x0000029000017945 */ /* 0x000fe60003800200 */
[----:B------:R-:W-:-:S13]  /*07e0*/  ISETP.NE.U32.AND P0, PT, R6, RZ, PT ;  /* 0x000000ff0600720c */ /* 0x000fda0003f05070 */
[----:B------:R-:W-:Y:S05]  /*07f0*/  @P0 BRA `(.L_x_26) ;  /* 0x00000000005c0947 */ /* 0x000fea0003800000 */
[----:B------:R-:W1:Y:S01]  /*0800*/  I2F.U32.RP R6, UR16 ;  /* 0x0000001000067d06 */ /* 0x000e620008209000 */
[----:B------:R-:W-:-:S07]  /*0810*/  ISETP.NE.U32.AND P2, PT, RZ, UR16, PT ;  /* 0x00000010ff007c0c */ /* 0x000fce000bf45070 */
[----:B-1----:R-:W1:Y:S02]  /*0820*/  MUFU.RCP R6, R6 ;  /* 0x0000000600067308 */ /* 0x002e640000001000 */
[----:B-1----:R-:W-:-:S06]  /*0830*/  VIADD R16, R6, 0xffffffe ;  /* 0x0ffffffe06107836 */ /* 0x002fcc0000000000 */
[----:B------:R1:W2:Y:S02]  /*0840*/  F2I.FTZ.U32.TRUNC.NTZ R17, R16 ;  /* 0x0000001000117305 */ /* 0x0002a4000021f000 */
[----:B-1----:R-:W-:Y:S01]  /*0850*/  IMAD.MOV.U32 R16, RZ, RZ, RZ ;  /* 0x000000ffff107224 */ /* 0x002fe200078e00ff */
[----:B--2---:R-:W-:-:S05]  /*0860*/  IADD3 R9, PT, PT, RZ, -R17, RZ ;  /* 0x80000011ff097210 */ /* 0x004fca0007ffe0ff */
[----:B------:R-:W-:-:S04]  /*0870*/  IMAD R9, R9, UR16, RZ ;  /* 0x0000001009097c24 */ /* 0x000fc8000f8e02ff */
[----:B------:R-:W-:-:S06]  /*0880*/  IMAD.HI.U32 R17, R17, R9, R16 ;  /* 0x0000000911117227 */ /* 0x000fcc00078e0010 */
[----:B------:R-:W-:-:S04]  /*0890*/  IMAD.HI.U32 R16, R17, R10, RZ ;  /* 0x0000000a11107227 */ /* 0x000fc800078e00ff */
[----:B------:R-:W-:Y:S01]  /*08a0*/  HFMA2 R17, -RZ, RZ, 0, 0 ;  /* 0x00000000ff117431 */ /* 0x000fe200000001ff */
        /* <DEDUP_REMOVED lines=12> */
.L_x_26:
        /* <DEDUP_REMOVED lines=15> */
.L_x_27:
[----:B------:R-:W-:Y:S05]  /*0a60*/  BSYNC.RECONVERGENT B1 ;  /* 0x0000000000017941 */ /* 0x000fea0003800200 */
.L_x_25:
        /* <DEDUP_REMOVED lines=25> */
[----:B------:R-:W-:Y:S01]  /*0c00*/  MOV R16, R19 ;  /* 0x0000001300107202 */ /* 0x000fe20000000f00 */
[----:B------:R-:W-:Y:S01]  /*0c10*/  IMAD.MOV.U32 R17, RZ, RZ, RZ ;  /* 0x000000ffff117224 */ /* 0x000fe200078e00ff */
[----:B------:R-:W-:Y:S06]  /*0c20*/  BRA `(.L_x_30) ;  /* 0x0000000000447947 */ /* 0x000fec0003800000 */
.L_x_29:
[----:B------:R-:W1:Y:S01]  /*0c30*/  LDCU.64 UR26, c[0x0][0x3b8] ;  /* 0x00007700ff1a77ac */ /* 0x000e620008000a00 */
[----:B------:R-:W-:Y:S01]  /*0c40*/  MOV R23, R16 ;  /* 0x0000001000177202 */ /* 0x000fe20000000f00 */
[----:B------:R-:W-:Y:S01]  /*0c50*/  IMAD.MOV.U32 R20, RZ, RZ, R17 ;  /* 0x000000ffff147224 */ /* 0x000fe200078e0011 */
[----:B------:R-:W-:Y:S01]  /*0c60*/  MOV R6, 0xca0 ;  /* 0x00000ca000067802 */ /* 0x000fe20000000f00 */
[----:B-1----:R-:W-:Y:S01]  /*0c70*/  IMAD.U32 R18, RZ, RZ, UR26 ;  /* 0x0000001aff127e24 */ /* 0x002fe2000f8e00ff */
[----:B------:R-:W-:-:S07]  /*0c80*/  MOV R19, UR27 ;  /* 0x0000001b00137c02 */ /* 0x000fce0008000f00 */
[----:B0-----:R-:W-:Y:S05]  /*0c90*/  CALL.REL.NOINC `($__internal_1_$__cuda_sm20_div_u64) ;  /* 0x0000000400887944 */ /* 0x001fea0003c00000 */
[----:B------:R-:W-:Y:S01]  /*0ca0*/  IADD3 R11, P0, PT, RZ, -R21, RZ ;  /* 0x80000015ff0b7210 */ /* 0x000fe20007f1e0ff */
        /* <DEDUP_REMOVED lines=9> */
.L_x_30:
[----:B------:R-:W-:Y:S05]  /*0d40*/  BSYNC.RECONVERGENT B1 ;  /* 0x0000000000017941 */ /* 0x000fea0003800200 */
.L_x_28:
        /* <DEDUP_REMOVED lines=15> */
[----:B------:R-:W-:Y:S02]  /*0e40*/  IMAD.MOV R17, RZ, RZ, -R18 ;  /* 0x000000ffff117224 */ /* 0x000fe400078e0a12 */
[----:B------:R-:W-:Y:S02]  /*0e50*/  IMAD.MOV.U32 R19, RZ, RZ, RZ ;  /* 0x000000ffff137224 */ /* 0x000fe400078e00ff */
        /* <DEDUP_REMOVED lines=10> */
.L_x_32:
        /* <DEDUP_REMOVED lines=8> */
[----:B------:R-:W-:-:S03]  /*0f80*/  IMAD.MOV.U32 R18, RZ, RZ, R21 ;  /* 0x000000ffff127224 */ /* 0x000fc600078e0015 */
[----:B------:R-:W-:Y:S01]  /*0f90*/  IADD3.X R6, PT, PT, RZ, ~R20, RZ, P0, !PT ;  /* 0x80000014ff067210 */ /* 0x000fe200007fe4ff */
[----:B------:R-:W-:-:S04]  /*0fa0*/  IMAD.WIDE.U32 R16, R19, UR38, R16 ;  /* 0x0000002613107c25 */ /* 0x000fc8000f8e0010 */
[----:B------:R-:W-:Y:S02]  /*0fb0*/  IMAD R6, R6, UR38, RZ ;  /* 0x0000002606067c24 */ /* 0x000fe4000f8e02ff */
[----:B------:R-:W-:Y:S02]  /*0fc0*/  IMAD.MOV.U32 R22, RZ, RZ, R16 ;  /* 0x000000ffff167224 */ /* 0x000fe400078e0010 */
[----:B------:R-:W-:-:S05]  /*0fd0*/  IMAD R19, R19, UR39, R6 ;  /* 0x0000002713137c24 */ /* 0x000fca000f8e0206 */
[----:B------:R-:W-:Y:S02]  /*0fe0*/  IADD3 R6, PT, PT, R17, R19, RZ ;  /* 0x0000001311067210 */ /* 0x000fe40007ffe0ff */
[----:B------:R-:W-:-:S07]  /*0ff0*/  MOV R19, R20 ;  /* 0x0000001400137202 */ /* 0x000fce0000000f00 */
.L_x_33:
[----:B------:R-:W-:Y:S05]  /*1000*/  BSYNC.RECONVERGENT B1 ;  /* 0x0000000000017941 */ /* 0x000fea0003800200 */
.L_x_31:
[----:B0-----:R-:W-:Y:S02]  /*1010*/  R2UR UR26, R14 ;  /* 0x000000000e1a72ca */ /* 0x001fe400000e0000 */
[----:B------:R-:W-:Y:S02]  /*1020*/  R2UR UR27, R15 ;  /* 0x000000000f1b72ca */ /* 0x000fe400000e0000 */
[----:B------:R-:W-:-:S04]  /*1030*/  LEA R16, P0, R12, UR8, 0x3 ;  /* 0x000000080c107c11 */ /* 0x000fc8000f8018ff */
[----:B------:R-:W-:-:S07]  /*1040*/  LEA.HI.X R17, R12, UR9, R13, 0x3, P0 ;  /* 0x000000090c117c11 */ /* 0x000fce00080f1c0d */
[----:B------:R-:W2:Y:S01]  /*1050*/  LDG.E.64 R16, desc[UR26][R16.64] ;  /* 0x0000001a10107981 */ /* 0x000ea2000c1e1b00 */
[----:B------:R-:W-:Y:S01]  /*1060*/  IMAD R13, R13, UR22, RZ ;  /* 0x000000160d0d7c24 */ /* 0x000fe2000f8e02ff */
[----:B------:R-:W-:Y:S01]  /*1070*/  R2UR UR40, R14 ;  /* 0x000000000e2872ca */ /* 0x000fe200000e0000 */
[----:B------:R-:W-:Y:S01]  /*1080*/  IMAD.MOV.U32 R27, RZ, RZ, R11 ;  /* 0x000000ffff1b7224 */ /* 0x000fe200078e000b */
[----:B------:R-:W-:Y:S01]  /*1090*/  R2UR UR41, R15 ;  /* 0x000000000f2972ca */ /* 0x000fe200000e0000 */
[C---:B------:R-:W-:Y:S02]  /*10a0*/  IMAD R13, R12.reuse, UR23, R13 ;  /* 0x000000170c0d7c24 */ /* 0x040fe4000f8e020d */
[----:B------:R-:W-:-:S04]  /*10b0*/  IMAD.WIDE.U32 R26, R12, UR22, R26 ;  /* 0x000000160c1a7c25 */ /* 0x000fc8000f8e001a */
[----:B------:R-:W-:Y:S01]  /*10c0*/  IMAD R11, R6, UR36, RZ ;  /* 0x00000024060b7c24 */ /* 0x000fe2000f8e02ff */
[----:B------:R-:W-:-:S03]  /*10d0*/  IADD3 R27, PT, PT, R27, R13, RZ ;  /* 0x0000000d1b1b7210 */ /* 0x000fc60007ffe0ff */
[C---:B------:R-:W-:Y:S02]  /*10e0*/  IMAD R11, R22.reuse, UR37, R11 ;  /* 0x00000025160b7c24 */ /* 0x040fe4000f8e020b */
[----:B------:R-:W-:-:S04]  /*10f0*/  IMAD.WIDE.U32 R22, R22, UR36, R26 ;  /* 0x0000002416167c25 */ /* 0x000fc8000f8e001a */
[----:B------:R-:W-:Y:S01]  /*1100*/  IMAD.IADD R11, R23, 0x1, R11 ;  /* 0x00000001170b7824 */ /* 0x000fe200078e020b */
[----:B------:R-:W-:-:S04]  /*1110*/  LEA R12, P0, R22, UR10, 0x3 ;  /* 0x0000000a160c7c11 */ /* 0x000fc8000f8018ff */
[----:B------:R-:W-:-:S06]  /*1120*/  LEA.HI.X R13, R22, UR11, R11, 0x3, P0 ;  /* 0x0000000b160d7c11 */ /* 0x000fcc00080f1c0b */
[----:B------:R-:W3:Y:S01]  /*1130*/  LDG.E.64 R12, desc[UR26][R12.64] ;  /* 0x0000001a0c0c7981 */ /* 0x000ee2000c1e1b00 */
[----:B------:R-:W-:-:S04]  /*1140*/  IMAD R9, R9, UR24, RZ ;  /* 0x0000001809097c24 */ /* 0x000fc8000f8e02ff */
[----:B------:R-:W-:Y:S01]  /*1150*/  IMAD R9, R10, UR25, R9 ;  /* 0x000000190a097c24 */ /* 0x000fe2000f8e0209 */
[----:B--2---:R-:W-:-:S04]  /*1160*/  LEA R20, P0, R4, R16, 0x3 ;  /* 0x0000001004147211 */ /* 0x004fc800078018ff */
[----:B------:R-:W-:-:S05]  /*1170*/  LEA.HI.X R21, R4, R17, R5, 0x3, P0 ;  /* 0x0000001104157211 */ /* 0x000fca00000f1c05 */
[----:B------:R-:W2:Y:S01]  /*1180*/  LDG.E.64 R4, desc[UR40][R20.64] ;  /* 0x0000002814047981 */ /* 0x000ea2000c1e1b00 */
[----:B------:R-:W-:Y:S01]  /*1190*/  MOV R16, R18 ;  /* 0x0000001200107202 */ /* 0x000fe20000000f00 */
[----:B------:R-:W-:-:S04]  /*11a0*/  IMAD.MOV.U32 R17, RZ, RZ, R19 ;  /* 0x000000ffff117224 */ /* 0x000fc800078e0013 */
[----:B------:R-:W-:-:S05]  /*11b0*/  IMAD.WIDE.U32 R16, R10, UR24, R16 ;  /* 0x000000180a107c25 */ /* 0x000fca000f8e0010 */
[----:B------:R-:W-:-:S05]  /*11c0*/  IADD3 R6, PT, PT, R17, R9, RZ ;  /* 0x0000000911067210 */ /* 0x000fca0007ffe0ff */
[----:B------:R-:W-:Y:S02]  /*11d0*/  IMAD R9, R6, UR32, RZ ;  /* 0x0000002006097c24 */ /* 0x000fe4000f8e02ff */
[----:B------:R-:W-:Y:S02]  /*11e0*/  IMAD.MOV.U32 R6, RZ, RZ, R8 ;  /* 0x000000ffff067224 */ /* 0x000fe400078e0008 */
[C---:B------:R-:W-:Y:S02]  /*11f0*/  IMAD R9, R16.reuse, UR33, R9 ;  /* 0x0000002110097c24 */ /* 0x040fe4000f8e0209 */
[----:B------:R-:W-:-:S05]  /*1200*/  IMAD.WIDE.U32 R6, R16, UR32, R6 ;  /* 0x0000002010067c25 */ /* 0x000fca000f8e0006 */
[----:B------:R-:W-:Y:S02]  /*1210*/  IADD3 R7, PT, PT, R7, R9, RZ ;  /* 0x0000000907077210 */ /* 0x000fe40007ffe0ff */
[----:B---3--:R-:W-:-:S04]  /*1220*/  LEA R8, P0, R6, R12, 0x3 ;  /* 0x0000000c06087211 */ /* 0x008fc800078018ff */
        /* <DEDUP_REMOVED lines=8> */
.L_x_18:
[----:B------:R-:W-:Y:S05]  /*12b0*/  EXIT ;  /* 0x000000000000794d */ /* 0x000fea0003800000 */
        .weak           $__internal_1_$__cuda_sm20_div_u64
        .type           $__internal_1_$__cuda_sm20_div_u64,@function
        .size           $__internal_1_$__cuda_sm20_div_u64,(.L_x_320 - $__internal_1_$__cuda_sm20_div_u64)
$__internal_1_$__cuda_sm20_div_u64:
[----:B------:R-:W0:Y:S08]  /*12c0*/  I2F.U64.RP R22, R18 ;  /* 0x0000001200167312 */ /* 0x000e300000309000 */
[----:B0-----:R-:W0:Y:S02]  /*12d0*/  MUFU.RCP R22, R22 ;  /* 0x0000001600167308 */ /* 0x001e240000001000 */
[----:B0-----:R-:W-:-:S06]  /*12e0*/  IADD3 R24, PT, PT, R22, 0x1ffffffe, RZ ;  /* 0x1ffffffe16187810 */ /* 0x001fcc0007ffe0ff */
[----:B------:R-:W0:Y:S02]  /*12f0*/  F2I.U64.TRUNC R24, R24 ;  /* 0x0000001800187311 */ /* 0x000e24000020d800 */
[----:B0-----:R-:W-:Y:S01]  /*1300*/  IMAD.WIDE.U32 R28, R24, R18, RZ ;  /* 0x00000012181c7225 */ /* 0x001fe200078e00ff */
[----:B------:R-:W-:-:S03]  /*1310*/  MOV R31, R24 ;  /* 0x00000018001f7202 */ /* 0x000fc60000000f00 */
[----:B------:R-:W-:Y:S01]  /*1320*/  IMAD R21, R24, R19, R29 ;  /* 0x0000001318157224 */ /* 0x000fe200078e021d */
[----:B------:R-:W-:-:S03]  /*1330*/  IADD3 R28, P0, PT, RZ, -R28, RZ ;  /* 0x8000001cff1c7210 */ /* 0x000fc60007f1e0ff */
[----:B------:R-:W-:Y:S02]  /*1340*/  IMAD R21, R25, R18, R21 ;  /* 0x0000001219157224 */ /* 0x000fe400078e0215 */
[----:B------:R-:W-:-:S04]  /*1350*/  IMAD.HI.U32 R30, R24, R28, RZ ;  /* 0x0000001c181e7227 */ /* 0x000fc800078e00ff */
[----:B------:R-:W-:-:S04]  /*1360*/  IMAD.X R21, RZ, RZ, ~R21, P0 ;  /* 0x000000ffff157224 */ /* 0x000fc800000e0e15 */
[----:B------:R-:W-:-:S04]  /*1370*/  IMAD.WIDE.U32 R30, P0, R24, R21, R30 ;  /* 0x00000015181e7225 */ /* 0x000fc8000780001e */
[C---:B------:R-:W-:Y:S02]  /*1380*/  IMAD R29, R25.reuse, R21, RZ ;  /* 0x00000015191d7224 */ /* 0x040fe400078e02ff */
[----:B------:R-:W-:-:S04]  /*1390*/  IMAD.HI.U32 R28, P1, R25, R28, R30 ;  /* 0x0000001c191c7227 */ /* 0x000fc8000782001e */
[----:B------:R-:W-:Y:S01]  /*13a0*/  IMAD.HI.U32 R21, R25, R21, RZ ;  /* 0x0000001519157227 */ /* 0x000fe200078e00ff */
[----:B------:R-:W-:-:S03]  /*13b0*/  IADD3 R29, P2, PT, R29, R28, RZ ;  /* 0x0000001c1d1d7210 */ /* 0x000fc60007f5e0ff */
[----:B------:R-:W-:Y:S02]  /*13c0*/  IMAD.X R24, R21, 0x1, R25, P0 ;  /* 0x0000000115187824 */ /* 0x000fe400000e0619 */
[----:B------:R-:W-:-:S03]  /*13d0*/  IMAD.WIDE.U32 R30, R29, R18, RZ ;  /* 0x000000121d1e7225 */ /* 0x000fc600078e00ff */
[----:B------:R-:W-:Y:S01]  /*13e0*/  IADD3.X R24, PT, PT, RZ, RZ, R24, P2, P1 ;  /* 0x000000ffff187210 */ /* 0x000fe200017e2418 */
[----:B------:R-:W-:Y:S01]  /*13f0*/  IMAD R21, R29, R19, R31 ;  /* 0x000000131d157224 */ /* 0x000fe200078e021f */
[----:B------:R-:W-:-:S03]  /*1400*/  IADD3 R25, P0, PT, RZ, -R30, RZ ;  /* 0x8000001eff197210 */ /* 0x000fc60007f1e0ff */
[----:B------:R-:W-:Y:S02]  /*1410*/  IMAD R21, R24, R18, R21 ;  /* 0x0000001218157224 */ /* 0x000fe400078e0215 */
[----:B------:R-:W-:-:S03]  /*1420*/  IMAD.HI.U32 R28, R29, R25, RZ ;  /* 0x000000191d1c7227 */ /* 0x000fc600078e00ff */
[----:B------:R-:W-:-:S05]  /*1430*/  IADD3.X R21, PT, PT, RZ, ~R21, RZ, P0, !PT ;  /* 0x80000015ff157210 */ /* 0x000fca00007fe4ff */
[----:B------:R-:W-:-:S04]  /*1440*/  IMAD.WIDE.U32 R28, P0, R29, R21, R28 ;  /* 0x000000151d1c7225 */ /* 0x000fc8000780001c */
[----:B------:R-:W-:-:S04]  /*1450*/  IMAD.HI.U32 R22, P1, R24, R25, R28 ;  /* 0x0000001918167227 */ /* 0x000fc8000782001c */
[----:B------:R-:W-:Y:S02]  /*1460*/  HFMA2 R29, -RZ, RZ, 0, 0 ;  /* 0x00000000ff1d7431 */ /* 0x000fe400000001ff */
        /* <DEDUP_REMOVED lines=19> */
[----:B------:R-:W-:Y:S02]  /*15a0*/  IADD3 R25, P2, PT, R22, 0x1, RZ ;  /* 0x0000000116197810 */ /* 0x000fe40007f5e0ff */
[----:B------:R-:W-:Y:S02]  /*15b0*/  IADD3 R24, P1, PT, -R18, R23, RZ ;  /* 0x0000001712187210 */ /* 0x000fe40007f3e1ff */
        /* <DEDUP_REMOVED lines=19> */
[----:B------:R-:W-:Y:S06]  /*16f0*/  RET.REL.NODEC R18 `(_ZN36_GLOBAL__N__32dd2b4f_4_k_cu_fff026ee38kvbm_kernels_universal_to_block_kernelIdLNS_11BlockLayoutE0EEEvPKPKT_PKPS2_mmmmmmmm) ;  /* 0xffffffe812407950 */ /* 0x000fec0003c3ffff */
.L_x_35:
        /* <DEDUP_REMOVED lines=16> */
.L_x_320:


//--------------------- .text._ZN36_GLOBAL__N__32dd2b4f_4_k_cu_fff026ee38kvbm_kernels_universal_to_block_kernelIfLNS_11BlockLayoutE1EEEvPKPKT_PKPS2_mmmmmmmm --------------------------
	.section	.text._ZN36_GLOBAL__N__32dd2b4f_4_k_cu_fff026ee38kvbm_kernels_universal_to_block_kernelIfLNS_11BlockLayoutE1EEEvPKPKT_PKPS2_mmmmmmmm,"ax",@progbits
	.align	128
.text._ZN36_GLOBAL__N__32dd2b4f_4_k_cu_fff026ee38kvbm_kernels_universal_to_block_kernelIfLNS_11BlockLayoutE1EEEvPKPKT_PKPS2_mmmmmmmm:
        .type           _ZN36_GLOBAL__N__32dd2b4f_4_k_cu_fff026ee38kvbm_kernels_universal_to_block_kernelIfLNS_11BlockLayoutE1EEEvPKPKT_PKPS2_mmmmmmmm,@function
        .size           _ZN36_GLOBAL__N__32dd2b4f_4_k_cu_fff026ee38kvbm_kernels_universal_to_block_kernelIfLNS_11BlockLayoutE1EEEvPKPKT_PKPS2_mmmmmmmm,(.L_x_322 - _ZN36_GLOBAL__N__32dd2b4f_4_k_cu_fff026ee38kvbm_kernels_universal_to_block_kernelIfLNS_11BlockLayoutE1EEEvPKPKT_PKPS2_mmmmmmmm)
        .other          _ZN36_GLOBAL__N__32dd2b4f_4_k_cu_fff026ee38kvbm_kernels_universal_to_block_kernelIfLNS_11BlockLayoutE1EEEvPKPKT_PKPS2_mmmmmmmm,@"STO_CUDA_ENTRY STV_DEFAULT"
_ZN36_GLOBAL__N__32dd2b4f_4_k_cu_fff026ee38kvbm_kernels_universal_to_block_kernelIfLNS_11BlockLayoutE1EEEvPKPKT_PKPS2_mmmmmmmm:
        /* <DEDUP_REMOVED lines=36> */
.L_x_52:
[----:B------:R-:W-:Y:S01]  /*0240*/  LOP3.LUT R0, R11, UR28, RZ, 0xfc, !PT ;  /* 0x0000001c0b007c12 */ /* 0x000fe2000f8efcff */
[----:B------:R-:W-:Y:S03]  /*0250*/  BSSY.RECONVERGENT B1, `(.L_x_37) ;  /* 0x0000029000017945 */ /* 0x000fe60003800200 */
[----:B------:R-:W-:-:S13]  /*0260*/  ISETP.NE.U32.AND P0, PT, R0, RZ, PT ;  /* 0x000000ff0000720c */ /* 0x000fda0003f05070 */
[----:B-1----:R-:W-:Y:S05]  /*0270*/  @P0 BRA `(.L_x_38) ;  /* 0x00000000005c0947 */ /* 0x002fea0003800000 */
[----:B------:R-:W1:Y:S01]  /*0280*/  I2F.U32.RP R0, UR29 ;  /* 0x0000001d00007d06 */ /* 0x000e620008209000 */
[----:B------:R-:W-:Y:S01]  /*0290*/  ISETP.NE.U32.AND P2, PT, RZ, UR29, PT ;  /* 0x0000001dff007c0c */ /* 0x000fe2000bf45070 */
[----:B------:R-:W-:Y:S02]  /*02a0*/  HFMA2 R13, -RZ, RZ, 0, 0 ;  /* 0x00000000ff0d7431 */ /* 0x000fe400000001ff */
[----:B------:R-:W-:-:S04]  /*02b0*/  IMAD.MOV.U32 R9, RZ, RZ, RZ ;  /* 0x000000ffff097224 */ /* 0x000fc800078e00ff */
        /* <DEDUP_REMOVED lines=18> */
[----:B------:R-:W-:Y:S06]  /*03e0*/  BRA `(.L_x_39) ;  /* 0x00000000003c7947 */ /* 0x000fec0003800000 */
.L_x_38:
[----:B------:R-:W1:Y:S01]  /*03f0*/  LDCU.64 UR26, c[0x0][0x398] ;  /* 0x00007300ff1a77ac */ /* 0x000e620008000a00 */
[----:B------:R-:W-:Y:S01]  /*0400*/  IMAD.MOV.U32 R18, RZ, RZ, R10 ;  /* 0x000000ffff127224 */ /* 0x000fe200078e000a */
[----:B------:R-:W-:Y:S02]  /*0410*/  MOV R20, R11 ;  /* 0x0000000b00147202 */ /* 0x000fe40000000f00 */
[----:B------:R-:W-:Y:S02]  /*0420*/  MOV R4, 0x460 ;  /* 0x0000046000047802 */ /* 0x000fe40000000f00 */
[----:B-1----:R-:W-:Y:S01]  /*0430*/  MOV R6, UR26 ;  /* 0x0000001a00067c02 */ /* 0x002fe20008000f00 */
[----:B------:R-:W-:-:S07]  /*0440*/  IMAD.U32 R7, RZ, RZ, UR27 ;  /* 0x0000001bff077e24 */ /* 0x000fce000f8e00ff */
[----:B0-----:R-:W-:Y:S05]  /*0450*/  CALL.REL.NOINC `($__internal_2_$__cuda_sm20_div_u64) ;  /* 0x0000000c00ac7944 */ /* 0x001fea0003c00000 */
        /* <DEDUP_REMOVED lines=8> */
.L_x_39:
[----:B------:R-:W-:Y:S05]  /*04e0*/  BSYNC.RECONVERGENT B1 ;  /* 0x0000000000017941 */ /* 0x000fea0003800200 */
.L_x_37:
        /* <DEDUP_REMOVED lines=15> */
[----:B------:R-:W-:Y:S01]  /*05e0*/  IMAD.MOV.U32 R5, RZ, RZ, RZ ;  /* 0x000000ffff057224 */ /* 0x000fe200078e00ff */
        /* <DEDUP_REMOVED lines=11> */
.L_x_41:
        /* <DEDUP_REMOVED lines=9> */
[----:B------:R-:W-:Y:S02]  /*0730*/  MOV R3, R9 ;  /* 0x0000000900037202 */ /* 0x000fe40000000f00 */
[----:B------:R-:W-:Y:S01]  /*0740*/  MOV R17, R19 ;  /* 0x0000001300117202 */ /* 0x000fe20000000f00 */
[----:B------:R-:W-:Y:S02]  /*0750*/  IMAD.X R0, RZ, RZ, ~R19, P0 ;  /* 0x000000ffff007224 */ /* 0x000fe400000e0e13 */
[----:B------:R-:W-:-:S04]  /*0760*/  IMAD.WIDE.U32 R4, R7, UR32, R2 ;  /* 0x0000002007047c25 */ /* 0x000fc8000f8e0002 */
[----:B------:R-:W-:-:S04]  /*0770*/  IMAD R0, R0, UR32, RZ ;  /* 0x0000002000007c24 */ /* 0x000fc8000f8e02ff */
[----:B------:R-:W-:Y:S02]  /*0780*/  IMAD R3, R7, UR33, R0 ;  /* 0x0000002107037c24 */ /* 0x000fe4000f8e0200 */
[----:B------:R-:W-:-:S03]  /*0790*/  IMAD.MOV.U32 R0, RZ, RZ, R4 ;  /* 0x000000ffff007224 */ /* 0x000fc600078e0004 */
[----:B------:R-:W-:-:S07]  /*07a0*/  IADD3 R5, PT, PT, R5, R3, RZ ;  /* 0x0000000305057210 */ /* 0x000fce0007ffe0ff */
.L_x_42:
[----:B------:R-:W-:Y:S05]  /*07b0*/  BSYNC.RECONVERGENT B1 ;  /* 0x0000000000017941 */ /* 0x000fea0003800200 */
.L_x_40:
[----:B------:R-:W-:Y:S01]  /*07c0*/  LOP3.LUT R3, R17, UR18, RZ, 0xfc, !PT ;  /* 0x0000001211037c12 */ /* 0x000fe2000f8efcff */
[----:B------:R-:W-:Y:S03]  /*07d0*/  BSSY.RECONVERGENT B1, `(.L_x_43) ;  /* 0x000002c000017945 */ /* 0x000fe60003800200 */
[----:B------:R-:W-:-:S13]  /*07e0*/  ISETP.NE.U32.AND P0, PT, R3, RZ, PT ;  /* 0x000000ff0300720c */ /* 0x000fda0003f05070 */
[----:B------:R-:W-:Y:S05]  /*07f0*/  @P0 BRA `(.L_x_44) ;  /* 0x0000000000600947 */ /* 0x000fea0003800000 */
[----:B------:R-:W1:Y:S01]  /*0800*/  I2F.U32.RP R3, UR19 ;  /* 0x0000001300037d06 */ /* 0x000e620008209000 */
[----:B------:R-:W-:-:S07]  /*0810*/  ISETP.NE.U32.AND P2, PT, RZ, UR19, PT ;  /* 0x00000013ff007c0c */ /* 0x000fce000bf45070 */
[----:B-1----:R-:W1:Y:S02]  /*0820*/  MUFU.RCP R3, R3 ;  /* 0x0000000300037308 */ /* 0x002e640000001000 */
[----:B-1----:R-:W-:Y:S02]  /*0830*/  VIADD R6, R3, 0xffffffe ;  /* 0x0ffffffe03067836 */ /* 0x002fe40000000000 */
[----:B------:R-:W-:-:S04]  /*0840*/  IMAD.MOV.U32 R3, RZ, RZ, RZ ;  /* 0x000000ffff037224 */ /* 0x000fc800078e00ff */
        /* <DEDUP_REMOVED lines=19> */
.L_x_44:
[----:B------:R-:W1:Y:S01]  /*0980*/  LDCU.64 UR26, c[0x0][0x3c0] ;  /* 0x00007800ff1a77ac */ /* 0x000e620008000a00 */
[----:B------:R-:W-:Y:S01]  /*0990*/  MOV R18, R16 ;  /* 0x0000001000127202 */ /* 0x000fe20000000f00 */
[----:B------:R-:W-:Y:S01]  /*09a0*/  IMAD.MOV.U32 R20, RZ, RZ, R17 ;  /* 0x000000ffff147224 */ /* 0x000fe200078e0011 */
[----:B------:R-:W-:Y:S01]  /*09b0*/  MOV R4, 0x9f0 ;  /* 0x000009f000047802 */ /* 0x000fe20000000f00 */
[----:B-1----:R-:W-:Y:S01]  /*09c0*/  IMAD.U32 R6, RZ, RZ, UR26 ;  /* 0x0000001aff067e24 */ /* 0x002fe2000f8e00ff */
[----:B------:R-:W-:-:S07]  /*09d0*/  MOV R7, UR27 ;  /* 0x0000001b00077c02 */ /* 0x000fce0008000f00 */
[----:B0-----:R-:W-:Y:S05]  /*09e0*/  CALL.REL.NOINC `($__internal_2_$__cuda_sm20_div_u64) ;  /* 0x0000000800487944 */ /* 0x001fea0003c00000 */
        /* <DEDUP_REMOVED lines=10> */
.L_x_45:
[----:B------:R-:W-:Y:S05]  /*0a90*/  BSYNC.RECONVERGENT B1 ;  /* 0x0000000000017941 */ /* 0x000fea0003800200 */
.L_x_43:
[----:B------:R-:W-:Y:S01]  /*0aa0*/  LOP3.LUT R4, R17, UR20, RZ, 0xfc, !PT ;  /* 0x0000001411047c12 */ /* 0x000fe2000f8efcff */
[----:B------:R-:W-:Y:S03]  /*0ab0*/  BSSY.RECONVERGENT B1, `(.L_x_46) ;  /* 0x000002c000017945 */ /* 0x000fe60003800200 */
[----:B------:R-:W-:-:S13]  /*0ac0*/  ISETP.NE.U32.AND P0, PT, R4, RZ, PT ;  /* 0x000000ff0400720c */ /* 0x000fda0003f05070 */
[----:B------:R-:W-:Y:S05]  /*0ad0*/  @P0 BRA `(.L_x_47) ;  /* 0x0000000000600947 */ /* 0x000fea0003800000 */
[----:B------:R-:W1:Y:S01]  /*0ae0*/  I2F.U32.RP R4, UR21 ;  /* 0x0000001500047d06 */ /* 0x000e620008209000 */
[----:B------:R-:W-:Y:S02]  /*0af0*/  ISETP.NE.U32.AND P2, PT, RZ, UR21, PT ;  /* 0x00000015ff007c0c */ /* 0x000fe4000bf45070 */
        /* <DEDUP_REMOVED lines=22> */
.L_x_47:
        /* <DEDUP_REMOVED lines=17> */
.L_x_48:
[----:B------:R-:W-:Y:S05]  /*0d70*/  BSYNC.RECONVERGENT B1 ;  /* 0x0000000000017941 */ /* 0x000fea0003800200 */
.L_x_46:
        /* <DEDUP_REMOVED lines=27> */
.L_x_50:
        /* <DEDUP_REMOVED lines=12> */
[----:B------:R-:W-:Y:S01]  /*0ff0*/  IMAD R4, R4, UR38, RZ ;  /* 0x0000002604047c24 */ /* 0x000fe2000f8e02ff */
[----:B------:R-:W-:-:S03]  /*1000*/  MOV R16, R6 ;  /* 0x0000000600107202 */ /* 0x000fc60000000f00 */
[----:B------:R-:W-:-:S04]  /*1010*/  IMAD R17, R21, UR39, R4 ;  /* 0x0000002715117c24 */ /* 0x000fc8000f8e0204 */
[----:B------:R-:W-:-:S07]  /*1020*/  IMAD.IADD R4, R7, 0x1, R17 ;  /* 0x0000000107047824 */ /* 0x000fce00078e0211 */
.L_x_51:
[----:B------:R-:W-:Y:S05]  /*1030*/  BSYNC.RECONVERGENT B1 ;  /* 0x0000000000017941 */ /* 0x000fea0003800200 */
.L_x_49:
        /* <DEDUP_REMOVED lines=10> */
[----:B------:R-:W-:-:S03]  /*10e0*/  IMAD R17, R4, UR36, RZ ;  /* 0x0000002404117c24 */ /* 0x000fc6000f8e02ff */
[----:B------:R-:W-:Y:S01]  /*10f0*/  IADD3 R27, PT, PT, R27, R13, RZ ;  /* 0x0000000d1b1b7210 */ /* 0x000fe20007ffe0ff */
[C---:B------:R-:W-:Y:S02]  /*1100*/  IMAD R13, R16.reuse, UR37, R17 ;  /* 0x00000025100d7c24 */ /* 0x040fe4000f8e0211 */
[----:B------:R-:W-:-:S04]  /*1110*/  IMAD.WIDE.U32 R16, R16, UR36, R26 ;  /* 0x0000002410107c25 */ /* 0x000fc8000f8e001a */
[----:B------:R-:W-:Y:S01]  /*1120*/  IMAD.IADD R13, R17, 0x1, R13 ;  /* 0x00000001110d7824 */ /* 0x000fe200078e020d */
[----:B------:R-:W-:-:S04]  /*1130*/  LEA R12, P0, R16, UR14, 0x3 ;  /* 0x0000000e100c7c11 */ /* 0x000fc8000f8018ff */
[----:B------:R-:W-:-:S06]  /*1140*/  LEA.HI.X R13, R16, UR15, R13, 0x3, P0 ;  /* 0x0000000f100d7c11 */ /* 0x000fcc00080f1c0d */
[----:B------:R-:W3:Y:S01]  /*1150*/  LDG.E.64 R12, desc[UR26][R12.64] ;  /* 0x0000001a0c0c7981 */ /* 0x000ee2000c1e1b00 */
[----:B------:R-:W0:Y:S01]  /*1160*/  LDCU UR7, c[0x0][0x360] ;  /* 0x00006c00ff0777ac */ /* 0x000e220008000800 */
[----:B------:R-:W0:Y:S01]  /*1170*/  LDC R16, c[0x0][0x370] ;  /* 0x0000dc00ff107b82 */ /* 0x000e220000000800 */
[----:B--2---:R-:W-:-:S04]  /*1180*/  LEA R8, P0, R2, R6, 0x2 ;  /* 0x0000000602087211 */ /* 0x004fc800078010ff */
[----:B------:R-:W-:-:S05]  /*1190*/  LEA.HI.X R9, R2, R7, R9, 0x2, P0 ;  /* 0x0000000702097211 */ /* 0x000fca00000f1409 */
[----:B------:R-:W2:Y:S01]  /*11a0*/  LDG.E R4, desc[UR40][R8.64] ;  /* 0x0000002808047981 */ /* 0x000ea2000c1e1900 */
[----:B------:R-:W-:Y:S01]  /*11b0*/  MOV R2, R22 ;  /* 0x0000001600027202 */ /* 0x000fe20000000f00 */
[----:B------:R-:W-:-:S04]  /*11c0*/  IMAD R7, R19, UR8, RZ ;  /* 0x0000000813077c24 */ /* 0x000fc8000f8e02ff */
[----:B------:R-:W-:-:S04]  /*11d0*/  IMAD.WIDE.U32 R2, R18, UR8, R2 ;  /* 0x0000000812027c25 */ /* 0x000fc8000f8e0002 */
[----:B------:R-:W-:Y:S01]  /*11e0*/  IMAD R7, R18, UR9, R7 ;  /* 0x0000000912077c24 */ /* 0x000fe2000f8e0207 */
[----:B------:R-:W-:-:S03]  /*11f0*/  MOV R6, R0 ;  /* 0x0000000000067202 */ /* 0x000fc60000000f00 */
[----:B------:R-:W-:Y:S02]  /*1200*/  IMAD.IADD R3, R3, 0x1, R7 ;  /* 0x0000000103037824 */ /* 0x000fe400078e0207 */
[----:B------:R-:W-:Y:S02]  /*1210*/  IMAD.MOV.U32 R7, RZ, RZ, R5 ;  /* 0x000000ffff077224 */ /* 0x000fe400078e0005 */
[----:B------:R-:W-:Y:S02]  /*1220*/  IMAD R3, R3, UR10, RZ ;  /* 0x0000000a03037c24 */ /* 0x000fe4000f8e02ff */
[----:B------:R-:W-:-:S04]  /*1230*/  IMAD.WIDE.U32 R6, R2, UR10, R6 ;  /* 0x0000000a02067c25 */ /* 0x000fc8000f8e0006 */
[----:B------:R-:W-:Y:S01]  /*1240*/  IMAD R3, R2, UR11, R3 ;  /* 0x0000000b02037c24 */ /* 0x000fe2000f8e0203 */
[----:B---3--:R-:W-:Y:S01]  /*1250*/  LEA R2, P0, R6, R12, 0x2 ;  /* 0x0000000c06027211 */ /* 0x008fe200078010ff */
[----:B0-----:R-:W-:-:S03]  /*1260*/  IMAD R5, R16, UR7, RZ ;  /* 0x0000000710057c24 */ /* 0x001fc6000f8e02ff */
[----:B------:R-:W-:-:S04]  /*1270*/  IADD3 R3, PT, PT, R7, R3, RZ ;  /* 0x0000000307037210 */ /* 0x000fc80007ffe0ff */
[----:B------:R-:W-:Y:S02]  /*1280*/  LEA.HI.X R3, R6, R13, R3, 0x2, P0 ;  /* 0x0000000d06037211 */ /* 0x000fe400000f1403 */
[----:B------:R-:W-:-:S05]  /*1290*/  IADD3 R10, P0, PT, R5, R10, RZ ;  /* 0x0000000a050a7210 */ /* 0x000fca0007f1e0ff */
[----:B------:R-:W-:Y:S01]  /*12a0*/  IMAD.X R11, RZ, RZ, R11, P0 ;  /* 0x000000ffff0b7224 */ /* 0x000fe200000e060b */
[----:B------:R-:W-:-:S04]  /*12b0*/  ISETP.GE.U32.AND P0, PT, R10, UR4, PT ;  /* 0x000000040a007c0c */ /* 0x000fc8000bf06070 */
[----:B------:R-:W-:Y:S01]  /*12c0*/  ISETP.GE.U32.AND.EX P0, PT, R11, UR6, PT, P0 ;  /* 0x000000060b007c0c */ /* 0x000fe2000bf06100 */
[----:B--2---:R1:W-:-:S12]  /*12d0*/  STG.E desc[UR26][R2.64], R4 ;  /* 0x0000000402007986 */ /* 0x0043d8000c10191a */
[----:B------:R-:W-:Y:S05]  /*12e0*/  @!P0 BRA `(.L_x_52) ;  /* 0xffffffec00d48947 */ /* 0x000fea000383ffff */
[----:B------:R-:W-:Y:S05]  /*12f0*/  BSYNC.RECONVERGENT B0 ;  /* 0x0000000000007941 */ /* 0x000fea0003800200 */
.L_x_36:
[----:B------:R-:W-:Y:S05]  /*1300*/  EXIT ;  /* 0x000000000000794d */ /* 0x000fea0003800000 */
        .weak           $__internal_2_$__cuda_sm20_div_u64
        .type           $__internal_2_$__cuda_sm20_div_u64,@function
        .size           $__internal_2_$__cuda_sm20_div_u64,(.L_x_322 - $__internal_2_$__cuda_sm20_div_u64)
$__internal_2_$__cuda_sm20_div_u64:
        /* <DEDUP_REMOVED lines=67> */
[----:B------:R-:W-:Y:S06]  /*1740*/  RET.REL.NODEC R6 `(_ZN36_GLOBAL__N__32dd2b4f_4_k_cu_fff026ee38kvbm_kernels_universal_to_block_kernelIfLNS_11BlockLayoutE1EEEvPKPKT_PKPS2_mmmmmmmm) ;  /* 0xffffffe8062c7950 */ /* 0x000fec0003c3ffff */
.L_x_53:
        /* <DEDUP_REMOVED lines=11> */
.L_x_322:


//--------------------- .text._ZN36_GLOBAL__N__32dd2b4f_4_k_cu_fff026ee38kvbm_kernels_universal_to_block_kernelIfLNS_11BlockLayoutE0EEEvPKPKT_PKPS2_mmmmmmmm --------------------------
	.section	.text._ZN36_GLOBAL__N__32dd2b4f_4_k_cu_fff026ee38kvbm_kernels_universal_to_block_kernelIfLNS_11BlockLayoutE0EEEvPKPKT_PKPS2_mmmmmmmm,"ax",@progbits
	.align	128
.text._ZN36_GLOBAL__N__32dd2b4f_4_k_cu_fff026ee38kvbm_kernels_universal_to_block_kernelIfLNS_11BlockLayoutE0EEEvPKPKT_PKPS2_mmmmmmmm:
        .type           _ZN36_GLOBAL__N__32dd2b4f_4_k_cu_fff026ee38kvbm_kernels_universal_to_block_kernelIfLNS_11BlockLayoutE0EEEvPKPKT_PKPS2_mmmmmmmm,@function
        .size           _ZN36_GLOBAL__N__32dd2b4f_4_k_cu_fff026ee38kvbm_kernels_universal_to_block_kernelIfLNS_11BlockLayoutE0EEEvPKPKT_PKPS2_mmmmmmmm,(.L_x_324 - _ZN36_GLOBAL__N__32dd2b4f_4_k_cu_fff026ee38kvbm_kernels_universal_to_block_kernelIfLNS_11BlockLayoutE0EEEvPKPKT_PKPS2_mmmmmmmm)
        .other          _ZN36_GLOBAL__N__32dd2b4f_4_k_cu_fff026ee38kvbm_kernels_universal_to_block_kernelIfLNS_11BlockLayoutE0EEEvPKPKT_PKPS2_mmmmmmmm,@"STO_CUDA_ENTRY STV_DEFAULT"
_ZN36_GLOBAL__N__32dd2b4f_4_k_cu_fff026ee38kvbm_kernels_universal_to_block_kernelIfLNS_11BlockLayoutE0EEEvPKPKT_PKPS2_mmmmmmmm:
        /* <DEDUP_REMOVED lines=38> */
.L_x_70:
        /* <DEDUP_REMOVED lines=27> */
.L_x_56:
[----:B------:R-:W1:Y:S01]  /*0410*/  LDCU.64 UR26, c[0x0][0x398] ;  /* 0x00007300ff1a77ac */ /* 0x000e620008000a00 */
[----:B------:R-:W-:Y:S01]  /*0420*/  IMAD.MOV.U32 R23, RZ, RZ, R2 ;  /* 0x000000ffff177224 */ /* 0x000fe200078e0002 */
[----:B------:R-:W-:Y:S02]  /*0430*/  MOV R20, R3 ;  /* 0x0000000300147202 */ /* 0x000fe40000000f00 */
[----:B------:R-:W-:Y:S02]  /*0440*/  MOV R6, 0x480 ;  /* 0x0000048000067802 */ /* 0x000fe40000000f00 */
[----:B-1----:R-:W-:Y:S01]  /*0450*/  MOV R18, UR26 ;  /* 0x0000001a00127c02 */ /* 0x002fe20008000f00 */
[----:B------:R-:W-:-:S07]  /*0460*/  IMAD.U32 R19, RZ, RZ, UR27 ;  /* 0x0000001bff137e24 */ /* 0x000fce000f8e00ff */
[----:B0-----:R-:W-:Y:S05]  /*0470*/  CALL.REL.NOINC `($__internal_3_$__cuda_sm20_div_u64) ;  /* 0x0000000c00907944 */ /* 0x001fea0003c00000 */
        /* <DEDUP_REMOVED lines=8> */
.L_x_57:
[----:B------:R-:W-:Y:S05]  /*0500*/  BSYNC.RECONVERGENT B1 ;  /* 0x0000000000017941 */ /* 0x000fea0003800200 */
.L_x_55:
        /* <DEDUP_REMOVED lines=27> */
.L_x_59:
        /* <DEDUP_REMOVED lines=15> */
.L_x_60:
[----:B------:R-:W-:Y:S05]  /*07b0*/  BSYNC.RECONVERGENT B1 ;  /* 0x0000000000017941 */ /* 0x000fea0003800200 */
.L_x_58:
        /* <DEDUP_REMOVED lines=27> */
.L_x_62:
        /* <DEDUP_REMOVED lines=15> */
.L_x_63:
[----:B------:R-:W-:Y:S05]  /*0a60*/  BSYNC.RECONVERGENT B1 ;  /* 0x0000000000017941 */ /* 0x000fea0003800200 */
.L_x_61:
        /* <DEDUP_REMOVED lines=28> */
.L_x_65:
[----:B------:R-:W1:Y:S01]  /*0c30*/  LDCU.64 UR26, c[0x0][0x3b8] ;  /* 0x00007700ff1a77ac */ /* 0x000e620008000a00 */
[----:B------:R-:W-:Y:S01]  /*0c40*/  MOV R23, R16 ;  /* 0x0000001000177202 */ /* 0x000fe20000000f00 */
[----:B------:R-:W-:Y:S01]  /*0c50*/  IMAD.MOV.U32 R20, RZ, RZ, R17 ;  /* 0x000000ffff147224 */ /* 0x000fe200078e0011 */
[----:B------:R-:W-:Y:S01]  /*0c60*/  MOV R6, 0xca0 ;  /* 0x00000ca000067802 */ /* 0x000fe20000000f00 */
[----:B-1----:R-:W-:Y:S01]  /*0c70*/  IMAD.U32 R18, RZ, RZ, UR26 ;  /* 0x0000001aff127e24 */ /* 0x002fe2000f8e00ff */
[----:B------:R-:W-:-:S07]  /*0c80*/  MOV R19, UR27 ;  /* 0x0000001b00137c02 */ /* 0x000fce0008000f00 */
[----:B0-----:R-:W-:Y:S05]  /*0c90*/  CALL.REL.NOINC `($__internal_3_$__cuda_sm20_div_u64) ;  /* 0x0000000400887944 */ /* 0x001fea0003c00000 */
        /* <DEDUP_REMOVED lines=10> */
.L_x_66:
[----:B------:R-:W-:Y:S05]  /*0d40*/  BSYNC.RECONVERGENT B1 ;  /* 0x0000000000017941 */ /* 0x000fea0003800200 */
.L_x_64:
        /* <DEDUP_REMOVED lines=27> */
.L_x_68:
        /* <DEDUP_REMOVED lines=16> */
.L_x_69:
[----:B------:R-:W-:Y:S05]  /*1000*/  BSYNC.RECONVERGENT B1 ;  /* 0x0000000000017941 */ /* 0x000fea0003800200 */
.L_x_67:
        /* <DEDUP_REMOVED lines=23> */
[----:B------:R-:W2:Y:S01]  /*1180*/  LDG.E R6, desc[UR40][R16.64] ;  /* 0x0000002810067981 */ /* 0x000ea2000c1e1900 */
[----:B------:R-:W-:Y:S01]  /*1190*/  MOV R4, R18 ;  /* 0x0000001200047202 */ /* 0x000fe20000000f00 */
[----:B------:R-:W-:-:S04]  /*11a0*/  IMAD.MOV.U32 R5, RZ, RZ, R19 ;  /* 0x000000ffff057224 */ /* 0x000fc800078e0013 */
[----:B------:R-:W-:-:S05]  /*11b0*/  IMAD.WIDE.U32 R4, R10, UR24, R4 ;  /* 0x000000180a047c25 */ /* 0x000fca000f8e0004 */
[----:B------:R-:W-:Y:S01]  /*11c0*/  IADD3 R5, PT, PT, R5, R9, RZ ;  /* 0x0000000905057210 */ /* 0x000fe20007ffe0ff */
[----:B------:R-:W-:-:S04]  /*11d0*/  IMAD.MOV.U32 R9, RZ, RZ, R7 ;  /* 0x000000ffff097224 */ /* 0x000fc800078e0007 */
[----:B------:R-:W-:Y:S02]  /*11e0*/  IMAD R5, R5, UR32, RZ ;  /* 0x0000002005057c24 */ /* 0x000fe4000f8e02ff */
[----:B------:R-:W-:-:S04]  /*11f0*/  IMAD.WIDE.U32 R8, R4, UR32, R8 ;  /* 0x0000002004087c25 */ /* 0x000fc8000f8e0008 */
[----:B------:R-:W-:Y:S01]  /*1200*/  IMAD R5, R4, UR33, R5 ;  /* 0x0000002104057c24 */ /* 0x000fe2000f8e0205 */
[----:B---3--:R-:W-:-:S04]  /*1210*/  LEA R4, P0, R8, R12, 0x2 ;  /* 0x0000000c08047211 */ /* 0x008fc800078010ff */
        /* <DEDUP_REMOVED lines=9> */
.L_x_54:
[----:B------:R-:W-:Y:S05]  /*12b0*/  EXIT ;  /* 0x000000000000794d */ /* 0x000fea0003800000 */
        .weak           $__internal_3_$__cuda_sm20_div_u64
        .type           $__internal_3_$__cuda_sm20_div_u64,@function
        .size           $__internal_3_$__cuda_sm20_div_u64,(.L_x_324 - $__internal_3_$__cuda_sm20_div_u64)
$__internal_3_$__cuda_sm20_div_u64:
        /* <DEDUP_REMOVED lines=67> */
[----:B------:R-:W-:Y:S06]  /*16f0*/  RET.REL.NODEC R18 `(_ZN36_GLOBAL__N__32dd2b4f_4_k_cu_fff026ee38kvbm_kernels_universal_to_block_kernelIfLNS_11BlockLayoutE0EEEvPKPKT_PKPS2_mmmmmmmm) ;  /* 0xffffffe812407950 */ /* 0x000fec0003c3ffff */
.L_x_71:
        /* <DEDUP_REMOVED lines=16> */
.L_x_324:


//--------------------- .text._ZN36_GLOBAL__N__32dd2b4f_4_k_cu_fff026ee38kvbm_kernels_universal_to_block_kernelI13__nv_bfloat16LNS_11BlockLayoutE1EEEvPKPKT_PKPS3_mmmmmmmm --------------------------
	.section	.text._ZN36_GLOBAL__N__32dd2b4f_4_k_cu_fff026ee38kvbm_kernels_universal_to_block_kernelI13__nv_bfloat16LNS_11BlockLayoutE1EEEvPKPKT_PKPS3_mmmmmmmm,"ax",@progbits
	.align	128
.text._ZN36_GLOBAL__N__32dd2b4f_4_k_cu_fff026ee38kvbm_kernels_universal_to_block_kernelI13__nv_bfloat16LNS_11BlockLayoutE1EEEvPKPKT_PKPS3_mmmmmmmm:
        .type           _ZN36_GLOBAL__N__32dd2b4f_4_k_cu_fff026ee38kvbm_kernels_universal_to_block_kernelI13__nv_bfloat16LNS_11BlockLayoutE1EEEvPKPKT_PKPS3_mmmmmmmm,@function
        .size           _ZN36_GLOBAL__N__32dd2b4f_4_k_cu_fff026ee38kvbm_kernels_universal_to_block_kernelI13__nv_bfloat16LNS_11BlockLayoutE1EEEvPKPKT_PKPS3_mmmmmmmm,(.L_x_326 - _ZN36_GLOBAL__N__32dd2b4f_4_k_cu_fff026ee38kvbm_kernels_universal_to_block_kernelI13__nv_bfloat16LNS_11BlockLayoutE1EEEvPKPKT_PKPS3_mmmmmmmm)
        .other          _ZN36_GLOBAL__N__32dd2b4f_4_k_cu_fff026ee38kvbm_kernels_universal_to_block_kernelI13__nv_bfloat16LNS_11BlockLayoutE1EEEvPKPKT_PKPS3_mmmmmmmm,@"STO_CUDA_ENTRY STV_DEFAULT"
_ZN36_GLOBAL__N__32dd2b4f_4_k_cu_fff026ee38kvbm_kernels_universal_to_block_kernelI13__nv_bfloat16LNS_11BlockLayoutE1EEEvPKPKT_PKPS3_mmmmmmmm:
        /* <DEDUP_REMOVED lines=36> */
.L_x_88:
        /* <DEDUP_REMOVED lines=27> */
.L_x_74:
[----:B------:R-:W1:Y:S01]  /*03f0*/  LDCU.64 UR26, c[0x0][0x398] ;  /* 0x00007300ff1a77ac */ /* 0x000e620008000a00 */
[----:B------:R-:W-:Y:S01]  /*0400*/  IMAD.MOV.U32 R18, RZ, RZ, R10 ;  /* 0x000000ffff127224 */ /* 0x000fe200078e000a */
[----:B------:R-:W-:Y:S02]  /*0410*/  MOV R20, R11 ;  /* 0x0000000b00147202 */ /* 0x000fe40000000f00 */
[----:B------:R-:W-:Y:S02]  /*0420*/  MOV R4, 0x460 ;  /* 0x0000046000047802 */ /* 0x000fe40000000f00 */
[----:B-1----:R-:W-:Y:S01]  /*0430*/  MOV R6, UR26 ;  /* 0x0000001a00067c02 */ /* 0x002fe20008000f00 */
[----:B------:R-:W-:-:S07]  /*0440*/  IMAD.U32 R7, RZ, RZ, UR27 ;  /* 0x0000001bff077e24 */ /* 0x000fce000f8e00ff */
[----:B0-----:R-:W-:Y:S05]  /*0450*/  CALL.REL.NOINC `($__internal_4_$__cuda_sm20_div_u64) ;  /* 0x0000000c00ac7944 */ /* 0x001fea0003c00000 */
        /* <DEDUP_REMOVED lines=8> */
.L_x_75:
[----:B------:R-:W-:Y:S05]  /*04e0*/  BSYNC.RECONVERGENT B1 ;  /* 0x0000000000017941 */ /* 0x000fea0003800200 */
.L_x_73:
        /* <DEDUP_REMOVED lines=27> */
.L_x_77:
        /* <DEDUP_REMOVED lines=17> */
.L_x_78:
[----:B------:R-:W-:Y:S05]  /*07b0*/  BSYNC.RECONVERGENT B1 ;  /* 0x0000000000017941 */ /* 0x000fea0003800200 */
.L_x_76:
        /* <DEDUP_REMOVED lines=28> */
.L_x_80:
[----:B------:R-:W1:Y:S01]  /*0980*/  LDCU.64 UR26, c[0x0][0x3c0] ;  /* 0x00007800ff1a77ac */ /* 0x000e620008000a00 */
[----:B------:R-:W-:Y:S01]  /*0990*/  MOV R18, R16 ;  /* 0x0000001000127202 */ /* 0x000fe20000000f00 */
[----:B------:R-:W-:Y:S01]  /*09a0*/  IMAD.MOV.U32 R20, RZ, RZ, R17 ;  /* 0x000000ffff147224 */ /* 0x000fe200078e0011 */
[----:B------:R-:W-:Y:S01]  /*09b0*/  MOV R4, 0x9f0 ;  /* 0x000009f000047802 */ /* 0x000fe20000000f00 */
[----:B-1----:R-:W-:Y:S01]  /*09c0*/  IMAD.U32 R6, RZ, RZ, UR26 ;  /* 0x0000001aff067e24 */ /* 0x002fe2000f8e00ff */
[----:B------:R-:W-:-:S07]  /*09d0*/  MOV R7, UR27 ;  /* 0x0000001b00077c02 */ /* 0x000fce0008000f00 */
[----:B0-----:R-:W-:Y:S05]  /*09e0*/  CALL.REL.NOINC `($__internal_4_$__cuda_sm20_div_u64) ;  /* 0x0000000800487944 */ /* 0x001fea0003c00000 */
        /* <DEDUP_REMOVED lines=10> */
.L_x_81:
[----:B------:R-:W-:Y:S05]  /*0a90*/  BSYNC.RECONVERGENT B1 ;  /* 0x0000000000017941 */ /* 0x000fea0003800200 */
.L_x_79:
        /* <DEDUP_REMOVED lines=28> */
.L_x_83:
        /* <DEDUP_REMOVED lines=17> */
.L_x_84:
[----:B------:R-:W-:Y:S05]  /*0d70*/  BSYNC.RECONVERGENT B1 ;  /* 0x0000000000017941 */ /* 0x000fea0003800200 */
.L_x_82:
        /* <DEDUP_REMOVED lines=27> */
.L_x_86:
        /* <DEDUP_REMOVED lines=16> */
.L_x_87:
[----:B------:R-:W-:Y:S05]  /*1030*/  BSYNC.RECONVERGENT B1 ;  /* 0x0000000000017941 */ /* 0x000fea0003800200 */
.L_x_85:
        /* <DEDUP_REMOVED lines=22> */
[----:B------:R-:W2:Y:S01]  /*11a0*/  LDG.E.U16 R4, desc[UR40][R8.64] ;  /* 0x0000002808047981 */ /* 0x000ea2000c1e1500 */
        /* <DEDUP_REMOVED lines=18> */
[----:B--2---:R1:W-:-:S12]  /*12d0*/  STG.E.U16 desc[UR26][R2.64], R4 ;  /* 0x0000000402007986 */ /* 0x0043d8000c10151a */
[----:B------:R-:W-:Y:S05]  /*12e0*/  @!P0 BRA `(.L_x_88) ;  /* 0xffffffec00d48947 */ /* 0x000fea000383ffff */
[----:B------:R-:W-:Y:S05]  /*12f0*/  BSYNC.RECONVERGENT B0 ;  /* 0x0000000000007941 */ /* 0x000fea0003800200 */
.L_x_72:
[----:B------:R-:W-:Y:S05]  /*1300*/  EXIT ;  /* 0x000000000000794d */ /* 0x000fea0003800000 */
        .weak           $__internal_4_$__cuda_sm20_div_u64
        .type           $__internal_4_$__cuda_sm20_div_u64,@function
        .size           $__internal_4_$__cuda_sm20_div_u64,(.L_x_326 - $__internal_4_$__cuda_sm20_div_u64)
$__internal_4_$__cuda_sm20_div_u64:
        /* <DEDUP_REMOVED lines=67> */
[----:B------:R-:W-:Y:S06]  /*1740*/  RET.REL.NODEC R6 `(_ZN36_GLOBAL__N__32dd2b4f_4_k_cu_fff026ee38kvbm_kernels_universal_to_block_kernelI13__nv_bfloat16LNS_11BlockLayoutE1EEEvPKPKT_PKPS3_mmmmmmmm) ;  /* 0xffffffe8062c7950 */ /* 0x000fec0003c3ffff */
.L_x_89:
        /* <DEDUP_REMOVED lines=11> */
.L_x_326:


//--------------------- .text._ZN36_GLOBAL__N__32dd2b4f_4_k_cu_fff026ee38kvbm_kernels_universal_to_block_kernelI13__nv_bfloat16LNS_11BlockLayoutE0EEEvPKPKT_PKPS3_mmmmmmmm --------------------------
	.section	.text._ZN36_GLOBAL__N__32dd2b4f_4_k_cu_fff026ee38kvbm_kernels_universal_to_block_kernelI13__nv_bfloat16LNS_11BlockLayoutE0EEEvPKPKT_PKPS3_mmmmmmmm,"ax",@progbits
	.align	128
.text._ZN36_GLOBAL__N__32dd2b4f_4_k_cu_fff026ee38kvbm_kernels_universal_to_block_kernelI13__nv_bfloat16LNS_11BlockLayoutE0EEEvPKPKT_PKPS3_mmmmmmmm:
        .type           _ZN36_GLOBAL__N__32dd2b4f_4_k_cu_fff026ee38kvbm_kernels_universal_to_block_kernelI13__nv_bfloat16LNS_11BlockLayoutE0EEEvPKPKT_PKPS3_mmmmmmmm,@function
        .size           _ZN36_GLOBAL__N__32dd2b4f_4_k_cu_fff026ee38kvbm_kernels_universal_to_block_kernelI13__nv_bfloat16LNS_11BlockLayoutE0EEEvPKPKT_PKPS3_mmmmmmmm,(.L_x_328 - _ZN36_GLOBAL__N__32dd2b4f_4_k_cu_fff026ee38kvbm_kernels_universal_to_block_kernelI13__nv_bfloat16LNS_11BlockLayoutE0EEEvPKPKT_PKPS3_mmmmmmmm)
        .other          _ZN36_GLOBAL__N__32dd2b4f_4_k_cu_fff026ee38kvbm_kernels_universal_to_block_kernelI13__nv_bfloat16LNS_11BlockLayoutE0EEEvPKPKT_PKPS3_mmmmmmmm,@"STO_CUDA_ENTRY STV_DEFAULT"
_ZN36_GLOBAL__N__32dd2b4f_4_k_cu_fff026ee38kvbm_kernels_universal_to_block_kernelI13__nv_bfloat16LNS_11BlockLayoutE0EEEvPKPKT_PKPS3_mmmmmmmm:
        /* <DEDUP_REMOVED lines=38> */
.L_x_106:
        /* <DEDUP_REMOVED lines=27> */
.L_x_92:
[----:B------:R-:W1:Y:S01]  /*0410*/  LDCU.64 UR26, c[0x0][0x398] ;  /* 0x00007300ff1a77ac */ /* 0x000e620008000a00 */
[----:B------:R-:W-:Y:S01]  /*0420*/  IMAD.MOV.U32 R23, RZ, RZ, R2 ;  /* 0x000000ffff177224 */ /* 0x000fe200078e0002 */
[----:B------:R-:W-:Y:S02]  /*0430*/  MOV R20, R3 ;  /* 0x0000000300147202 */ /* 0x000fe40000000f00 */
[----:B------:R-:W-:Y:S02]  /*0440*/  MOV R6, 0x480 ;  /* 0x0000048000067802 */ /* 0x000fe40000000f00 */
[----:B-1----:R-:W-:Y:S01]  /*0450*/  MOV R18, UR26 ;  /* 0x0000001a00127c02 */ /* 0x002fe20008000f00 */
[----:B------:R-:W-:-:S07]  /*0460*/  IMAD.U32 R19, RZ, RZ, UR27 ;  /* 0x0000001bff137e24 */ /* 0x000fce000f8e00ff */
[----:B0-----:R-:W-:Y:S05]  /*0470*/  CALL.REL.NOINC `($__internal_5_$__cuda_sm20_div_u64) ;  /* 0x0000000c00907944 */ /* 0x001fea0003c00000 */
        /* <DEDUP_REMOVED lines=8> */
.L_x_93:
[----:B------:R-:W-:Y:S05]  /*0500*/  BSYNC.RECONVERGENT B1 ;  /* 0x0000000000017941 */ /* 0x000fea0003800200 */
.L_x_91:
        /* <DEDUP_REMOVED lines=27> */
.L_x_95:
        /* <DEDUP_REMOVED lines=15> */
.L_x_96:
[----:B------:R-:W-:Y:S05]  /*07b0*/  BSYNC.RECONVERGENT B1 ;  /* 0x0000000000017941 */ /* 0x000fea0003800200 */
.L_x_94:
        /* <DEDUP_REMOVED lines=27> */
.L_x_98:
        /* <DEDUP_REMOVED lines=15> */
.L_x_99:
[----:B------:R-:W-:Y:S05]  /*0a60*/  BSYNC.RECONVERGENT B1 ;  /* 0x0000000000017941 */ /* 0x000fea0003800200 */
.L_x_97:
        /* <DEDUP_REMOVED lines=28> */
.L_x_101:
[----:B------:R-:W1:Y:S01]  /*0c30*/  LDCU.64 UR26, c[0x0][0x3b8] ;  /* 0x00007700ff1a77ac */ /* 0x000e620008000a00 */
[----:B------:R-:W-:Y:S01]  /*0c40*/  MOV R23, R16 ;  /* 0x0000001000177202 */ /* 0x000fe20000000f00 */
[----:B------:R-:W-:Y:S01]  /*0c50*/  IMAD.MOV.U32 R20, RZ, RZ, R17 ;  /* 0x000000ffff147224 */ /* 0x000fe200078e0011 */
[----:B------:R-:W-:Y:S01]  /*0c60*/  MOV R6, 0xca0 ;  /* 0x00000ca000067802 */ /* 0x000fe20000000f00 */
[----:B-1----:R-:W-:Y:S01]  /*0c70*/  IMAD.U32 R18, RZ, RZ, UR26 ;  /* 0x0000001aff127e24 */ /* 0x002fe2000f8e00ff */
[----:B------:R-:W-:-:S07]  /*0c80*/  MOV R19, UR27 ;  /* 0x0000001b00137c02 */ /* 0x000fce0008000f00 */
[----:B0-----:R-:W-:Y:S05]  /*0c90*/  CALL.REL.NOINC `($__internal_5_$__cuda_sm20_div_u64) ;  /* 0x0000000400887944 */ /* 0x001fea0003c00000 */
        /* <DEDUP_REMOVED lines=10> */
.L_x_102:
[----:B------:R-:W-:Y:S05]  /*0d40*/  BSYNC.RECONVERGENT B1 ;  /* 0x0000000000017941 */ /* 0x000fea0003800200 */
.L_x_100:
        /* <DEDUP_REMOVED lines=27> */
.L_x_104:
        /* <DEDUP_REMOVED lines=16> */
.L_x_105:
[----:B------:R-:W-:Y:S05]  /*1000*/  BSYNC.RECONVERGENT B1 ;  /* 0x0000000000017941 */ /* 0x000fea0003800200 */
.L_x_103:
        /* <DEDUP_REMOVED lines=23> */
[----:B------:R-:W2:Y:S01]  /*1180*/  LDG.E.U16 R6, desc[UR40][R16.64] ;  /* 0x0000002810067981 */ /* 0x000ea2000c1e1500 */
        /* <DEDUP_REMOVED lines=18> */
.L_x_90:
[----:B------:R-:W-:Y:S05]  /*12b0*/  EXIT ;  /* 0x000000000000794d */ /* 0x000fea0003800000 */
        .weak           $__internal_5_$__cuda_sm20_div_u64
        .type           $__internal_5_$__cuda_sm20_div_u64,@function
        .size           $__internal_5_$__cuda_sm20_div_u64,(.L_x_328 - $__internal_5_$__cuda_sm20_div_u64)
$__internal_5_$__cuda_sm20_div_u64:
        /* <DEDUP_REMOVED lines=67> */
[----:B------:R-:W-:Y:S06]  /*16f0*/  RET.REL.NODEC R18 `(_ZN36_GLOBAL__N__32dd2b4f_4_k_cu_fff026ee38kvbm_kernels_universal_to_block_kernelI13__nv_bfloat16LNS_11BlockLayoutE0EEEvPKPKT_PKPS3_mmmmmmmm) ;  /* 0xffffffe812407950 */ /* 0x000fec0003c3ffff */
.L_x_107:
        /* <DEDUP_REMOVED lines=16> */
.L_x_328:


//--------------------- .text._ZN36_GLOBAL__N__32dd2b4f_4_k_cu_fff026ee38kvbm_kernels_universal_to_block_kernelI6__halfLNS_11BlockLayoutE1EEEvPKPKT_PKPS3_mmmmmmmm --------------------------
	.section	.text._ZN36_GLOBAL__N__32dd2b4f_4_k_cu_fff026ee38kvbm_kernels_universal_to_block_kernelI6__halfLNS_11BlockLayoutE1EEEvPKPKT_PKPS3_mmmmmmmm,"ax",@progbits
	.align	128
.text._ZN36_GLOBAL__N__32dd2b4f_4_k_cu_fff026ee38kvbm_kernels_universal_to_block_kernelI6__halfLNS_11BlockLayoutE1EEEvPKPKT_PKPS3_mmmmmmmm:
        .type           _ZN36_GLOBAL__N__32dd2b4f_4_k_cu_fff026ee38kvbm_kernels_universal_to_block_kernelI6__halfLNS_11BlockLayoutE1EEEvPKPKT_PKPS3_mmmmmmmm,@function
        .size           _ZN36_GLOBAL__N__32dd2b4f_4_k_cu_fff026ee38kvbm_kernels_universal_to_block_kernelI6__halfLNS_11BlockLayoutE1EEEvPKPKT_PKPS3_mmmmmmmm,(.L_x_330 - _ZN36_GLOBAL__N__32dd2b4f_4_k_cu_fff026ee38kvbm_kernels_universal_to_block_kernelI6__halfLNS_11BlockLayoutE1EEEvPKPKT_PKPS3_mmmmmmmm)
        .other          _ZN36_GLOBAL__N__32dd2b4f_4_k_cu_fff026ee38kvbm_kernels_universal_to_block_kernelI6__halfLNS_11BlockLayoutE1EEEvPKPKT_PKPS3_mmmmmmmm,@"STO_CUDA_ENTRY STV_DEFAULT"
_ZN36_GLOBAL__N__32dd2b4f_4_k_cu_fff026ee38kvbm_kernels_universal_to_block_kernelI6__halfLNS_11BlockLayoutE1EEEvPKPKT_PKPS3_mmmmmmmm:
        /* <DEDUP_REMOVED lines=36> */
.L_x_124:
        /* <DEDUP_REMOVED lines=27> */
.L_x_110:
[----:B------:R-:W1:Y:S01]  /*03f0*/  LDCU.64 UR26, c[0x0][0x398] ;  /* 0x00007300ff1a77ac */ /* 0x000e620008000a00 */
[----:B------:R-:W-:Y:S01]  /*0400*/  IMAD.MOV.U32 R18, RZ, RZ, R10 ;  /* 0x000000ffff127224 */ /* 0x000fe200078e000a */
[----:B------:R-:W-:Y:S02]  /*0410*/  MOV R20, R11 ;  /* 0x0000000b00147202 */ /* 0x000fe40000000f00 */
[----:B------:R-:W-:Y:S02]  /*0420*/  MOV R4, 0x460 ;  /* 0x0000046000047802 */ /* 0x000fe40000000f00 */
[----:B-1----:R-:W-:Y:S01]  /*0430*/  MOV R6, UR26 ;  /* 0x0000001a00067c02 */ /* 0x002fe20008000f00 */
[----:B------:R-:W-:-:S07]  /*0440*/  IMAD.U32 R7, RZ, RZ, UR27 ;  /* 0x0000001bff077e24 */ /* 0x000fce000f8e00ff */
[----:B0-----:R-:W-:Y:S05]  /*0450*/  CALL.REL.NOINC `($__internal_6_$__cuda_sm20_div_u64) ;  /* 0x0000000c00ac7944 */ /* 0x001fea0003c00000 */
        /* <DEDUP_REMOVED lines=8> */
.L_x_111:
[----:B------:R-:W-:Y:S05]  /*04e0*/  BSYNC.RECONVERGENT B1 ;  /* 0x0000000000017941 */ /* 0x000fea0003800200 */
.L_x_109:
        /* <DEDUP_REMOVED lines=27> */
.L_x_113:
        /* <DEDUP_REMOVED lines=17> */
.L_x_114:
[----:B------:R-:W-:Y:S05]  /*07b0*/  BSYNC.RECONVERGENT B1 ;  /* 0x0000000000017941 */ /* 0x000fea0003800200 */
.L_x_112:
        /* <DEDUP_REMOVED lines=28> */
.L_x_116:
[----:B------:R-:W1:Y:S01]  /*0980*/  LDCU.64 UR26, c[0x0][0x3c0] ;  /* 0x00007800ff1a77ac */ /* 0x000e620008000a00 */
[----:B------:R-:W-:Y:S01]  /*0990*/  MOV R18, R16 ;  /* 0x0000001000127202 */ /* 0x000fe20000000f00 */
[----:B------:R-:W-:Y:S01]  /*09a0*/  IMAD.MOV.U32 R20, RZ, RZ, R17 ;  /* 0x000000ffff147224 */ /* 0x000fe200078e0011 */
[----:B------:R-:W-:Y:S01]  /*09b0*/  MOV R4, 0x9f0 ;  /* 0x000009f000047802 */ /* 0x000fe20000000f00 */
[----:B-1----:R-:W-:Y:S01]  /*09c0*/  IMAD.U32 R6, RZ, RZ, UR26 ;  /* 0x0000001aff067e24 */ /* 0x002fe2000f8e00ff */
[----:B------:R-:W-:-:S07]  /*09d0*/  MOV R7, UR27 ;  /* 0x0000001b00077c02 */ /* 0x000fce0008000f00 */
[----:B0-----:R-:W-:Y:S05]  /*09e0*/  CALL.REL.NOINC `($__internal_6_$__cuda_sm20_div_u64) ;  /* 0x0000000800487944 */ /* 0x001fea0003c00000 */
        /* <DEDUP_REMOVED lines=10> */
.L_x_117:
[----:B------:R-:W-:Y:S05]  /*0a90*/  BSYNC.RECONVERGENT B1 ;  /* 0x0000000000017941 */ /* 0x000fea0003800200 */
.L_x_115:
        /* <DEDUP_REMOVED lines=28> */
.L_x_119:
        /* <DEDUP_REMOVED lines=17> */
.L_x_120:
[----:B------:R-:W-:Y:S05]  /*0d70*/  BSYNC.RECONVERGENT B1 ;  /* 0x0000000000017941 */ /* 0x000fea0003800200 */
.L_x_118:
        /* <DEDUP_REMOVED lines=27> */
.L_x_122:
        /* <DEDUP_REMOVED lines=16> */
.L_x_123:
[----:B------:R-:W-:Y:S05]  /*1030*/  BSYNC.RECONVERGENT B1 ;  /* 0x0000000000017941 */ /* 0x000fea0003800200 */
.L_x_121:
        /* <DEDUP_REMOVED lines=44> */
.L_x_108:
[----:B------:R-:W-:Y:S05]  /*1300*/  EXIT ;  /* 0x000000000000794d */ /* 0x000fea0003800000 */
        .weak           $__internal_6_$__cuda_sm20_div_u64
        .type           $__internal_6_$__cuda_sm20_div_u64,@function
        .size           $__internal_6_$__cuda_sm20_div_u64,(.L_x_330 - $__internal_6_$__cuda_sm20_div_u64)
$__internal_6_$__cuda_sm20_div_u64:
        /* <DEDUP_REMOVED lines=67> */
[----:B------:R-:W-:Y:S06]  /*1740*/  RET.REL.NODEC R6 `(_ZN36_GLOBAL__N__32dd2b4f_4_k_cu_fff026ee38kvbm_kernels_universal_to_block_kernelI6__halfLNS_11BlockLayoutE1EEEvPKPKT_PKPS3_mmmmmmmm) ;  /* 0xffffffe8062c7950 */ /* 0x000fec0003c3ffff */
.L_x_125:
        /* <DEDUP_REMOVED lines=11> */
.L_x_330:


//--------------------- .text._ZN36_GLOBAL__N__32dd2b4f_4_k_cu_fff026ee38kvbm_kernels_universal_to_block_kernelI6__halfLNS_11BlockLayoutE0EEEvPKPKT_PKPS3_mmmmmmmm --------------------------
	.section	.text._ZN36_GLOBAL__N__32dd2b4f_4_k_cu_fff026ee38kvbm_kernels_universal_to_block_kernelI6__halfLNS_11BlockLayoutE0EEEvPKPKT_PKPS3_mmmmmmmm,"ax",@progbits
	.align	128
.text._ZN36_GLOBAL__N__32dd2b4f_4_k_cu_fff026ee38kvbm_kernels_universal_to_block_kernelI6__halfLNS_11BlockLayoutE0EEEvPKPKT_PKPS3_mmmmmmmm:
        .type           _ZN36_GLOBAL__N__32dd2b4f_4_k_cu_fff026ee38kvbm_kernels_universal_to_block_kernelI6__halfLNS_11BlockLayoutE0EEEvPKPKT_PKPS3_mmmmmmmm,@function
        .size           _ZN36_GLOBAL__N__32dd2b4f_4_k_cu_fff026ee38kvbm_kernels_universal_to_block_kernelI6__halfLNS_11BlockLayoutE0EEEvPKPKT_PKPS3_mmmmmmmm,(.L_x_332 - _ZN36_GLOBAL__N__32dd2b4f_4_k_cu_fff026ee38kvbm_kernels_universal_to_block_kernelI6__halfLNS_11BlockLayoutE0EEEvPKPKT_PKPS3_mmmmmmmm)
        .other          _ZN36_GLOBAL__N__32dd2b4f_4_k_cu_fff026ee38kvbm_kernels_universal_to_block_kernelI6__halfLNS_11BlockLayoutE0EEEvPKPKT_PKPS3_mmmmmmmm,@"STO_CUDA_ENTRY STV_DEFAULT"
_ZN36_GLOBAL__N__32dd2b4f_4_k_cu_fff026ee38kvbm_kernels_universal_to_block_kernelI6__halfLNS_11BlockLayoutE0EEEvPKPKT_PKPS3_mmmmmmmm:
        /* <DEDUP_REMOVED lines=38> */
.L_x_142:
        /* <DEDUP_REMOVED lines=27> */
.L_x_128:
[----:B------:R-:W1:Y:S01]  /*0410*/  LDCU.64 UR26, c[0x0][0x398] ;  /* 0x00007300ff1a77ac */ /* 0x000e620008000a00 */
[----:B------:R-:W-:Y:S01]  /*0420*/  IMAD.MOV.U32 R23, RZ, RZ, R2 ;  /* 0x000000ffff177224 */ /* 0x000fe200078e0002 */
[----:B------:R-:W-:Y:S02]  /*0430*/  MOV R20, R3 ;  /* 0x0000000300147202 */ /* 0x000fe40000000f00 */
[----:B------:R-:W-:Y:S02]  /*0440*/  MOV R6, 0x480 ;  /* 0x0000048000067802 */ /* 0x000fe40000000f00 */
[----:B-1----:R-:W-:Y:S01]  /*0450*/  MOV R18, UR26 ;  /* 0x0000001a00127c02 */ /* 0x002fe20008000f00 */
[----:B------:R-:W-:-:S07]  /*0460*/  IMAD.U32 R19, RZ, RZ, UR27 ;  /* 0x0000001bff137e24 */ /* 0x000fce000f8e00ff */
[----:B0-----:R-:W-:Y:S05]  /*0470*/  CALL.REL.NOINC `($__internal_7_$__cuda_sm20_div_u64) ;  /* 0x0000000c00907944 */ /* 0x001fea0003c00000 */
        /* <DEDUP_REMOVED lines=8> */
.L_x_129:
[----:B------:R-:W-:Y:S05]  /*0500*/  BSYNC.RECONVERGENT B1 ;  /* 0x0000000000017941 */ /* 0x000fea0003800200 */
.L_x_127:
        /* <DEDUP_REMOVED lines=27> */
.L_x_131:
        /* <DEDUP_REMOVED lines=15> */
.L_x_132:
[----:B------:R-:W-:Y:S05]  /*07b0*/  BSYNC.RECONVERGENT B1 ;  /* 0x0000000000017941 */ /* 0x000fea0003800200 */
.L_x_130:
        /* <DEDUP_REMOVED lines=27> */
.L_x_134:
        /* <DEDUP_REMOVED lines=15> */
.L_x_135:
[----:B------:R-:W-:Y:S05]  /*0a60*/  BSYNC.RECONVERGENT B1 ;  /* 0x0000000000017941 */ /* 0x000fea0003800200 */
.L_x_133:
        /* <DEDUP_REMOVED lines=28> */
.L_x_137:
[----:B------:R-:W1:Y:S01]  /*0c30*/  LDCU.64 UR26, c[0x0][0x3b8] ;  /* 0x00007700ff1a77ac */ /* 0x000e620008000a00 */
[----:B------:R-:W-:Y:S01]  /*0c40*/  MOV R23, R16 ;  /* 0x0000001000177202 */ /* 0x000fe20000000f00 */
[----:B------:R-:W-:Y:S01]  /*0c50*/  IMAD.MOV.U32 R20, RZ, RZ, R17 ;  /* 0x000000ffff147224 */ /* 0x000fe200078e0011 */
[----:B------:R-:W-:Y:S01]  /*0c60*/  MOV R6, 0xca0 ;  /* 0x00000ca000067802 */ /* 0x000fe20000000f00 */
[----:B-1----:R-:W-:Y:S01]  /*0c70*/  IMAD.U32 R18, RZ, RZ, UR26 ;  /* 0x0000001aff127e24 */ /* 0x002fe2000f8e00ff */
[----:B------:R-:W-:-:S07]  /*0c80*/  MOV R19, UR27 ;  /* 0x0000001b00137c02 */ /* 0x000fce0008000f00 */
[----:B0-----:R-:W-:Y:S05]  /*0c90*/  CALL.REL.NOINC `($__internal_7_$__cuda_sm20_div_u64) ;  /* 0x0000000400887944 */ /* 0x001fea0003c00000 */
        /* <DEDUP_REMOVED lines=10> */
.L_x_138:
[----:B------:R-:W-:Y:S05]  /*0d40*/  BSYNC.RECONVERGENT B1 ;  /* 0x0000000000017941 */ /* 0x000fea0003800200 */
.L_x_136:
        /* <DEDUP_REMOVED lines=27> */
.L_x_140:
        /* <DEDUP_REMOVED lines=16> */
.L_x_141:
[----:B------:R-:W-:Y:S05]  /*1000*/  BSYNC.RECONVERGENT B1 ;  /* 0x0000000000017941 */ /* 0x000fea0003800200 */
.L_x_139:
        /* <DEDUP_REMOVED lines=42> */
.L_x_126:
[----:B------:R-:W-:Y:S05]  /*12b0*/  EXIT ;  /* 0x000000000000794d */ /* 0x000fea0003800000 */
        .weak           $__internal_7_$__cuda_sm20_div_u64
        .type           $__internal_7_$__cuda_sm20_div_u64,@function
        .size           $__internal_7_$__cuda_sm20_div_u64,(.L_x_332 - $__internal_7_$__cuda_sm20_div_u64)
$__internal_7_$__cuda_sm20_div_u64:
        /* <DEDUP_REMOVED lines=67> */
[----:B------:R-:W-:Y:S06]  /*16f0*/  RET.REL.NODEC R18 `(_ZN36_GLOBAL__N__32dd2b4f_4_k_cu_fff026ee38kvbm_kernels_universal_to_block_kernelI6__halfLNS_11BlockLayoutE0EEEvPKPKT_PKPS3_mmmmmmmm) ;  /* 0xffffffe812407950 */ /* 0x000fec0003c3ffff */
.L_x_143:
        /* <DEDUP_REMOVED lines=16> */
.L_x_332:


//--------------------- .text._ZN36_GLOBAL__N__32dd2b4f_4_k_cu_fff026ee38kvbm_kernels_block_to_universal_kernelIdLNS_11BlockLayoutE1EEEvPKPKT_PKPS2_mmmmmmmm --------------------------
	.section	.text._ZN36_GLOBAL__N__32dd2b4f_4_k_cu_fff026ee38kvbm_kernels_block_to_universal_kernelIdLNS_11BlockLayoutE1EEEvPKPKT_PKPS2_mmmmmmmm,"ax",@progbits
	.align	128
.text._ZN36_GLOBAL__N__32dd2b4f_4_k_cu_fff026ee38kvbm_kernels_block_to_universal_kernelIdLNS_11BlockLayoutE1EEEvPKPKT_PKPS2_mmmmmmmm:
        .type           _ZN36_GLOBAL__N__32dd2b4f_4_k_cu_fff026ee38kvbm_kernels_block_to_universal_kernelIdLNS_11BlockLayoutE1EEEvPKPKT_PKPS2_mmmmmmmm,@function
        .size           _ZN36_GLOBAL__N__32dd2b4f_4_k_cu_fff026ee38kvbm_kernels_block_to_universal_kernelIdLNS_11BlockLayoutE1EEEvPKPKT_PKPS2_mmmmmmmm,(.L_x_334 - _ZN36_GLOBAL__N__32dd2b4f_4_k_cu_fff026ee38kvbm_kernels_block_to_universal_kernelIdLNS_11BlockLayoutE1EEEvPKPKT_PKPS2_mmmmmmmm)
        .other          _ZN36_GLOBAL__N__32dd2b4f_4_k_cu_fff026ee38kvbm_kernels_block_to_universal_kernelIdLNS_11BlockLayoutE1EEEvPKPKT_PKPS2_mmmmmmmm,@"STO_CUDA_ENTRY STV_DEFAULT"
_ZN36_GLOBAL__N__32dd2b4f_4_k_cu_fff026ee38kvbm_kernels_block_to_universal_kernelIdLNS_11BlockLayoutE1EEEvPKPKT_PKPS2_mmmmmmmm:
        /* <DEDUP_REMOVED lines=36> */
.L_x_160:
        /* <DEDUP_REMOVED lines=27> */
.L_x_146:
[----:B------:R-:W1:Y:S01]  /*03f0*/  LDCU.64 UR26, c[0x0][0x398] ;  /* 0x00007300ff1a77ac */ /* 0x000e620008000a00 */
[----:B------:R-:W-:Y:S01]  /*0400*/  MOV R18, R10 ;  /* 0x0000000a00127202 */ /* 0x000fe20000000f00 */
[----:B------:R-:W-:Y:S01]  /*0410*/  IMAD.MOV.U32 R20, RZ, RZ, R11 ;  /* 0x000000ffff147224 */ /* 0x000fe200078e000b */
[----:B------:R-:W-:Y:S01]  /*0420*/  MOV R4, 0x460 ;  /* 0x0000046000047802 */ /* 0x000fe20000000f00 */
[----:B-1----:R-:W-:Y:S01]  /*0430*/  IMAD.U32 R6, RZ, RZ, UR26 ;  /* 0x0000001aff067e24 */ /* 0x002fe2000f8e00ff */
[----:B------:R-:W-:-:S07]  /*0440*/  MOV R7, UR27 ;  /* 0x0000001b00077c02 */ /* 0x000fce0008000f00 */
[----:B0-----:R-:W-:Y:S05]  /*0450*/  CALL.REL.NOINC `($__internal_8_$__cuda_sm20_div_u64) ;  /* 0x0000000c00b07944 */ /* 0x001fea0003c00000 */
        /* <DEDUP_REMOVED lines=8> */
.L_x_147:
[----:B------:R-:W-:Y:S05]  /*04e0*/  BSYNC.RECONVERGENT B1 ;  /* 0x0000000000017941 */ /* 0x000fea0003800200 */
.L_x_145:
        /* <DEDUP_REMOVED lines=27> */
.L_x_149:
        /* <DEDUP_REMOVED lines=17> */
.L_x_150:
[----:B------:R-:W-:Y:S05]  /*07b0*/  BSYNC.RECONVERGENT B1 ;  /* 0x0000000000017941 */ /* 0x000fea0003800200 */
.L_x_148:
        /* <DEDUP_REMOVED lines=28> */
.L_x_152:
[----:B------:R-:W1:Y:S01]  /*0980*/  LDCU.64 UR26, c[0x0][0x3c0] ;  /* 0x00007800ff1a77ac */ /* 0x000e620008000a00 */
[----:B------:R-:W-:Y:S01]  /*0990*/  IMAD.MOV.U32 R18, RZ, RZ, R16 ;  /* 0x000000ffff127224 */ /* 0x000fe200078e0010 */
[----:B------:R-:W-:Y:S02]  /*09a0*/  MOV R20, R17 ;  /* 0x0000001100147202 */ /* 0x000fe40000000f00 */
[----:B------:R-:W-:Y:S02]  /*09b0*/  MOV R4, 0x9f0 ;  /* 0x000009f000047802 */ /* 0x000fe40000000f00 */
[----:B-1----:R-:W-:Y:S01]  /*09c0*/  MOV R6, UR26 ;  /* 0x0000001a00067c02 */ /* 0x002fe20008000f00 */
[----:B------:R-:W-:-:S07]  /*09d0*/  IMAD.U32 R7, RZ, RZ, UR27 ;  /* 0x0000001bff077e24 */ /* 0x000fce000f8e00ff */
[----:B0-----:R-:W-:Y:S05]  /*09e0*/  CALL.REL.NOINC `($__internal_8_$__cuda_sm20_div_u64) ;  /* 0x00000008004c7944 */ /* 0x001fea0003c00000 */
        /* <DEDUP_REMOVED lines=10> */
.L_x_153:
[----:B------:R-:W-:Y:S05]  /*0a90*/  BSYNC.RECONVERGENT B1 ;  /* 0x0000000000017941 */ /* 0x000fea0003800200 */
.L_x_151:
        /* <DEDUP_REMOVED lines=28> */
.L_x_155:
[----:B------:R-:W1:Y:S01]  /*0c60*/  LDCU.64 UR26, c[0x0][0x3b8] ;  /* 0x00007700ff1a77ac */ /* 0x000e620008000a00 */
[----:B------:R-:W-:Y:S01]  /*0c70*/  MOV R18, R16 ;  /* 0x0000001000127202 */ /* 0x000fe20000000f00 */
[----:B------:R-:W-:Y:S01]  /*0c80*/  IMAD.MOV.U32 R20, RZ, RZ, R17 ;  /* 0x000000ffff147224 */ /* 0x000fe200078e0011 */
[----:B------:R-:W-:Y:S01]  /*0c90*/  MOV R4, 0xcd0 ;  /* 0x00000cd000047802 */ /* 0x000fe20000000f00 */
[----:B-1----:R-:W-:Y:S01]  /*0ca0*/  IMAD.U32 R6, RZ, RZ, UR26 ;  /* 0x0000001aff067e24 */ /* 0x002fe2000f8e00ff */
[----:B------:R-:W-:-:S07]  /*0cb0*/  MOV R7, UR27 ;  /* 0x0000001b00077c02 */ /* 0x000fce0008000f00 */
[----:B0-----:R-:W-:Y:S05]  /*0cc0*/  CALL.REL.NOINC `($__internal_8_$__cuda_sm20_div_u64) ;  /* 0x0000000400947944 */ /* 0x001fea0003c00000 */
        /* <DEDUP_REMOVED lines=10> */
.L_x_156:
[----:B------:R-:W-:Y:S05]  /*0d70*/  BSYNC.RECONVERGENT B1 ;  /* 0x0000000000017941 */ /* 0x000fea0003800200 */
.L_x_154:
        /* <DEDUP_REMOVED lines=25> */
[----:B------:R-:W-:Y:S01]  /*0f10*/  IMAD.MOV.U32 R7, RZ, RZ, RZ ;  /* 0x000000ffff077224 */ /* 0x000fe200078e00ff */
[----:B------:R-:W-:Y:S06]  /*0f20*/  BRA `(.L_x_159) ;  /* 0x0000000000487947 */ /* 0x000fec0003800000 */
.L_x_158:
        /* <DEDUP_REMOVED lines=9> */
[----:B------:R-:W-:Y:S02]  /*0fc0*/  MOV R7, R17 ;  /* 0x0000001100077202 */ /* 0x000fe40000000f00 */
[----:B------:R-:W-:Y:S01]  /*0fd0*/  IADD3.X R4, PT, PT, RZ, ~R8, RZ, P0, !PT ;  /* 0x80000008ff047210 */ /* 0x000fe200007fe4ff */
[----:B------:R-:W-:-:S04]  /*0fe0*/  IMAD.WIDE.U32 R6, R21, UR38, R6 ;  /* 0x0000002615067c25 */ /* 0x000fc8000f8e0006 */
[----:B------:R-:W-:Y:S02]  /*0ff0*/  IMAD R4, R4, UR38, RZ ;  /* 0x0000002604047c24 */ /* 0x000fe4000f8e02ff */
[----:B------:R-:W-:Y:S02]  /*1000*/  IMAD.MOV.U32 R16, RZ, RZ, R6 ;  /* 0x000000ffff107224 */ /* 0x000fe400078e0006 */
[----:B------:R-:W-:Y:S02]  /*1010*/  IMAD R17, R21, UR39, R4 ;  /* 0x0000002715117c24 */ /* 0x000fe4000f8e0204 */
[----:B------:R-:W-:-:S03]  /*1020*/  IMAD.MOV.U32 R6, RZ, RZ, R19 ;  /* 0x000000ffff067224 */ /* 0x000fc600078e0013 */
[----:B------:R-:W-:Y:S02]  /*1030*/  IADD3 R4, PT, PT, R7, R17, RZ ;  /* 0x0000001107047210 */ /* 0x000fe40007ffe0ff */
[----:B------:R-:W-:-:S07]  /*1040*/  MOV R7, R8 ;  /* 0x0000000800077202 */ /* 0x000fce0000000f00 */
.L_x_159:
[----:B------:R-:W-:Y:S05]  /*1050*/  BSYNC.RECONVERGENT B1 ;  /* 0x0000000000017941 */ /* 0x000fea0003800200 */
.L_x_157:
[----:B------:R-:W-:Y:S01]  /*1060*/  IMAD R17, R13, UR24, RZ ;  /* 0x000000180d117c24 */ /* 0x000fe2000f8e02ff */
[----:B0-----:R-:W-:Y:S01]  /*1070*/  R2UR UR26, R14 ;  /* 0x000000000e1a72ca */ /* 0x001fe200000e0000 */
        /* <DEDUP_REMOVED lines=9> */
[----:B------:R-:W-:-:S05]  /*1110*/  LEA.HI.X R21, R16, UR13, R17, 0x3, P0 ;  /* 0x0000000d10157c11 */ /* 0x000fca00080f1c11 */
[----:B------:R-:W2:Y:S01]  /*1120*/  LDG.E.64 R16, desc[UR26][R20.64] ;  /* 0x0000001a14107981 */ /* 0x000ea2000c1e1b00 */
[----:B------:R-:W-:Y:S01]  /*1130*/  IMAD R7, R7, UR8, RZ ;  /* 0x0000000807077c24 */ /* 0x000fe2000f8e02ff */
[----:B------:R-:W-:Y:S01]  /*1140*/  R2UR UR40, R14 ;  /* 0x000000000e2872ca */ /* 0x000fe200000e0000 */
[----:B------:R-:W-:Y:S01]  /*1150*/  IMAD.MOV.U32 R23, RZ, RZ, R3 ;  /* 0x000000ffff177224 */ /* 0x000fe200078e0003 */
[----:B------:R-:W-:Y:S01]  /*1160*/  R2UR UR41, R15 ;  /* 0x000000000f2972ca */ /* 0x000fe200000e0000 */
[C---:B------:R-:W-:Y:S02]  /*1170*/  IMAD R7, R6.reuse, UR9, R7 ;  /* 0x0000000906077c24 */ /* 0x040fe4000f8e0207 */
[----:B------:R-:W-:Y:S01]  /*1180*/  IMAD.WIDE.U32 R18, R6, UR8, R22 ;  /* 0x0000000806127c25 */ /* 0x000fe2000f8e0016 */
[----:B------:R-:W-:-:S03]  /*1190*/  LEA R6, P0, R12, UR14, 0x3 ;  /* 0x0000000e0c067c11 */ /* 0x000fc6000f8018ff */
[----:B------:R-:W-:Y:S01]  /*11a0*/  IMAD.MOV.U32 R4, RZ, RZ, R0 ;  /* 0x000000ffff047224 */ /* 0x000fe200078e0000 */
[----:B------:R-:W-:Y:S02]  /*11b0*/  IADD3 R3, PT, PT, R19, R7, RZ ;  /* 0x0000000713037210 */ /* 0x000fe40007ffe0ff */
[----:B------:R-:W-:Y:S01]  /*11c0*/  LEA.HI.X R7, R12, UR15, R13, 0x3, P0 ;  /* 0x0000000f0c077c11 */ /* 0x000fe200080f1c0d */
[----:B------:R-:W-:-:S04]  /*11d0*/  IMAD.WIDE.U32 R4, R18, UR10, R4 ;  /* 0x0000000a12047c25 */ /* 0x000fc8000f8e0004 */
[----:B------:R-:W-:Y:S01]  /*11e0*/  IMAD R3, R3, UR10, RZ ;  /* 0x0000000a03037c24 */ /* 0x000fe2000f8e02ff */
[----:B------:R-:W3:Y:S03]  /*11f0*/  LDG.E.64 R6, desc[UR26][R6.64] ;  /* 0x0000001a06067981 */ /* 0x000ee6000c1e1b00 */
[----:B------:R-:W-:-:S05]  /*1200*/  IMAD R3, R18, UR11, R3 ;  /* 0x0000000b12037c24 */ /* 0x000fca000f8e0203 */
[----:B------:R-:W-:Y:S01]  /*1210*/  IADD3 R3, PT, PT, R5, R3, RZ ;  /* 0x0000000305037210 */ /* 0x000fe20007ffe0ff */
[----:B------:R-:W0:Y:S01]  /*1220*/  LDCU UR7, c[0x0][0x360] ;  /* 0x00006c00ff0777ac */ /* 0x000e220008000800 */
[----:B------:R-:W0:Y:S01]  /*1230*/  LDC R0, c[0x0][0x370] ;  /* 0x0000dc00ff007b82 */ /* 0x000e220000000800 */
[----:B--2---:R-:W-:-:S04]  /*1240*/  LEA R12, P0, R4, R16, 0x3 ;  /* 0x00000010040c7211 */ /* 0x004fc800078018ff */
[----:B------:R-:W-:-:S05]  /*1250*/  LEA.HI.X R13, R4, R17, R3, 0x3, P0 ;  /* 0x00000011040d7211 */ /* 0x000fca00000f1c03 */
[----:B------:R-:W2:Y:S01]  /*1260*/  LDG.E.64 R4, desc[UR40][R12.64] ;  /* 0x000000280c047981 */ /* 0x000ea2000c1e1b00 */
[----:B0-----:R-:W-:Y:S01]  /*1270*/  IMAD R3, R0, UR7, RZ ;  /* 0x0000000700037c24 */ /* 0x001fe2000f8e02ff */
        /* <DEDUP_REMOVED lines=9> */
.L_x_144:
[----:B------:R-:W-:Y:S05]  /*1310*/  EXIT ;  /* 0x000000000000794d */ /* 0x000fea0003800000 */
        .weak           $__internal_8_$__cuda_sm20_div_u64
        .type           $__internal_8_$__cuda_sm20_div_u64,@function
        .size           $__internal_8_$__cuda_sm20_div_u64,(.L_x_334 - $__internal_8_$__cuda_sm20_div_u64)
$__internal_8_$__cuda_sm20_div_u64:
        /* <DEDUP_REMOVED lines=67> */
[----:B------:R-:W-:Y:S06]  /*1750*/  RET.REL.NODEC R6 `(_ZN36_GLOBAL__N__32dd2b4f_4_k_cu_fff026ee38kvbm_kernels_block_to_universal_kernelIdLNS_11BlockLayoutE1EEEvPKPKT_PKPS2_mmmmmmmm) ;  /* 0xffffffe806287950 */ /* 0x000fec0003c3ffff */
.L_x_161:
        /* <DEDUP_REMOVED lines=10> */
.L_x_334:


//--------------------- .text._ZN36_GLOBAL__N__32dd2b4f_4_k_cu_fff026ee38kvbm_kernels_block_to_universal_kernelIdLNS_11BlockLayoutE0EEEvPKPKT_PKPS2_mmmmmmmm --------------------------
	.section	.text._ZN36_GLOBAL__N__32dd2b4f_4_k_cu_fff026ee38kvbm_kernels_block_to_universal_kernelIdLNS_11BlockLayoutE0EEEvPKPKT_PKPS2_mmmmmmmm,"ax",@progbits
	.align	128
.text._ZN36_GLOBAL__N__32dd2b4f_4_k_cu_fff026ee38kvbm_kernels_block_to_universal_kernelIdLNS_11BlockLayoutE0EEEvPKPKT_PKPS2_mmmmmmmm:
        .type           _ZN36_GLOBAL__N__32dd2b4f_4_k_cu_fff026ee38kvbm_kernels_block_to_universal_kernelIdLNS_11BlockLayoutE0EEEvPKPKT_PKPS2_mmmmmmmm,@function
        .size           _ZN36_GLOBAL__N__32dd2b4f_4_k_cu_fff026ee38kvbm_kernels_block_to_universal_kernelIdLNS_11BlockLayoutE0EEEvPKPKT_PKPS2_mmmmmmmm,(.L_x_336 - _ZN36_GLOBAL__N__32dd2b4f_4_k_cu_fff026ee38kvbm_kernels_block_to_universal_kernelIdLNS_11BlockLayoutE0EEEvPKPKT_PKPS2_mmmmmmmm)
        .other          _ZN36_GLOBAL__N__32dd2b4f_4_k_cu_fff026ee38kvbm_kernels_block_to_universal_kernelIdLNS_11BlockLayoutE0EEEvPKPKT_PKPS2_mmmmmmmm,@"STO_CUDA_ENTRY STV_DEFAULT"
_ZN36_GLOBAL__N__32dd2b4f_4_k_cu_fff026ee38kvbm_kernels_block_to_universal_kernelIdLNS_11BlockLayoutE0EEEvPKPKT_PKPS2_mmmmmmmm:
        /* <DEDUP_REMOVED lines=38> */
.L_x_178:
[----:B------:R-:W-:Y:S01]  /*0260*/  LOP3.LUT R4, R3, UR21, RZ, 0xfc, !PT ;  /* 0x0000001503047c12 */ /* 0x000fe2000f8efcff */
[----:B------:R-:W-:Y:S03]  /*0270*/  BSSY.RECONVERGENT B1, `(.L_x_163) ;  /* 0x0000029000017945 */ /* 0x000fe60003800200 */
[----:B------:R-:W-:-:S13]  /*0280*/  ISETP.NE.U32.AND P0, PT, R4, RZ, PT ;  /* 0x000000ff0400720c */ /* 0x000fda0003f05070 */
[----:B-1----:R-:W-:Y:S05]  /*0290*/  @P0 BRA `(.L_x_164) ;  /* 0x00000000005c0947 */ /* 0x002fea0003800000 */
        /* <DEDUP_REMOVED lines=16> */
[----:B------:R-:W-:Y:S02]  /*03a0*/  ISETP.GE.U32.AND P1, PT, R5, UR28, PT ;  /* 0x0000001c05007c0c */ /* 0x000fe4000bf26070 */
[----:B------:R-:W-:-:S11]  /*03b0*/  MOV R5, RZ ;  /* 0x000000ff00057202 */ /* 0x000fd60000000f00 */
[----:B------:R-:W-:Y:S02]  /*03c0*/  @P1 IADD3 R12, PT, PT, R12, 0x1, RZ ;  /* 0x000000010c0c1810 */ /* 0x000fe40007ffe0ff */
[----:B------:R-:W-:-:S05]  /*03d0*/  @!P2 LOP3.LUT R12, RZ, UR28, RZ, 0x33, !PT ;  /* 0x0000001cff0cac12 */ /* 0x000fca000f8e33ff */
[----:B------:R-:W-:-:S04]  /*03e0*/  IMAD.MOV R7, RZ, RZ, -R12 ;  /* 0x000000ffff077224 */ /* 0x000fc800078e0a0c */
[----:B------:R-:W-:Y:S01]  /*03f0*/  IMAD R4, R7, UR28, R2 ;  /* 0x0000001c07047c24 */ /* 0x000fe2000f8e0202 */
[----:B------:R-:W-:Y:S06]  /*0400*/  BRA `(.L_x_165) ;  /* 0x00000000003c7947 */ /* 0x000fec0003800000 */
.L_x_164:
[----:B------:R-:W1:Y:S01]  /*0410*/  LDCU.64 UR26, c[0x0][0x398] ;  /* 0x00007300ff1a77ac */ /* 0x000e620008000a00 */
[----:B------:R-:W-:Y:S01]  /*0420*/  MOV R23, R2 ;  /* 0x0000000200177202 */ /* 0x000fe20000000f00 */
[----:B------:R-:W-:Y:S01]  /*0430*/  IMAD.MOV.U32 R20, RZ, RZ, R3 ;  /* 0x000000ffff147224 */ /* 0x000fe200078e0003 */
[----:B------:R-:W-:Y:S01]  /*0440*/  MOV R6, 0x480 ;  /* 0x0000048000067802 */ /* 0x000fe20000000f00 */
[----:B-1----:R-:W-:Y:S01]  /*0450*/  IMAD.U32 R18, RZ, RZ, UR26 ;  /* 0x0000001aff127e24 */ /* 0x002fe2000f8e00ff */
[----:B------:R-:W-:-:S07]  /*0460*/  MOV R19, UR27 ;  /* 0x0000001b00137c02 */ /* 0x000fce0008000f00 */
[----:B0-----:R-:W-:Y:S05]  /*0470*/  CALL.REL.NOINC `($__internal_9_$__cuda_sm20_div_u64) ;  /* 0x0000000c00847944 */ /* 0x001fea0003c00000 */
        /* <DEDUP_REMOVED lines=8> */
.L_x_165:
[----:B------:R-:W-:Y:S05]  /*0500*/  BSYNC.RECONVERGENT B1 ;  /* 0x0000000000017941 */ /* 0x000fea0003800200 */
.L_x_163:
        /* <DEDUP_REMOVED lines=27> */
.L_x_167:
        /* <DEDUP_REMOVED lines=15> */
.L_x_168:
[----:B------:R-:W-:Y:S05]  /*07b0*/  BSYNC.RECONVERGENT B1 ;  /* 0x0000000000017941 */ /* 0x000fea0003800200 */
.L_x_166:
[----:B------:R-:W-:Y:S01]  /*07c0*/  LOP3.LUT R6, R11, UR15, RZ, 0xfc, !PT ;  /* 0x0000000f0b067c12 */ /* 0x000fe2000f8efcff */
[----:B------:R-:W-:Y:S03]  /*07d0*/  BSSY.RECONVERGENT B1, `(.L_x_169) ;  /* 0x0000029000017945 */ /* 0x000fe60003800200 */
[----:B------:R-:W-:-:S13]  /*07e0*/  ISETP.NE.U32.AND P0, PT, R6, RZ, PT ;  /* 0x000000ff0600720c */ /* 0x000fda0003f05070 */
[----:B------:R-:W-:Y:S05]  /*07f0*/  @P0 BRA `(.L_x_170) ;  /* 0x00000000005c0947 */ /* 0x000fea0003800000 */
[----:B------:R-:W1:Y:S01]  /*0800*/  I2F.U32.RP R6, UR16 ;  /* 0x0000001000067d06 */ /* 0x000e620008209000 */
[----:B------:R-:W-:-:S07]  /*0810*/  ISETP.NE.U32.AND P2, PT, RZ, UR16, PT ;  /* 0x00000010ff007c0c */ /* 0x000fce000bf45070 */
        /* <DEDUP_REMOVED lines=21> */
.L_x_170:
        /* <DEDUP_REMOVED lines=15> */
.L_x_171:
[----:B------:R-:W-:Y:S05]  /*0a60*/  BSYNC.RECONVERGENT B1 ;  /* 0x0000000000017941 */ /* 0x000fea0003800200 */
.L_x_169:
        /* <DEDUP_REMOVED lines=24> */
[----:B------:R-:W-:Y:S02]  /*0bf0*/  IMAD R26, R17, UR18, R16 ;  /* 0x00000012111a7c24 */ /* 0x000fe4000f8e0210 */
[----:B------:R-:W-:Y:S02]  /*0c00*/  HFMA2 R17, -RZ, RZ, 0, 0 ;  /* 0x00000000ff117431 */ /* 0x000fe400000001ff */
[----:B------:R-:W-:Y:S01]  /*0c10*/  IMAD.MOV.U32 R16, RZ, RZ, R19 ;  /* 0x000000ffff107224 */ /* 0x000fe200078e0013 */
[----:B------:R-:W-:Y:S06]  /*0c20*/  BRA `(.L_x_174) ;  /* 0x0000000000447947 */ /* 0x000fec0003800000 */
.L_x_173:
[----:B------:R-:W1:Y:S01]  /*0c30*/  LDCU.64 UR26, c[0x0][0x3b8] ;  /* 0x00007700ff1a77ac */ /* 0x000e620008000a00 */
[----:B------:R-:W-:Y:S01]  /*0c40*/  IMAD.MOV.U32 R23, RZ, RZ, R16 ;  /* 0x000000ffff177224 */ /* 0x000fe200078e0010 */
[----:B------:R-:W-:Y:S02]  /*0c50*/  MOV R20, R17 ;  /* 0x0000001100147202 */ /* 0x000fe40000000f00 */
[----:B------:R-:W-:Y:S02]  /*0c60*/  MOV R6, 0xca0 ;  /* 0x00000ca000067802 */ /* 0x000fe40000000f00 */
[----:B-1----:R-:W-:Y:S01]  /*0c70*/  MOV R18, UR26 ;  /* 0x0000001a00127c02 */ /* 0x002fe20008000f00 */
[----:B------:R-:W-:-:S07]  /*0c80*/  IMAD.U32 R19, RZ, RZ, UR27 ;  /* 0x0000001bff137e24 */ /* 0x000fce000f8e00ff */
[----:B0-----:R-:W-:Y:S05]  /*0c90*/  CALL.REL.NOINC `($__internal_9_$__cuda_sm20_div_u64) ;  /* 0x00000004007c7944 */ /* 0x001fea0003c00000 */
        /* <DEDUP_REMOVED lines=10> */
.L_x_174:
[----:B------:R-:W-:Y:S05]  /*0d40*/  BSYNC.RECONVERGENT B1 ;  /* 0x0000000000017941 */ /* 0x000fea0003800200 */
.L_x_172:
        /* <DEDUP_REMOVED lines=27> */
.L_x_176:
[----:B------:R-:W1:Y:S01]  /*0f00*/  LDCU.64 UR26, c[0x0][0x3b0] ;  /* 0x00007600ff1a77ac */ /* 0x000e620008000a00 */
[----:B------:R-:W-:Y:S01]  /*0f10*/  IMAD.MOV.U32 R23, RZ, RZ, R16 ;  /* 0x000000ffff177224 */ /* 0x000fe200078e0010 */
[----:B------:R-:W-:Y:S02]  /*0f20*/  MOV R20, R17 ;  /* 0x0000001100147202 */ /* 0x000fe40000000f00 */
[----:B------:R-:W-:Y:S02]  /*0f30*/  MOV R6, 0xf70 ;  /* 0x00000f7000067802 */ /* 0x000fe40000000f00 */
[----:B-1----:R-:W-:Y:S01]  /*0f40*/  MOV R18, UR26 ;  /* 0x0000001a00127c02 */ /* 0x002fe20008000f00 */
[----:B------:R-:W-:-:S07]  /*0f50*/  IMAD.U32 R19, RZ, RZ, UR27 ;  /* 0x0000001bff137e24 */ /* 0x000fce000f8e00ff */
[----:B0-----:R-:W-:Y:S05]  /*0f60*/  CALL.REL.NOINC `($__internal_9_$__cuda_sm20_div_u64) ;  /* 0x0000000000c87944 */ /* 0x001fea0003c00000 */
[----:B------:R-:W-:-:S05]  /*0f70*/  IADD3 R19, P0, PT, RZ, -R20, RZ ;  /* 0x80000014ff137210 */ /* 0x000fca0007f1e0ff */
[----:B------:R-:W-:Y:S02]  /*0f80*/  IMAD.X R6, RZ, RZ, ~R21, P0 ;  /* 0x000000ffff067224 */ /* 0x000fe400000e0e15 */
[----:B------:R-:W-:-:S04]  /*0f90*/  IMAD.WIDE.U32 R16, R19, UR38, R16 ;  /* 0x0000002613107c25 */ /* 0x000fc8000f8e0010 */
[----:B------:R-:W-:-:S04]  /*0fa0*/  IMAD R6, R6, UR38, RZ ;  /* 0x0000002606067c24 */ /* 0x000fc8000f8e02ff */
[----:B------:R-:W-:-:S05]  /*0fb0*/  IMAD R19, R19, UR39, R6 ;  /* 0x0000002713137c24 */ /* 0x000fca000f8e0206 */
[----:B------:R-:W-:-:S07]  /*0fc0*/  IADD3 R6, PT, PT, R17, R19, RZ ;  /* 0x0000001311067210 */ /* 0x000fce0007ffe0ff */
.L_x_177:
[----:B------:R-:W-:Y:S05]  /*0fd0*/  BSYNC.RECONVERGENT B1 ;  /* 0x0000000000017941 */ /* 0x000fea0003800200 */
.L_x_175:
[----:B------:R-:W-:Y:S01]  /*0fe0*/  IMAD R17, R13, UR22, RZ ;  /* 0x000000160d117c24 */ /* 0x000fe2000f8e02ff */
[----:B0-----:R-:W-:Y:S01]  /*0ff0*/  R2UR UR26, R14 ;  /* 0x000000000e1a72ca */ /* 0x001fe200000e0000 */
        /* <DEDUP_REMOVED lines=10> */
[----:B------:R-:W-:-:S05]  /*10a0*/  LEA.HI.X R23, R16, UR9, R11, 0x3, P0 ;  /* 0x0000000910177c11 */ /* 0x000fca00080f1c0b */
[----:B------:R-:W2:Y:S01]  /*10b0*/  LDG.E.64 R16, desc[UR26][R22.64] ;  /* 0x0000001a16107981 */ /* 0x000ea2000c1e1b00 */
[----:B------:R-:W-:Y:S01]  /*10c0*/  MOV R18, R20 ;  /* 0x0000001400127202 */ /* 0x000fe20000000f00 */
[----:B------:R-:W-:Y:S01]  /*10d0*/  IMAD R9, R9, UR24, RZ ;  /* 0x0000001809097c24 */ /* 0x000fe2000f8e02ff */
[----:B------:R-:W-:Y:S01]  /*10e0*/  R2UR UR40, R14 ;  /* 0x000000000e2872ca */ /* 0x000fe200000e0000 */
[----:B------:R-:W-:Y:S01]  /*10f0*/  IMAD.MOV.U32 R19, RZ, RZ, R21 ;  /* 0x000000ffff137224 */ /* 0x000fe200078e0015 */
[----:B------:R-:W-:Y:S01]  /*1100*/  R2UR UR41, R15 ;  /* 0x000000000f2972ca */ /* 0x000fe200000e0000 */
[C---:B------:R-:W-:Y:S02]  /*1110*/  IMAD R9, R10.reuse, UR25, R9 ;  /* 0x000000190a097c24 */ /* 0x040fe4000f8e0209 */
[----:B------:R-:W-:Y:S01]  /*1120*/  IMAD.WIDE.U32 R18, R10, UR24, R18 ;  /* 0x000000180a127c25 */ /* 0x000fe2000f8e0012 */
[----:B------:R-:W-:-:S04]  /*1130*/  LEA R10, P0, R12, UR10, 0x3 ;  /* 0x0000000a0c0a7c11 */ /* 0x000fc8000f8018ff */
[----:B------:R-:W-:Y:S02]  /*1140*/  LEA.HI.X R11, R12, UR11, R13, 0x3, P0 ;  /* 0x0000000b0c0b7c11 */ /* 0x000fe400080f1c0d */
[----:B------:R-:W-:-:S04]  /*1150*/  IADD3 R6, PT, PT, R19, R9, RZ ;  /* 0x0000000913067210 */ /* 0x000fc80007ffe0ff */
[----:B------:R-:W3:Y:S01]  /*1160*/  LDG.E.64 R10, desc[UR26][R10.64] ;  /* 0x0000001a0a0a7981 */ /* 0x000ee2000c1e1b00 */
[----:B------:R-:W-:Y:S02]  /*1170*/  IMAD R9, R6, UR32, RZ ;  /* 0x0000002006097c24 */ /* 0x000fe4000f8e02ff */
[----:B------:R-:W-:Y:S02]  /*1180*/  IMAD.MOV.U32 R6, RZ, RZ, R8 ;  /* 0x000000ffff067224 */ /* 0x000fe400078e0008 */
[C---:B------:R-:W-:Y:S02]  /*1190*/  IMAD R9, R18.reuse, UR33, R9 ;  /* 0x0000002112097c24 */ /* 0x040fe4000f8e0209 */
[----:B------:R-:W-:-:S05]  /*11a0*/  IMAD.WIDE.U32 R6, R18, UR32, R6 ;  /* 0x0000002012067c25 */ /* 0x000fca000f8e0006 */
[----:B------:R-:W-:Y:S02]  /*11b0*/  IADD3 R7, PT, PT, R7, R9, RZ ;  /* 0x0000000907077210 */ /* 0x000fe40007ffe0ff */
[----:B--2---:R-:W-:-:S04]  /*11c0*/  LEA R8, P0, R6, R16, 0x3 ;  /* 0x0000001006087211 */ /* 0x004fc800078018ff */
[----:B------:R-:W-:-:S05]  /*11d0*/  LEA.HI.X R9, R6, R17, R7, 0x3, P0 ;  /* 0x0000001106097211 */ /* 0x000fca00000f1c07 */
[----:B------:R-:W2:Y:S01]  /*11e0*/  LDG.E.64 R6, desc[UR40][R8.64] ;  /* 0x0000002808067981 */ /* 0x000ea2000c1e1b00 */
        /* <DEDUP_REMOVED lines=9> */
.L_x_162:
[----:B------:R-:W-:Y:S05]  /*1280*/  EXIT ;  /* 0x000000000000794d */ /* 0x000fea0003800000 */
        .weak           $__internal_9_$__cuda_sm20_div_u64
        .type           $__internal_9_$__cuda_sm20_div_u64,@function
        .size           $__internal_9_$__cuda_sm20_div_u64,(.L_x_336 - $__internal_9_$__cuda_sm20_div_u64)
$__internal_9_$__cuda_sm20_div_u64:
        /* <DEDUP_REMOVED lines=67> */
[----:B------:R-:W-:Y:S06]  /*16c0*/  RET.REL.NODEC R18 `(_ZN36_GLOBAL__N__32dd2b4f_4_k_cu_fff026ee38kvbm_kernels_block_to_universal_kernelIdLNS_11BlockLayoutE0EEEvPKPKT_PKPS2_mmmmmmmm) ;  /* 0xffffffe8124c7950 */ /* 0x000fec0003c3ffff */
.L_x_179:
        /* <DEDUP_REMOVED lines=11> */
.L_x_336:


//--------------------- .text._ZN36_GLOBAL__N__32dd2b4f_4_k_cu_fff026ee38kvbm_kernels_block_to_universal_kernelIfLNS_11BlockLayoutE1EEEvPKPKT_PKPS2_mmmmmmmm --------------------------
	.section	.text._ZN36_GLOBAL__N__32dd2b4f_4_k_cu_fff026ee38kvbm_kernels_block_to_universal_kernelIfLNS_11BlockLayoutE1EEEvPKPKT_PKPS2_mmmmmmmm,"ax",@progbits
	.align	128
.text._ZN36_GLOBAL__N__32dd2b4f_4_k_cu_fff026ee38kvbm_kernels_block_to_universal_kernelIfLNS_11BlockLayoutE1EEEvPKPKT_PKPS2_mmmmmmmm:
        .type           _ZN36_GLOBAL__N__32dd2b4f_4_k_cu_fff026ee38kvbm_kernels_block_to_universal_kernelIfLNS_11BlockLayoutE1EEEvPKPKT_PKPS2_mmmmmmmm,@function
        .size           _ZN36_GLOBAL__N__32dd2b4f_4_k_cu_fff026ee38kvbm_kernels_block_to_universal_kernelIfLNS_11BlockLayoutE1EEEvPKPKT_PKPS2_mmmmmmmm,(.L_x_338 - _ZN36_GLOBAL__N__32dd2b4f_4_k_cu_fff026ee38kvbm_kernels_block_to_universal_kernelIfLNS_11BlockLayoutE1EEEvPKPKT_PKPS2_mmmmmmmm)
        .other          _ZN36_GLOBAL__N__32dd2b4f_4_k_cu_fff026ee38kvbm_kernels_block_to_universal_kernelIfLNS_11BlockLayoutE1EEEvPKPKT_PKPS2_mmmmmmmm,@"STO_CUDA_ENTRY STV_DEFAULT"
_ZN36_GLOBAL__N__32dd2b4f_4_k_cu_fff026ee38kvbm_kernels_block_to_universal_kernelIfLNS_11BlockLayoutE1EEEvPKPKT_PKPS2_mmmmmmmm:
        /* <DEDUP_REMOVED lines=36> */
.L_x_196:
        /* <DEDUP_REMOVED lines=27> */
.L_x_182:
[----:B------:R-:W1:Y:S01]  /*03f0*/  LDCU.64 UR26, c[0x0][0x398] ;  /* 0x00007300ff1a77ac */ /* 0x000e620008000a00 */
[----:B------:R-:W-:Y:S01]  /*0400*/  MOV R18, R10 ;  /* 0x0000000a00127202 */ /* 0x000fe20000000f00 */
[----:B------:R-:W-:Y:S01]  /*0410*/  IMAD.MOV.U32 R20, RZ, RZ, R11 ;  /* 0x000000ffff147224 */ /* 0x000fe200078e000b */
[----:B------:R-:W-:Y:S01]  /*0420*/  MOV R4, 0x460 ;  /* 0x0000046000047802 */ /* 0x000fe20000000f00 */
[----:B-1----:R-:W-:Y:S01]  /*0430*/  IMAD.U32 R6, RZ, RZ, UR26 ;  /* 0x0000001aff067e24 */ /* 0x002fe2000f8e00ff */
[----:B------:R-:W-:-:S07]  /*0440*/  MOV R7, UR27 ;  /* 0x0000001b00077c02 */ /* 0x000fce0008000f00 */
[----:B0-----:R-:W-:Y:S05]  /*0450*/  CALL.REL.NOINC `($__internal_10_$__cuda_sm20_div_u64) ;  /* 0x0000000c00b07944 */ /* 0x001fea0003c00000 */
        /* <DEDUP_REMOVED lines=8> */
.L_x_183:
[----:B------:R-:W-:Y:S05]  /*04e0*/  BSYNC.RECONVERGENT B1 ;  /* 0x0000000000017941 */ /* 0x000fea0003800200 */
.L_x_181:
        /* <DEDUP_REMOVED lines=27> */
.L_x_185:
        /* <DEDUP_REMOVED lines=17> */
.L_x_186:
[----:B------:R-:W-:Y:S05]  /*07b0*/  BSYNC.RECONVERGENT B1 ;  /* 0x0000000000017941 */ /* 0x000fea0003800200 */
.L_x_184:
        /* <DEDUP_REMOVED lines=28> */
.L_x_188:
[----:B------:R-:W1:Y:S01]  /*0980*/  LDCU.64 UR26, c[0x0][0x3c0] ;  /* 0x00007800ff1a77ac */ /* 0x000e620008000a00 */
[----:B------:R-:W-:Y:S01]  /*0990*/  IMAD.MOV.U32 R18, RZ, RZ, R16 ;  /* 0x000000ffff127224 */ /* 0x000fe200078e0010 */
[----:B------:R-:W-:Y:S02]  /*09a0*/  MOV R20, R17 ;  /* 0x0000001100147202 */ /* 0x000fe40000000f00 */
[----:B------:R-:W-:Y:S02]  /*09b0*/  MOV R4, 0x9f0 ;  /* 0x000009f000047802 */ /* 0x000fe40000000f00 */
[----:B-1----:R-:W-:Y:S01]  /*09c0*/  MOV R6, UR26 ;  /* 0x0000001a00067c02 */ /* 0x002fe20008000f00 */
[----:B------:R-:W-:-:S07]  /*09d0*/  IMAD.U32 R7, RZ, RZ, UR27 ;  /* 0x0000001bff077e24 */ /* 0x000fce000f8e00ff */
[----:B0-----:R-:W-:Y:S05]  /*09e0*/  CALL.REL.NOINC `($__internal_10_$__cuda_sm20_div_u64) ;  /* 0x00000008004c7944 */ /* 0x001fea0003c00000 */
        /* <DEDUP_REMOVED lines=10> */
.L_x_189:
[----:B------:R-:W-:Y:S05]  /*0a90*/  BSYNC.RECONVERGENT B1 ;  /* 0x0000000000017941 */ /* 0x000fea0003800200 */
.L_x_187:
        /* <DEDUP_REMOVED lines=28> */
.L_x_191:
[----:B------:R-:W1:Y:S01]  /*0c60*/  LDCU.64 UR26, c[0x0][0x3b8] ;  /* 0x00007700ff1a77ac */ /* 0x000e620008000a00 */
[----:B------:R-:W-:Y:S01]  /*0c70*/  MOV R18, R16 ;  /* 0x0000001000127202 */ /* 0x000fe20000000f00 */
[----:B------:R-:W-:Y:S01]  /*0c80*/  IMAD.MOV.U32 R20, RZ, RZ, R17 ;  /* 0x000000ffff147224 */ /* 0x000fe200078e0011 */
[----:B------:R-:W-:Y:S01]  /*0c90*/  MOV R4, 0xcd0 ;  /* 0x00000cd000047802 */ /* 0x000fe20000000f00 */
[----:B-1----:R-:W-:Y:S01]  /*0ca0*/  IMAD.U32 R6, RZ, RZ, UR26 ;  /* 0x0000001aff067e24 */ /* 0x002fe2000f8e00ff */
[----:B------:R-:W-:-:S07]  /*0cb0*/  MOV R7, UR27 ;  /* 0x0000001b00077c02 */ /* 0x000fce0008000f00 */
[----:B0-----:R-:W-:Y:S05]  /*0cc0*/  CALL.REL.NOINC `($__internal_10_$__cuda_sm20_div_u64) ;  /* 0x0000000400947944 */ /* 0x001fea0003c00000 */
        /* <DEDUP_REMOVED lines=10> */
.L_x_192:
[----:B------:R-:W-:Y:S05]  /*0d70*/  BSYNC.RECONVERGENT B1 ;  /* 0x0000000000017941 */ /* 0x000fea0003800200 */
.L_x_190:
        /* <DEDUP_REMOVED lines=27> */
.L_x_194:
        /* <DEDUP_REMOVED lines=18> */
.L_x_195:
[----:B------:R-:W-:Y:S05]  /*1050*/  BSYNC.RECONVERGENT B1 ;  /* 0x0000000000017941 */ /* 0x000fea0003800200 */
.L_x_193:
        /* <DEDUP_REMOVED lines=31> */
[----:B------:R-:W-:-:S06]  /*1250*/  LEA.HI.X R13, R4, R17, R3, 0x2, P0 ;  /* 0x00000011040d7211 */ /* 0x000fcc00000f1403 */
[----:B------:R-:W2:Y:S01]  /*1260*/  LDG.E R13, desc[UR40][R12.64] ;  /* 0x000000280c0d7981 */ /* 0x000ea2000c1e1900 */
[----:B0-----:R-:W-:Y:S01]  /*1270*/  IMAD R3, R0, UR7, RZ ;  /* 0x0000000700037c24 */ /* 0x001fe2000f8e02ff */
[----:B---3--:R-:W-:-:S04]  /*1280*/  LEA R4, P0, R2, R6, 0x2 ;  /* 0x0000000602047211 */ /* 0x008fc800078010ff */
        /* <DEDUP_REMOVED lines=8> */
.L_x_180:
[----:B------:R-:W-:Y:S05]  /*1310*/  EXIT ;  /* 0x000000000000794d */ /* 0x000fea0003800000 */
        .weak           $__internal_10_$__cuda_sm20_div_u64
        .type           $__internal_10_$__cuda_sm20_div_u64,@function
        .size           $__internal_10_$__cuda_sm20_div_u64,(.L_x_338 - $__internal_10_$__cuda_sm20_div_u64)
$__internal_10_$__cuda_sm20_div_u64:
        /* <DEDUP_REMOVED lines=67> */
[----:B------:R-:W-:Y:S06]  /*1750*/  RET.REL.NODEC R6 `(_ZN36_GLOBAL__N__32dd2b4f_4_k_cu_fff026ee38kvbm_kernels_block_to_universal_kernelIfLNS_11BlockLayoutE1EEEvPKPKT_PKPS2_mmmmmmmm) ;  /* 0xffffffe806287950 */ /* 0x000fec0003c3ffff */
.L_x_197:
        /* <DEDUP_REMOVED lines=10> */
.L_x_338:


//--------------------- .text._ZN36_GLOBAL__N__32dd2b4f_4_k_cu_fff026ee38kvbm_kernels_block_to_universal_kernelIfLNS_11BlockLayoutE0EEEvPKPKT_PKPS2_mmmmmmmm --------------------------
	.section	.text._ZN36_GLOBAL__N__32dd2b4f_4_k_cu_fff026ee38kvbm_kernels_block_to_universal_kernelIfLNS_11BlockLayoutE0EEEvPKPKT_PKPS2_mmmmmmmm,"ax",@progbits
	.align	128
.text._ZN36_GLOBAL__N__32dd2b4f_4_k_cu_fff026ee38kvbm_kernels_block_to_universal_kernelIfLNS_11BlockLayoutE0EEEvPKPKT_PKPS2_mmmmmmmm:
        .type           _ZN36_GLOBAL__N__32dd2b4f_4_k_cu_fff026ee38kvbm_kernels_block_to_universal_kernelIfLNS_11BlockLayoutE0EEEvPKPKT_PKPS2_mmmmmmmm,@function
        .size           _ZN36_GLOBAL__N__32dd2b4f_4_k_cu_fff026ee38kvbm_kernels_block_to_universal_kernelIfLNS_11BlockLayoutE0EEEvPKPKT_PKPS2_mmmmmmmm,(.L_x_340 - _ZN36_GLOBAL__N__32dd2b4f_4_k_cu_fff026ee38kvbm_kernels_block_to_universal_kernelIfLNS_11BlockLayoutE0EEEvPKPKT_PKPS2_mmmmmmmm)
        .other          _ZN36_GLOBAL__N__32dd2b4f_4_k_cu_fff026ee38kvbm_kernels_block_to_universal_kernelIfLNS_11BlockLayoutE0EEEvPKPKT_PKPS2_mmmmmmmm,@"STO_CUDA_ENTRY STV_DEFAULT"
_ZN36_GLOBAL__N__32dd2b4f_4_k_cu_fff026ee38kvbm_kernels_block_to_universal_kernelIfLNS_11BlockLayoutE0EEEvPKPKT_PKPS2_mmmmmmmm:
        /* <DEDUP_REMOVED lines=38> */
.L_x_214:
        /* <DEDUP_REMOVED lines=27> */
.L_x_200:
[----:B------:R-:W1:Y:S01]  /*0410*/  LDCU.64 UR26, c[0x0][0x398] ;  /* 0x00007300ff1a77ac */ /* 0x000e620008000a00 */
[----:B------:R-:W-:Y:S01]  /*0420*/  MOV R23, R2 ;  /* 0x0000000200177202 */ /* 0x000fe20000000f00 */
[----:B------:R-:W-:Y:S01]  /*0430*/  IMAD.MOV.U32 R20, RZ, RZ, R3 ;  /* 0x000000ffff147224 */ /* 0x000fe200078e0003 */
[----:B------:R-:W-:Y:S01]  /*0440*/  MOV R6, 0x480 ;  /* 0x0000048000067802 */ /* 0x000fe20000000f00 */
[----:B-1----:R-:W-:Y:S01]  /*0450*/  IMAD.U32 R18, RZ, RZ, UR26 ;  /* 0x0000001aff127e24 */ /* 0x002fe2000f8e00ff */
[----:B------:R-:W-:-:S07]  /*0460*/  MOV R19, UR27 ;  /* 0x0000001b00137c02 */ /* 0x000fce0008000f00 */
[----:B0-----:R-:W-:Y:S05]  /*0470*/  CALL.REL.NOINC `($__internal_11_$__cuda_sm20_div_u64) ;  /* 0x0000000c00847944 */ /* 0x001fea0003c00000 */
        /* <DEDUP_REMOVED lines=8> */
.L_x_201:
[----:B------:R-:W-:Y:S05]  /*0500*/  BSYNC.RECONVERGENT B1 ;  /* 0x0000000000017941 */ /* 0x000fea0003800200 */
.L_x_199:
        /* <DEDUP_REMOVED lines=27> */
.L_x_203:
        /* <DEDUP_REMOVED lines=15> */
.L_x_204:
[----:B------:R-:W-:Y:S05]  /*07b0*/  BSYNC.RECONVERGENT B1 ;  /* 0x0000000000017941 */ /* 0x000fea0003800200 */
.L_x_202:
        /* <DEDUP_REMOVED lines=27> */
.L_x_206:
        /* <DEDUP_REMOVED lines=15> */
.L_x_207:
[----:B------:R-:W-:Y:S05]  /*0a60*/  BSYNC.RECONVERGENT B1 ;  /* 0x0000000000017941 */ /* 0x000fea0003800200 */
.L_x_205:
        /* <DEDUP_REMOVED lines=28> */
.L_x_209:
[----:B------:R-:W1:Y:S01]  /*0c30*/  LDCU.64 UR26, c[0x0][0x3b8] ;  /* 0x00007700ff1a77ac */ /* 0x000e620008000a00 */
[----:B------:R-:W-:Y:S01]  /*0c40*/  IMAD.MOV.U32 R23, RZ, RZ, R16 ;  /* 0x000000ffff177224 */ /* 0x000fe200078e0010 */
[----:B------:R-:W-:Y:S02]  /*0c50*/  MOV R20, R17 ;  /* 0x0000001100147202 */ /* 0x000fe40000000f00 */
[----:B------:R-:W-:Y:S02]  /*0c60*/  MOV R6, 0xca0 ;  /* 0x00000ca000067802 */ /* 0x000fe40000000f00 */
[----:B-1----:R-:W-:Y:S01]  /*0c70*/  MOV R18, UR26 ;  /* 0x0000001a00127c02 */ /* 0x002fe20008000f00 */
[----:B------:R-:W-:-:S07]  /*0c80*/  IMAD.U32 R19, RZ, RZ, UR27 ;  /* 0x0000001bff137e24 */ /* 0x000fce000f8e00ff */
[----:B0-----:R-:W-:Y:S05]  /*0c90*/  CALL.REL.NOINC `($__internal_11_$__cuda_sm20_div_u64) ;  /* 0x00000004007c7944 */ /* 0x001fea0003c00000 */
        /* <DEDUP_REMOVED lines=10> */
.L_x_210:
[----:B------:R-:W-:Y:S05]  /*0d40*/  BSYNC.RECONVERGENT B1 ;  /* 0x0000000000017941 */ /* 0x000fea0003800200 */
.L_x_208:
        /* <DEDUP_REMOVED lines=27> */
.L_x_212:
[----:B------:R-:W1:Y:S01]  /*0f00*/  LDCU.64 UR26, c[0x0][0x3b0] ;  /* 0x00007600ff1a77ac */ /* 0x000e620008000a00 */
[----:B------:R-:W-:Y:S01]  /*0f10*/  IMAD.MOV.U32 R23, RZ, RZ, R16 ;  /* 0x000000ffff177224 */ /* 0x000fe200078e0010 */
[----:B------:R-:W-:Y:S02]  /*0f20*/  MOV R20, R17 ;  /* 0x0000001100147202 */ /* 0x000fe40000000f00 */
[----:B------:R-:W-:Y:S02]  /*0f30*/  MOV R6, 0xf70 ;  /* 0x00000f7000067802 */ /* 0x000fe40000000f00 */
[----:B-1----:R-:W-:Y:S01]  /*0f40*/  MOV R18, UR26 ;  /* 0x0000001a00127c02 */ /* 0x002fe20008000f00 */
[----:B------:R-:W-:-:S07]  /*0f50*/  IMAD.U32 R19, RZ, RZ, UR27 ;  /* 0x0000001bff137e24 */ /* 0x000fce000f8e00ff */
[----:B0-----:R-:W-:Y:S05]  /*0f60*/  CALL.REL.NOINC `($__internal_11_$__cuda_sm20_div_u64) ;  /* 0x0000000000c87944 */ /* 0x001fea0003c00000 */
[----:B------:R-:W-:-:S05]  /*0f70*/  IADD3 R19, P0, PT, RZ, -R20, RZ ;  /* 0x80000014ff137210 */ /* 0x000fca0007f1e0ff */
[----:B------:R-:W-:Y:S02]  /*0f80*/  IMAD.X R6, RZ, RZ, ~R21, P0 ;  /* 0x000000ffff067224 */ /* 0x000fe400000e0e15 */
[----:B------:R-:W-:-:S04]  /*0f90*/  IMAD.WIDE.U32 R16, R19, UR38, R16 ;  /* 0x0000002613107c25 */ /* 0x000fc8000f8e0010 */
[----:B------:R-:W-:-:S04]  /*0fa0*/  IMAD R6, R6, UR38, RZ ;  /* 0x0000002606067c24 */ /* 0x000fc8000f8e02ff */
[----:B------:R-:W-:-:S05]  /*0fb0*/  IMAD R19, R19, UR39, R6 ;  /* 0x0000002713137c24 */ /* 0x000fca000f8e0206 */
[----:B------:R-:W-:-:S07]  /*0fc0*/  IADD3 R6, PT, PT, R17, R19, RZ ;  /* 0x0000001311067210 */ /* 0x000fce0007ffe0ff */
.L_x_213:
[----:B------:R-:W-:Y:S05]  /*0fd0*/  BSYNC.RECONVERGENT B1 ;  /* 0x0000000000017941 */ /* 0x000fea0003800200 */
.L_x_211:
        /* <DEDUP_REMOVED lines=31> */
[----:B------:R-:W-:-:S06]  /*11d0*/  LEA.HI.X R9, R6, R17, R7, 0x2, P0 ;  /* 0x0000001106097211 */ /* 0x000fcc00000f1407 */
[----:B------:R-:W2:Y:S01]  /*11e0*/  LDG.E R9, desc[UR40][R8.64] ;  /* 0x0000002808097981 */ /* 0x000ea2000c1e1900 */
        /* <DEDUP_REMOVED lines=9> */
.L_x_198:
[----:B------:R-:W-:Y:S05]  /*1280*/  EXIT ;  /* 0x000000000000794d */ /* 0x000fea0003800000 */
        .weak           $__internal_11_$__cuda_sm20_div_u64
        .type           $__internal_11_$__cuda_sm20_div_u64,@function
        .size           $__internal_11_$__cuda_sm20_div_u64,(.L_x_340 - $__internal_11_$__cuda_sm20_div_u64)
$__internal_11_$__cuda_sm20_div_u64:
        /* <DEDUP_REMOVED lines=67> */
[----:B------:R-:W-:Y:S06]  /*16c0*/  RET.REL.NODEC R18 `(_ZN36_GLOBAL__N__32dd2b4f_4_k_cu_fff026ee38kvbm_kernels_block_to_universal_kernelIfLNS_11BlockLayoutE0EEEvPKPKT_PKPS2_mmmmmmmm) ;  /* 0xffffffe8124c7950 */ /* 0x000fec0003c3ffff */
.L_x_215:
        /* <DEDUP_REMOVED lines=11> */
.L_x_340:


//--------------------- .text._ZN36_GLOBAL__N__32dd2b4f_4_k_cu_fff026ee38kvbm_kernels_block_to_universal_kernelI13__nv_bfloat16LNS_11BlockLayoutE1EEEvPKPKT_PKPS3_mmmmmmmm --------------------------
	.section	.text._ZN36_GLOBAL__N__32dd2b4f_4_k_cu_fff026ee38kvbm_kernels_block_to_universal_kernelI13__nv_bfloat16LNS_11BlockLayoutE1EEEvPKPKT_PKPS3_mmmmmmmm,"ax",@progbits
	.align	128
.text._ZN36_GLOBAL__N__32dd2b4f_4_k_cu_fff026ee38kvbm_kernels_block_to_universal_kernelI13__nv_bfloat16LNS_11BlockLayoutE1EEEvPKPKT_PKPS3_mmmmmmmm:
        .type           _ZN36_GLOBAL__N__32dd2b4f_4_k_cu_fff026ee38kvbm_kernels_block_to_universal_kernelI13__nv_bfloat16LNS_11BlockLayoutE1EEEvPKPKT_PKPS3_mmmmmmmm,@function
        .size           _ZN36_GLOBAL__N__32dd2b4f_4_k_cu_fff026ee38kvbm_kernels_block_to_universal_kernelI13__nv_bfloat16LNS_11BlockLayoutE1EEEvPKPKT_PKPS3_mmmmmmmm,(.L_x_342 - _ZN36_GLOBAL__N__32dd2b4f_4_k_cu_fff026ee38kvbm_kernels_block_to_universal_kernelI13__nv_bfloat16LNS_11BlockLayoutE1EEEvPKPKT_PKPS3_mmmmmmmm)
        .other          _ZN36_GLOBAL__N__32dd2b4f_4_k_cu_fff026ee38kvbm_kernels_block_to_universal_kernelI13__nv_bfloat16LNS_11BlockLayoutE1EEEvPKPKT_PKPS3_mmmmmmmm,@"STO_CUDA_ENTRY STV_DEFAULT"
_ZN36_GLOBAL__N__32dd2b4f_4_k_cu_fff026ee38kvbm_kernels_block_to_universal_kernelI13__nv_bfloat16LNS_11BlockLayoutE1EEEvPKPKT_PKPS3_mmmmmmmm:
        /* <DEDUP_REMOVED lines=36> */
.L_x_232:
        /* <DEDUP_REMOVED lines=27> */
.L_x_218:
[----:B------:R-:W1:Y:S01]  /*03f0*/  LDCU.64 UR26, c[0x0][0x398] ;  /* 0x00007300ff1a77ac */ /* 0x000e620008000a00 */
[----:B------:R-:W-:Y:S01]  /*0400*/  MOV R18, R10 ;  /* 0x0000000a00127202 */ /* 0x000fe20000000f00 */
[----:B------:R-:W-:Y:S01]  /*0410*/  IMAD.MOV.U32 R20, RZ, RZ, R11 ;  /* 0x000000ffff147224 */ /* 0x000fe200078e000b */
[----:B------:R-:W-:Y:S01]  /*0420*/  MOV R4, 0x460 ;  /* 0x0000046000047802 */ /* 0x000fe20000000f00 */
[----:B-1----:R-:W-:Y:S01]  /*0430*/  IMAD.U32 R6, RZ, RZ, UR26 ;  /* 0x0000001aff067e24 */ /* 0x002fe2000f8e00ff */
[----:B------:R-:W-:-:S07]  /*0440*/  MOV R7, UR27 ;  /* 0x0000001b00077c02 */ /* 0x000fce0008000f00 */
[----:B0-----:R-:W-:Y:S05]  /*0450*/  CALL.REL.NOINC `($__internal_12_$__cuda_sm20_div_u64) ;  /* 0x0000000c00b07944 */ /* 0x001fea0003c00000 */
        /* <DEDUP_REMOVED lines=8> */
.L_x_219:
[----:B------:R-:W-:Y:S05]  /*04e0*/  BSYNC.RECONVERGENT B1 ;  /* 0x0000000000017941 */ /* 0x000fea0003800200 */
.L_x_217:
        /* <DEDUP_REMOVED lines=27> */
.L_x_221:
        /* <DEDUP_REMOVED lines=17> */
.L_x_222:
[----:B------:R-:W-:Y:S05]  /*07b0*/  BSYNC.RECONVERGENT B1 ;  /* 0x0000000000017941 */ /* 0x000fea0003800200 */
.L_x_220:
        /* <DEDUP_REMOVED lines=28> */
.L_x_224:
[----:B------:R-:W1:Y:S01]  /*0980*/  LDCU.64 UR26, c[0x0][0x3c0] ;  /* 0x00007800ff1a77ac */ /* 0x000e620008000a00 */
[----:B------:R-:W-:Y:S01]  /*0990*/  IMAD.MOV.U32 R18, RZ, RZ, R16 ;  /* 0x000000ffff127224 */ /* 0x000fe200078e0010 */
[----:B------:R-:W-:Y:S02]  /*09a0*/  MOV R20, R17 ;  /* 0x0000001100147202 */ /* 0x000fe40000000f00 */
[----:B------:R-:W-:Y:S02]  /*09b0*/  MOV R4, 0x9f0 ;  /* 0x000009f000047802 */ /* 0x000fe40000000f00 */
[----:B-1----:R-:W-:Y:S01]  /*09c0*/  MOV R6, UR26 ;  /* 0x0000001a00067c02 */ /* 0x002fe20008000f00 */
[----:B------:R-:W-:-:S07]  /*09d0*/  IMAD.U32 R7, RZ, RZ, UR27 ;  /* 0x0000001bff077e24 */ /* 0x000fce000f8e00ff */
[----:B0-----:R-:W-:Y:S05]  /*09e0*/  CALL.REL.NOINC `($__internal_12_$__cuda_sm20_div_u64) ;  /* 0x00000008004c7944 */ /* 0x001fea0003c00000 */
        /* <DEDUP_REMOVED lines=10> */
.L_x_225:
[----:B------:R-:W-:Y:S05]  /*0a90*/  BSYNC.RECONVERGENT B1 ;  /* 0x0000000000017941 */ /* 0x000fea0003800200 */
.L_x_223:
        /* <DEDUP_REMOVED lines=28> */
.L_x_227:
[----:B------:R-:W1:Y:S01]  /*0c60*/  LDCU.64 UR26, c[0x0][0x3b8] ;  /* 0x00007700ff1a77ac */ /* 0x000e620008000a00 */
[----:B------:R-:W-:Y:S01]  /*0c70*/  MOV R18, R16 ;  /* 0x0000001000127202 */ /* 0x000fe20000000f00 */
[----:B------:R-:W-:Y:S01]  /*0c80*/  IMAD.MOV.U32 R20, RZ, RZ, R17 ;  /* 0x000000ffff147224 */ /* 0x000fe200078e0011 */
[----:B------:R-:W-:Y:S01]  /*0c90*/  MOV R4, 0xcd0 ;  /* 0x00000cd000047802 */ /* 0x000fe20000000f00 */
[----:B-1----:R-:W-:Y:S01]  /*0ca0*/  IMAD.U32 R6, RZ, RZ, UR26 ;  /* 0x0000001aff067e24 */ /* 0x002fe2000f8e00ff */
[----:B------:R-:W-:-:S07]  /*0cb0*/  MOV R7, UR27 ;  /* 0x0000001b00077c02 */ /* 0x000fce0008000f00 */
[----:B0-----:R-:W-:Y:S05]  /*0cc0*/  CALL.REL.NOINC `($__internal_12_$__cuda_sm20_div_u64) ;  /* 0x0000000400947944 */ /* 0x001fea0003c00000 */
        /* <DEDUP_REMOVED lines=10> */
.L_x_228:
[----:B------:R-:W-:Y:S05]  /*0d70*/  BSYNC.RECONVERGENT B1 ;  /* 0x0000000000017941 */ /* 0x000fea0003800200 */
.L_x_226:
        /* <DEDUP_REMOVED lines=27> */
.L_x_230:
        /* <DEDUP_REMOVED lines=18> */
.L_x_231:
[----:B------:R-:W-:Y:S05]  /*1050*/  BSYNC.RECONVERGENT B1 ;  /* 0x0000000000017941 */ /* 0x000fea0003800200 */
.L_x_229:
        /* <DEDUP_REMOVED lines=32> */
[----:B------:R-:W2:Y:S01]  /*1260*/  LDG.E.U16 R13, desc[UR40][R12.64] ;  /* 0x000000280c0d7981 */ /* 0x000ea2000c1e1500 */
[----:B0-----:R-:W-:Y:S01]  /*1270*/  IMAD R3, R0, UR7, RZ ;  /* 0x0000000700037c24 */ /* 0x001fe2000f8e02ff */
[----:B---3--:R-:W-:-:S04]  /*1280*/  LEA R4, P0, R2, R6, 0x1 ;  /* 0x0000000602047211 */ /* 0x008fc800078008ff */
        /* <DEDUP_REMOVED lines=8> */
.L_x_216:
[----:B------:R-:W-:Y:S05]  /*1310*/  EXIT ;  /* 0x000000000000794d */ /* 0x000fea0003800000 */
        .weak           $__internal_12_$__cuda_sm20_div_u64
        .type           $__internal_12_$__cuda_sm20_div_u64,@function
        .size           $__internal_12_$__cuda_sm20_div_u64,(.L_x_342 - $__internal_12_$__cuda_sm20_div_u64)
$__internal_12_$__cuda_sm20_div_u64:
        /* <DEDUP_REMOVED lines=67> */
[----:B------:R-:W-:Y:S06]  /*1750*/  RET.REL.NODEC R6 `(_ZN36_GLOBAL__N__32dd2b4f_4_k_cu_fff026ee38kvbm_kernels_block_to_universal_kernelI13__nv_bfloat16LNS_11BlockLayoutE1EEEvPKPKT_PKPS3_mmmmmmmm) ;  /* 0xffffffe806287950 */ /* 0x000fec0003c3ffff */
.L_x_233:
        /* <DEDUP_REMOVED lines=10> */
.L_x_342:


//--------------------- .text._ZN36_GLOBAL__N__32dd2b4f_4_k_cu_fff026ee38kvbm_kernels_block_to_universal_kernelI13__nv_bfloat16LNS_11BlockLayoutE0EEEvPKPKT_PKPS3_mmmmmmmm --------------------------
	.section	.text._ZN36_GLOBAL__N__32dd2b4f_4_k_cu_fff026ee38kvbm_kernels_block_to_universal_kernelI13__nv_bfloat16LNS_11BlockLayoutE0EEEvPKPKT_PKPS3_mmmmmmmm,"ax",@progbits
	.align	128
.text._ZN36_GLOBAL__N__32dd2b4f_4_k_cu_fff026ee38kvbm_kernels_block_to_universal_kernelI13__nv_bfloat16LNS_11BlockLayoutE0EEEvPKPKT_PKPS3_mmmmmmmm:
        .type           _ZN36_GLOBAL__N__32dd2b4f_4_k_cu_fff026ee38kvbm_kernels_block_to_universal_kernelI13__nv_bfloat16LNS_11BlockLayoutE0EEEvPKPKT_PKPS3_mmmmmmmm,@function
        .size           _ZN36_GLOBAL__N__32dd2b4f_4_k_cu_fff026ee38kvbm_kernels_block_to_universal_kernelI13__nv_bfloat16LNS_11BlockLayoutE0EEEvPKPKT_PKPS3_mmmmmmmm,(.L_x_344 - _ZN36_GLOBAL__N__32dd2b4f_4_k_cu_fff026ee38kvbm_kernels_block_to_universal_kernelI13__nv_bfloat16LNS_11BlockLayoutE0EEEvPKPKT_PKPS3_mmmmmmmm)
        .other          _ZN36_GLOBAL__N__32dd2b4f_4_k_cu_fff026ee38kvbm_kernels_block_to_universal_kernelI13__nv_bfloat16LNS_11BlockLayoutE0EEEvPKPKT_PKPS3_mmmmmmmm,@"STO_CUDA_ENTRY STV_DEFAULT"
_ZN36_GLOBAL__N__32dd2b4f_4_k_cu_fff026ee38kvbm_kernels_block_to_universal_kernelI13__nv_bfloat16LNS_11BlockLayoutE0EEEvPKPKT_PKPS3_mmmmmmmm:
        /* <DEDUP_REMOVED lines=38> */
.L_x_250:
        /* <DEDUP_REMOVED lines=27> */
.L_x_236:
[----:B------:R-:W1:Y:S01]  /*0410*/  LDCU.64 UR26, c[0x0][0x398] ;  /* 0x00007300ff1a77ac */ /* 0x000e620008000a00 */
[----:B------:R-:W-:Y:S01]  /*0420*/  MOV R23, R2 ;  /* 0x0000000200177202 */ /* 0x000fe20000000f00 */
[----:B------:R-:W-:Y:S01]  /*0430*/  IMAD.MOV.U32 R20, RZ, RZ, R3 ;  /* 0x000000ffff147224 */ /* 0x000fe200078e0003 */
[----:B------:R-:W-:Y:S01]  /*0440*/  MOV R6, 0x480 ;  /* 0x0000048000067802 */ /* 0x000fe20000000f00 */
[----:B-1----:R-:W-:Y:S01]  /*0450*/  IMAD.U32 R18, RZ, RZ, UR26 ;  /* 0x0000001aff127e24 */ /* 0x002fe2000f8e00ff */
[----:B------:R-:W-:-:S07]  /*0460*/  MOV R19, UR27 ;  /* 0x0000001b00137c02 */ /* 0x000fce0008000f00 */
[----:B0-----:R-:W-:Y:S05]  /*0470*/  CALL.REL.NOINC `($__internal_13_$__cuda_sm20_div_u64) ;  /* 0x0000000c00847944 */ /* 0x001fea0003c00000 */
        /* <DEDUP_REMOVED lines=8> */
.L_x_237:
[----:B------:R-:W-:Y:S05]  /*0500*/  BSYNC.RECONVERGENT B1 ;  /* 0x0000000000017941 */ /* 0x000fea0003800200 */
.L_x_235:
        /* <DEDUP_REMOVED lines=27> */
.L_x_239:
        /* <DEDUP_REMOVED lines=15> */
.L_x_240:
[----:B------:R-:W-:Y:S05]  /*07b0*/  BSYNC.RECONVERGENT B1 ;  /* 0x0000000000017941 */ /* 0x000fea0003800200 */
.L_x_238:
        /* <DEDUP_REMOVED lines=27> */
.L_x_242:
        /* <DEDUP_REMOVED lines=15> */
.L_x_243:
[----:B------:R-:W-:Y:S05]  /*0a60*/  BSYNC.RECONVERGENT B1 ;  /* 0x0000000000017941 */ /* 0x000fea0003800200 */
.L_x_241:
        /* <DEDUP_REMOVED lines=28> */
.L_x_245:
[----:B------:R-:W1:Y:S01]  /*0c30*/  LDCU.64 UR26, c[0x0][0x3b8] ;  /* 0x00007700ff1a77ac */ /* 0x000e620008000a00 */
[----:B------:R-:W-:Y:S01]  /*0c40*/  IMAD.MOV.U32 R23, RZ, RZ, R16 ;  /* 0x000000ffff177224 */ /* 0x000fe200078e0010 */
[----:B------:R-:W-:Y:S02]  /*0c50*/  MOV R20, R17 ;  /* 0x0000001100147202 */ /* 0x000fe40000000f00 */
[----:B------:R-:W-:Y:S02]  /*0c60*/  MOV R6, 0xca0 ;  /* 0x00000ca000067802 */ /* 0x000fe40000000f00 */
[----:B-1----:R-:W-:Y:S01]  /*0c70*/  MOV R18, UR26 ;  /* 0x0000001a00127c02 */ /* 0x002fe20008000f00 */
[----:B------:R-:W-:-:S07]  /*0c80*/  IMAD.U32 R19, RZ, RZ, UR27 ;  /* 0x0000001bff137e24 */ /* 0x000fce000f8e00ff */
[----:B0-----:R-:W-:Y:S05]  /*0c90*/  CALL.REL.NOINC `($__internal_13_$__cuda_sm20_div_u64) ;  /* 0x00000004007c7944 */ /* 0x001fea0003c00000 */
        /* <DEDUP_REMOVED lines=10> */
.L_x_246:
[----:B------:R-:W-:Y:S05]  /*0d40*/  BSYNC.RECONVERGENT B1 ;  /* 0x0000000000017941 */ /* 0x000fea0003800200 */
.L_x_244:
        /* <DEDUP_REMOVED lines=27> */
.L_x_248:
[----:B------:R-:W1:Y:S01]  /*0f00*/  LDCU.64 UR26, c[0x0][0x3b0] ;  /* 0x00007600ff1a77ac */ /* 0x000e620008000a00 */
[----:B------:R-:W-:Y:S01]  /*0f10*/  IMAD.MOV.U32 R23, RZ, RZ, R16 ;  /* 0x000000ffff177224 */ /* 0x000fe200078e0010 */
[----:B------:R-:W-:Y:S02]  /*0f20*/  MOV R20, R17 ;  /* 0x0000001100147202 */ /* 0x000fe40000000f00 */
[----:B------:R-:W-:Y:S02]  /*0f30*/  MOV R6, 0xf70 ;  /* 0x00000f7000067802 */ /* 0x000fe40000000f00 */
[----:B-1----:R-:W-:Y:S01]  /*0f40*/  MOV R18, UR26 ;  /* 0x0000001a00127c02 */ /* 0x002fe20008000f00 */
[----:B------:R-:W-:-:S07]  /*0f50*/  IMAD.U32 R19, RZ, RZ, UR27 ;  /* 0x0000001bff137e24 */ /* 0x000fce000f8e00ff */
[----:B0-----:R-:W-:Y:S05]  /*0f60*/  CALL.REL.NOINC `($__internal_13_$__cuda_sm20_div_u64) ;  /* 0x0000000000c87944 */ /* 0x001fea0003c00000 */
[----:B------:R-:W-:-:S05]  /*0f70*/  IADD3 R19, P0, PT, RZ, -R20, RZ ;  /* 0x80000014ff137210 */ /* 0x000fca0007f1e0ff */
[----:B------:R-:W-:Y:S02]  /*0f80*/  IMAD.X R6, RZ, RZ, ~R21, P0 ;  /* 0x000000ffff067224 */ /* 0x000fe400000e0e15 */
[----:B------:R-:W-:-:S04]  /*0f90*/  IMAD.WIDE.U32 R16, R19, UR38, R16 ;  /* 0x0000002613107c25 */ /* 0x000fc8000f8e0010 */
[----:B------:R-:W-:-:S04]  /*0fa0*/  IMAD R6, R6, UR38, RZ ;  /* 0x0000002606067c24 */ /* 0x000fc8000f8e02ff */
[----:B------:R-:W-:-:S05]  /*0fb0*/  IMAD R19, R19, UR39, R6 ;  /* 0x0000002713137c24 */ /* 0x000fca000f8e0206 */
[----:B------:R-:W-:-:S07]  /*0fc0*/  IADD3 R6, PT, PT, R17, R19, RZ ;  /* 0x0000001311067210 */ /* 0x000fce0007ffe0ff */
.L_x_249:
[----:B------:R-:W-:Y:S05]  /*0fd0*/  BSYNC.RECONVERGENT B1 ;  /* 0x0000000000017941 */ /* 0x000fea0003800200 */
.L_x_247:
        /* <DEDUP_REMOVED lines=32> */
[----:B------:R-:W2:Y:S01]  /*11e0*/  LDG.E.U16 R9, desc[UR40][R8.64] ;  /* 0x0000002808097981 */ /* 0x000ea2000c1e1500 */
        /* <DEDUP_REMOVED lines=9> */
.L_x_234:
[----:B------:R-:W-:Y:S05]  /*1280*/  EXIT ;  /* 0x000000000000794d */ /* 0x000fea0003800000 */
        .weak           $__internal_13_$__cuda_sm20_div_u64
        .type           $__internal_13_$__cuda_sm20_div_u64,@function
        .size           $__internal_13_$__cuda_sm20_div_u64,(.L_x_344 - $__internal_13_$__cuda_sm20_div_u64)
$__internal_13_$__cuda_sm20_div_u64:
        /* <DEDUP_REMOVED lines=67> */
[----:B------:R-:W-:Y:S06]  /*16c0*/  RET.REL.NODEC R18 `(_ZN36_GLOBAL__N__32dd2b4f_4_k_cu_fff026ee38kvbm_kernels_block_to_universal_kernelI13__nv_bfloat16LNS_11BlockLayoutE0EEEvPKPKT_PKPS3_mmmmmmmm) ;  /* 0xffffffe8124c7950 */ /* 0x000fec0003c3ffff */
.L_x_251:
        /* <DEDUP_REMOVED lines=11> */
.L_x_344:


//--------------------- .text._ZN36_GLOBAL__N__32dd2b4f_4_k_cu_fff026ee38kvbm_kernels_block_to_universal_kernelI6__halfLNS_11BlockLayoutE1EEEvPKPKT_PKPS3_mmmmmmmm --------------------------
	.section	.text._ZN36_GLOBAL__N__32dd2b4f_4_k_cu_fff026ee38kvbm_kernels_block_to_universal_kernelI6__halfLNS_11BlockLayoutE1EEEvPKPKT_PKPS3_mmmmmmmm,"ax",@progbits
	.align	128
.text._ZN36_GLOBAL__N__32dd2b4f_4_k_cu_fff026ee38kvbm_kernels_block_to_universal_kernelI6__halfLNS_11BlockLayoutE1EEEvPKPKT_PKPS3_mmmmmmmm:
        .type           _ZN36_GLOBAL__N__32dd2b4f_4_k_cu_fff026ee38kvbm_kernels_block_to_universal_kernelI6__halfLNS_11BlockLayoutE1EEEvPKPKT_PKPS3_mmmmmmmm,@function
        .size           _ZN36_GLOBAL__N__32dd2b4f_4_k_cu_fff026ee38kvbm_kernels_block_to_universal_kernelI6__halfLNS_11BlockLayoutE1EEEvPKPKT_PKPS3_mmmmmmmm,(.L_x_346 - _ZN36_GLOBAL__N__32dd2b4f_4_k_cu_fff026ee38kvbm_kernels_block_to_universal_kernelI6__halfLNS_11BlockLayoutE1EEEvPKPKT_PKPS3_mmmmmmmm)
        .other          _ZN36_GLOBAL__N__32dd2b4f_4_k_cu_fff026ee38kvbm_kernels_block_to_universal_kernelI6__halfLNS_11BlockLayoutE1EEEvPKPKT_PKPS3_mmmmmmmm,@"STO_CUDA_ENTRY STV_DEFAULT"
_ZN36_GLOBAL__N__32dd2b4f_4_k_cu_fff026ee38kvbm_kernels_block_to_universal_kernelI6__halfLNS_11BlockLayoutE1EEEvPKPKT_PKPS3_mmmmmmmm:
        /* <DEDUP_REMOVED lines=36> */
.L_x_268:
        /* <DEDUP_REMOVED lines=27> */
.L_x_254:
[----:B------:R-:W1:Y:S01]  /*03f0*/  LDCU.64 UR26, c[0x0][0x398] ;  /* 0x00007300ff1a77ac */ /* 0x000e620008000a00 */
[----:B------:R-:W-:Y:S01]  /*0400*/  MOV R18, R10 ;  /* 0x0000000a00127202 */ /* 0x000fe20000000f00 */
[----:B------:R-:W-:Y:S01]  /*0410*/  IMAD.MOV.U32 R20, RZ, RZ, R11 ;  /* 0x000000ffff147224 */ /* 0x000fe200078e000b */
[----:B------:R-:W-:Y:S01]  /*0420*/  MOV R4, 0x460 ;  /* 0x0000046000047802 */ /* 0x000fe20000000f00 */
[----:B-1----:R-:W-:Y:S01]  /*0430*/  IMAD.U32 R6, RZ, RZ, UR26 ;  /* 0x0000001aff067e24 */ /* 0x002fe2000f8e00ff */
[----:B------:R-:W-:-:S07]  /*0440*/  MOV R7, UR27 ;  /* 0x0000001b00077c02 */ /* 0x000fce0008000f00 */
[----:B0-----:R-:W-:Y:S05]  /*0450*/  CALL.REL.NOINC `($__internal_14_$__cuda_sm20_div_u64) ;  /* 0x0000000c00b07944 */ /* 0x001fea0003c00000 */
        /* <DEDUP_REMOVED lines=8> */
.L_x_255:
[----:B------:R-:W-:Y:S05]  /*04e0*/  BSYNC.RECONVERGENT B1 ;  /* 0x0000000000017941 */ /* 0x000fea0003800200 */
.L_x_253:
        /* <DEDUP_REMOVED lines=27> */
.L_x_257:
        /* <DEDUP_REMOVED lines=17> */
.L_x_258:
[----:B------:R-:W-:Y:S05]  /*07b0*/  BSYNC.RECONVERGENT B1 ;  /* 0x0000000000017941 */ /* 0x000fea0003800200 */
.L_x_256:
        /* <DEDUP_REMOVED lines=28> */
.L_x_260:
[----:B------:R-:W1:Y:S01]  /*0980*/  LDCU.64 UR26, c[0x0][0x3c0] ;  /* 0x00007800ff1a77ac */ /* 0x000e620008000a00 */
[----:B------:R-:W-:Y:S01]  /*0990*/  IMAD.MOV.U32 R18, RZ, RZ, R16 ;  /* 0x000000ffff127224 */ /* 0x000fe200078e0010 */
[----:B------:R-:W-:Y:S02]  /*09a0*/  MOV R20, R17 ;  /* 0x0000001100147202 */ /* 0x000fe40000000f00 */
[----:B------:R-:W-:Y:S02]  /*09b0*/  MOV R4, 0x9f0 ;  /* 0x000009f000047802 */ /* 0x000fe40000000f00 */
[----:B-1----:R-:W-:Y:S01]  /*09c0*/  MOV R6, UR26 ;  /* 0x0000001a00067c02 */ /* 0x002fe20008000f00 */
[----:B------:R-:W-:-:S07]  /*09d0*/  IMAD.U32 R7, RZ, RZ, UR27 ;  /* 0x0000001bff077e24 */ /* 0x000fce000f8e00ff */
[----:B0-----:R-:W-:Y:S05]  /*09e0*/  CALL.REL.NOINC `($__internal_14_$__cuda_sm20_div_u64) ;  /* 0x00000008004c7944 */ /* 0x001fea0003c00000 */
        /* <DEDUP_REMOVED lines=10> */
.L_x_261:
[----:B------:R-:W-:Y:S05]  /*0a90*/  BSYNC.RECONVERGENT B1 ;  /* 0x0000000000017941 */ /* 0x000fea0003800200 */
.L_x_259:
        /* <DEDUP_REMOVED lines=28> */
.L_x_263:
[----:B------:R-:W1:Y:S01]  /*0c60*/  LDCU.64 UR26, c[0x0][0x3b8] ;  /* 0x00007700ff1a77ac */ /* 0x000e620008000a00 */
[----:B------:R-:W-:Y:S01]  /*0c70*/  MOV R18, R16 ;  /* 0x0000001000127202 */ /* 0x000fe20000000f00 */
[----:B------:R-:W-:Y:S01]  /*0c80*/  IMAD.MOV.U32 R20, RZ, RZ, R17 ;  /* 0x000000ffff147224 */ /* 0x000fe200078e0011 */
[----:B------:R-:W-:Y:S01]  /*0c90*/  MOV R4, 0xcd0 ;  /* 0x00000cd000047802 */ /* 0x000fe20000000f00 */
[----:B-1----:R-:W-:Y:S01]  /*0ca0*/  IMAD.U32 R6, RZ, RZ, UR26 ;  /* 0x0000001aff067e24 */ /* 0x002fe2000f8e00ff */
[----:B------:R-:W-:-:S07]  /*0cb0*/  MOV R7, UR27 ;  /* 0x0000001b00077c02 */ /* 0x000fce0008000f00 */
[----:B0-----:R-:W-:Y:S05]  /*0cc0*/  CALL.REL.NOINC `($__internal_14_$__cuda_sm20_div_u64) ;  /* 0x0000000400947944 */ /* 0x001fea0003c00000 */
        /* <DEDUP_REMOVED lines=10> */
.L_x_264:
[----:B------:R-:W-:Y:S05]  /*0d70*/  BSYNC.RECONVERGENT B1 ;  /* 0x0000000000017941 */ /* 0x000fea0003800200 */
.L_x_262:
        /* <DEDUP_REMOVED lines=27> */
.L_x_266:
        /* <DEDUP_REMOVED lines=18> */
.L_x_267:
[----:B------:R-:W-:Y:S05]  /*1050*/  BSYNC.RECONVERGENT B1 ;  /* 0x0000000000017941 */ /* 0x000fea0003800200 */
.L_x_265:
        /* <DEDUP_REMOVED lines=43> */
.L_x_252:
[----:B------:R-:W-:Y:S05]  /*1310*/  EXIT ;  /* 0x000000000000794d */ /* 0x000fea0003800000 */
        .weak           $__internal_14_$__cuda_sm20_div_u64
        .type           $__internal_14_$__cuda_sm20_div_u64,@function
        .size           $__internal_14_$__cuda_sm20_div_u64,(.L_x_346 - $__internal_14_$__cuda_sm20_div_u64)
$__internal_14_$__cuda_sm20_div_u64:
        /* <DEDUP_REMOVED lines=67> */
[----:B------:R-:W-:Y:S06]  /*1750*/  RET.REL.NODEC R6 `(_ZN36_GLOBAL__N__32dd2b4f_4_k_cu_fff026ee38kvbm_kernels_block_to_universal_kernelI6__halfLNS_11BlockLayoutE1EEEvPKPKT_PKPS3_mmmmmmmm) ;  /* 0xffffffe806287950 */ /* 0x000fec0003c3ffff */
.L_x_269:
        /* <DEDUP_REMOVED lines=10> */
.L_x_346:


//--------------------- .text._ZN36_GLOBAL__N__32dd2b4f_4_k_cu_fff026ee38kvbm_kernels_block_to_universal_kernelI6__halfLNS_11BlockLayoutE0EEEvPKPKT_PKPS3_mmmmmmmm --------------------------
	.section	.text._ZN36_GLOBAL__N__32dd2b4f_4_k_cu_fff026ee38kvbm_kernels_block_to_universal_kernelI6__halfLNS_11BlockLayoutE0EEEvPKPKT_PKPS3_mmmmmmmm,"ax",@progbits
	.align	128
.text._ZN36_GLOBAL__N__32dd2b4f_4_k_cu_fff026ee38kvbm_kernels_block_to_universal_kernelI6__halfLNS_11BlockLayoutE0EEEvPKPKT_PKPS3_mmmmmmmm:
        .type           _ZN36_GLOBAL__N__32dd2b4f_4_k_cu_fff026ee38kvbm_kernels_block_to_universal_kernelI6__halfLNS_11BlockLayoutE0EEEvPKPKT_PKPS3_mmmmmmmm,@function
        .size           _ZN36_GLOBAL__N__32dd2b4f_4_k_cu_fff026ee38kvbm_kernels_block_to_universal_kernelI6__halfLNS_11BlockLayoutE0EEEvPKPKT_PKPS3_mmmmmmmm,(.L_x_348 - _ZN36_GLOBAL__N__32dd2b4f_4_k_cu_fff026ee38kvbm_kernels_block_to_universal_kernelI6__halfLNS_11BlockLayoutE0EEEvPKPKT_PKPS3_mmmmmmmm)
        .other          _ZN36_GLOBAL__N__32dd2b4f_4_k_cu_fff026ee38kvbm_kernels_block_to_universal_kernelI6__halfLNS_11BlockLayoutE0EEEvPKPKT_PKPS3_mmmmmmmm,@"STO_CUDA_ENTRY STV_DEFAULT"
_ZN36_GLOBAL__N__32dd2b4f_4_k_cu_fff026ee38kvbm_kernels_block_to_universal_kernelI6__halfLNS_11BlockLayoutE0EEEvPKPKT_PKPS3_mmmmmmmm:
        /* <DEDUP_REMOVED lines=38> */
.L_x_286:
        /* <DEDUP_REMOVED lines=27> */
.L_x_272:
[----:B------:R-:W1:Y:S01]  /*0410*/  LDCU.64 UR26, c[0x0][0x398] ;  /* 0x00007300ff1a77ac */ /* 0x000e620008000a00 */
[----:B------:R-:W-:Y:S01]  /*0420*/  MOV R23, R2 ;  /* 0x0000000200177202 */ /* 0x000fe20000000f00 */
[----:B------:R-:W-:Y:S01]  /*0430*/  IMAD.MOV.U32 R20, RZ, RZ, R3 ;  /* 0x000000ffff147224 */ /* 0x000fe200078e0003 */
[----:B------:R-:W-:Y:S01]  /*0440*/  MOV R6, 0x480 ;  /* 0x0000048000067802 */ /* 0x000fe20000000f00 */
[----:B-1----:R-:W-:Y:S01]  /*0450*/  IMAD.U32 R18, RZ, RZ, UR26 ;  /* 0x0000001aff127e24 */ /* 0x002fe2000f8e00ff */
[----:B------:R-:W-:-:S07]  /*0460*/  MOV R19, UR27 ;  /* 0x0000001b00137c02 */ /* 0x000fce0008000f00 */
[----:B0-----:R-:W-:Y:S05]  /*0470*/  CALL.REL.NOINC `($__internal_15_$__cuda_sm20_div_u64) ;  /* 0x0000000c00847944 */ /* 0x001fea0003c00000 */
        /* <DEDUP_REMOVED lines=8> */
.L_x_273:
[----:B------:R-:W-:Y:S05]  /*0500*/  BSYNC.RECONVERGENT B1 ;  /* 0x0000000000017941 */ /* 0x000fea0003800200 */
.L_x_271:
        /* <DEDUP_REMOVED lines=27> */
.L_x_275:
        /* <DEDUP_REMOVED lines=15> */
.L_x_276:
[----:B------:R-:W-:Y:S05]  /*07b0*/  BSYNC.RECONVERGENT B1 ;  /* 0x0000000000017941 */ /* 0x000fea0003800200 */
.L_x_274:
        /* <DEDUP_REMOVED lines=27> */
.L_x_278:
        /* <DEDUP_REMOVED lines=15> */
.L_x_279:
[----:B------:R-:W-:Y:S05]  /*0a60*/  BSYNC.RECONVERGENT B1 ;  /* 0x0000000000017941 */ /* 0x000fea0003800200 */
.L_x_277:
        /* <DEDUP_REMOVED lines=28> */
.L_x_281:
[----:B------:R-:W1:Y:S01]  /*0c30*/  LDCU.64 UR26, c[0x0][0x3b8] ;  /* 0x00007700ff1a77ac */ /* 0x000e620008000a00 */
[----:B------:R-:W-:Y:S01]  /*0c40*/  IMAD.MOV.U32 R23, RZ, RZ, R16 ;  /* 0x000000ffff177224 */ /* 0x000fe200078e0010 */
[----:B------:R-:W-:Y:S02]  /*0c50*/  MOV R20, R17 ;  /* 0x0000001100147202 */ /* 0x000fe40000000f00 */
[----:B------:R-:W-:Y:S02]  /*0c60*/  MOV R6, 0xca0 ;  /* 0x00000ca000067802 */ /* 0x000fe40000000f00 */
[----:B-1----:R-:W-:Y:S01]  /*0c70*/  MOV R18, UR26 ;  /* 0x0000001a00127c02 */ /* 0x002fe20008000f00 */
[----:B------:R-:W-:-:S07]  /*0c80*/  IMAD.U32 R19, RZ, RZ, UR27 ;  /* 0x0000001bff137e24 */ /* 0x000fce000f8e00ff */
[----:B0-----:R-:W-:Y:S05]  /*0c90*/  CALL.REL.NOINC `($__internal_15_$__cuda_sm20_div_u64) ;  /* 0x00000004007c7944 */ /* 0x001fea0003c00000 */
        /* <DEDUP_REMOVED lines=10> */
.L_x_282:
[----:B------:R-:W-:Y:S05]  /*0d40*/  BSYNC.RECONVERGENT B1 ;  /* 0x0000000000017941 */ /* 0x000fea0003800200 */
.L_x_280:
        /* <DEDUP_REMOVED lines=27> */
.L_x_284:
[----:B------:R-:W1:Y:S01]  /*0f00*/  LDCU.64 UR26, c[0x0][0x3b0] ;  /* 0x00007600ff1a77ac */ /* 0x000e620008000a00 */
[----:B------:R-:W-:Y:S01]  /*0f10*/  IMAD.MOV.U32 R23, RZ, RZ, R16 ;  /* 0x000000ffff177224 */ /* 0x000fe200078e0010 */
[----:B------:R-:W-:Y:S02]  /*0f20*/  MOV R20, R17 ;  /* 0x0000001100147202 */ /* 0x000fe40000000f00 */
[----:B------:R-:W-:Y:S02]  /*0f30*/  MOV R6, 0xf70 ;  /* 0x00000f7000067802 */ /* 0x000fe40000000f00 */
[----:B-1----:R-:W-:Y:S01]  /*0f40*/  MOV R18, UR26 ;  /* 0x0000001a00127c02 */ /* 0x002fe20008000f00 */
[----:B------:R-:W-:-:S07]  /*0f50*/  IMAD.U32 R19, RZ, RZ, UR27 ;  /* 0x0000001bff137e24 */ /* 0x000fce000f8e00ff */
[----:B0-----:R-:W-:Y:S05]  /*0f60*/  CALL.REL.NOINC `($__internal_15_$__cuda_sm20_div_u64) ;  /* 0x0000000000c87944 */ /* 0x001fea0003c00000 */
[----:B------:R-:W-:-:S05]  /*0f70*/  IADD3 R19, P0, PT, RZ, -R20, RZ ;  /* 0x80000014ff137210 */ /* 0x000fca0007f1e0ff */
[----:B------:R-:W-:Y:S02]  /*0f80*/  IMAD.X R6, RZ, RZ, ~R21, P0 ;  /* 0x000000ffff067224 */ /* 0x000fe400000e0e15 */
[----:B------:R-:W-:-:S04]  /*0f90*/  IMAD.WIDE.U32 R16, R19, UR38, R16 ;  /* 0x0000002613107c25 */ /* 0x000fc8000f8e0010 */
[----:B------:R-:W-:-:S04]  /*0fa0*/  IMAD R6, R6, UR38, RZ ;  /* 0x0000002606067c24 */ /* 0x000fc8000f8e02ff */
[----:B------:R-:W-:-:S05]  /*0fb0*/  IMAD R19, R19, UR39, R6 ;  /* 0x0000002713137c24 */ /* 0x000fca000f8e0206 */
[----:B------:R-:W-:-:S07]  /*0fc0*/  IADD3 R6, PT, PT, R17, R19, RZ ;  /* 0x0000001311067210 */ /* 0x000fce0007ffe0ff */
.L_x_285:
[----:B------:R-:W-:Y:S05]  /*0fd0*/  BSYNC.RECONVERGENT B1 ;  /* 0x0000000000017941 */ /* 0x000fea0003800200 */
.L_x_283:
        /* <DEDUP_REMOVED lines=42> */
.L_x_270:
[----:B------:R-:W-:Y:S05]  /*1280*/  EXIT ;  /* 0x000000000000794d */ /* 0x000fea0003800000 */
        .weak           $__internal_15_$__cuda_sm20_div_u64
        .type           $__internal_15_$__cuda_sm20_div_u64,@function
        .size           $__internal_15_$__cuda_sm20_div_u64,(.L_x_348 - $__internal_15_$__cuda_sm20_div_u64)
$__internal_15_$__cuda_sm20_div_u64:
        /* <DEDUP_REMOVED lines=67> */
[----:B------:R-:W-:Y:S06]  /*16c0*/  RET.REL.NODEC R18 `(_ZN36_GLOBAL__N__32dd2b4f_4_k_cu_fff026ee38kvbm_kernels_block_to_universal_kernelI6__halfLNS_11BlockLayoutE0EEEvPKPKT_PKPS3_mmmmmmmm) ;  /* 0xffffffe8124c7950 */ /* 0x000fec0003c3ffff */
.L_x_287:
        /* <DEDUP_REMOVED lines=11> */
.L_x_348:


//--------------------- .text._Z35kvbm_kernels_vectorized_copy_kernelPPvS0_mi --------------------------
	.section	.text._Z35kvbm_kernels_vectorized_copy_kernelPPvS0_mi,"ax",@progbits
	.align	128
        .global         _Z35kvbm_kernels_vectorized_copy_kernelPPvS0_mi
        .type           _Z35kvbm_kernels_vectorized_copy_kernelPPvS0_mi,@function
        .size           _Z35kvbm_kernels_vectorized_copy_kernelPPvS0_mi,(.L_x_350 - _Z35kvbm_kernels_vectorized_copy_kernelPPvS0_mi)
        .other          _Z35kvbm_kernels_vectorized_copy_kernelPPvS0_mi,@"STO_CUDA_ENTRY STV_DEFAULT"
_Z35kvbm_kernels_vectorized_copy_kernelPPvS0_mi:
.text._Z35kvbm_kernels_vectorized_copy_kernelPPvS0_mi:
[----:B------:R-:W-:Y:S08]  /*0000*/  LDC R1, c[0x0][0x37c] ;  /* 0x0000df00ff017b82 */ /* 0x000ff00000000800 */
[----:B------:R-:W0:Y:S08]  /*0010*/  S2UR UR4, SR_CTAID.X ;  /* 0x00000000000479c3 */ /* 0x000e300000002500 */
[----:B------:R-:W0:Y:S02]  /*0020*/  LDC R0, c[0x0][0x398] ;  /* 0x0000e600ff007b82 */ /* 0x000e240000000800 */
[----:B0-----:R-:W-:-:S13]  /*0030*/  ISETP.LE.AND P0, PT, R0, UR4, PT ;  /* 0x0000000400007c0c */ /* 0x001fda000bf03270 */
[----:B------:R-:W-:Y:S05]  /*0040*/  @P0 EXIT ;  /* 0x000000000000094d */ /* 0x000fea0003800000 */
[----:B------:R-:W0:Y:S01]  /*0050*/  S2R R5, SR_TID.X ;  /* 0x0000000000057919 */ /* 0x000e220000002100 */
[----:B------:R-:W1:Y:S01]  /*0060*/  LDCU.64 UR6, c[0x0][0x390] ;  /* 0x00007200ff0677ac */ /* 0x000e620008000a00 */
[----:B------:R-:W-:Y:S01]  /*0070*/  IMAD.U32 R24, RZ, RZ, UR4 ;  /* 0x00000004ff187e24 */ /* 0x000fe2000f8e00ff */
[----:B------:R-:W-:Y:S01]  /*0080*/  BSSY.RECONVERGENT B0, `(.L_x_288) ;  /* 0x000002e000007945 */ /* 0x000fe20003800200 */
[----:B------:R-:W0:Y:S01]  /*0090*/  LDCU UR8, c[0x0][0x360] ;  /* 0x00006c00ff0877ac */ /* 0x000e220008000800 */
[----:B------:R-:W-:Y:S01]  /*00a0*/  UMOV UR4, URZ ;  /* 0x000000ff00047c82 */ /* 0x000fe20008000000 */
[----:B-1----:R-:W-:Y:S02]  /*00b0*/  USHF.R.U32.HI UR21, URZ, 0x2, UR7 ;  /* 0x00000002ff157899 */ /* 0x002fe40008011607 */
[----:B------:R-:W-:Y:S02]  /*00c0*/  USHF.R.U64 UR20, UR6, 0x2, UR7 ;  /* 0x0000000206147899 */ /* 0x000fe40008001207 */
[----:B------:R-:W-:-:S02]  /*00d0*/  USHF.R.U64 UR6, UR6, 0x3, UR7 ;  /* 0x0000000306067899 */ /* 0x000fc40008001207 */
[----:B------:R-:W-:Y:S01]  /*00e0*/  IMAD.U32 R3, RZ, RZ, UR21 ;  /* 0x00000015ff037e24 */ /* 0x000fe2000f8e00ff */
[----:B------:R-:W-:Y:S01]  /*00f0*/  USHF.R.U32.HI UR7, URZ, 0x3, UR7 ;  /* 0x00000003ff077899 */ /* 0x000fe20008011607 */
[----:B0-----:R-:W-:-:S04]  /*0100*/  IADD3 R5, P0, PT, R5, UR8, RZ ;  /* 0x0000000805057c10 */ /* 0x001fc8000ff1e0ff */
[C---:B------:R-:W-:Y:S01]  /*0110*/  ISETP.LT.U32.AND P1, PT, R5.reuse, UR20, PT ;  /* 0x0000001405007c0c */ /* 0x040fe2000bf21070 */
[----:B------:R-:W-:Y:S01]  /*0120*/  IMAD.X R8, RZ, RZ, RZ, P0 ;  /* 0x000000ffff087224 */ /* 0x000fe200000e06ff */
[----:B------:R-:W-:-:S04]  /*0130*/  ISETP.GE.U32.AND P0, PT, R5, UR20, PT ;  /* 0x0000001405007c0c */ /* 0x000fc8000bf06070 */
[----:B------:R-:W-:Y:S02]  /*0140*/  ISETP.GT.U32.AND.EX P1, PT, R3, R8, PT, P1 ;  /* 0x000000080300720c */ /* 0x000fe40003f24110 */
[C---:B------:R-:W-:Y:S02]  /*0150*/  ISETP.GE.U32.AND.EX P0, PT, R8.reuse, UR21, PT, P0 ;  /* 0x0000001508007c0c */ /* 0x040fe4000bf06100 */
[----:B------:R-:W-:Y:S02]  /*0160*/  SEL R7, R5, UR20, !P1 ;  /* 0x0000001405077c07 */ /* 0x000fe4000c800000 */
[----:B------:R-:W-:Y:S02]  /*0170*/  SEL R6, RZ, 0x1, P0 ;  /* 0x00000001ff067807 */ /* 0x000fe40000000000 */
[----:B------:R-:W-:Y:S02]  /*0180*/  SEL R11, R8, UR21, !P1 ;  /* 0x00000015080b7c07 */ /* 0x000fe4000c800000 */
[----:B------:R-:W-:-:S04]  /*0190*/  IADD3 R7, P0, P1, R7, -R5, -R6 ;  /* 0x8000000507077210 */ /* 0x000fc8000791e806 */
[----:B------:R-:W-:-:S04]  /*01a0*/  IADD3.X R11, PT, PT, R11, -0x1, ~R8, P0, P1 ;  /* 0xffffffff0b0b7810 */ /* 0x000fc800007e2c08 */
[----:B------:R-:W-:-:S13]  /*01b0*/  ISETP.NE.U32.AND P0, PT, R11, RZ, PT ;  /* 0x000000ff0b00720c */ /* 0x000fda0003f05070 */
[----:B------:R-:W-:Y:S05]  /*01c0*/  @P0 BRA `(.L_x_289) ;  /* 0x0000000000500947 */ /* 0x000fea0003800000 */
[----:B------:R-:W0:Y:S01]  /*01d0*/  I2F.U32.RP R0, UR8 ;  /* 0x0000000800007d06 */ /* 0x000e220008209000 */
[----:B------:R-:W-:Y:S01]  /*01e0*/  ISETP.NE.U32.AND P2, PT, RZ, UR8, PT ;  /* 0x00000008ff007c0c */ /* 0x000fe2000bf45070 */
[----:B------:R-:W-:-:S06]  /*01f0*/  IMAD.MOV.U32 R11, RZ, RZ, RZ ;  /* 0x000000ffff0b7224 */ /* 0x000fcc00078e00ff */
[----:B0-----:R-:W0:Y:S02]  /*0200*/  MUFU.RCP R0, R0 ;  /* 0x0000000000007308 */ /* 0x001e240000001000 */
[----:B0-----:R-:W-:-:S06]  /*0210*/  VIADD R2, R0, 0xffffffe ;  /* 0x0ffffffe00027836 */ /* 0x001fcc0000000000 */
[----:B------:R0:W1:Y:S02]  /*0220*/  F2I.FTZ.U32.TRUNC.NTZ R3, R2 ;  /* 0x0000000200037305 */ /* 0x000064000021f000 */
[----:B0-----:R-:W-:Y:S02]  /*0230*/  IMAD.MOV.U32 R2, RZ, RZ, RZ ;  /* 0x000000ffff027224 */ /* 0x001fe400078e00ff */
[----:B-1----:R-:W-:-:S04]  /*0240*/  IMAD.MOV R9, RZ, RZ, -R3 ;  /* 0x000000ffff097224 */ /* 0x002fc800078e0a03 */
[----:B------:R-:W-:-:S04]  /*0250*/  IMAD R9, R9, UR8, RZ ;  /* 0x0000000809097c24 */ /* 0x000fc8000f8e02ff */
[----:B------:R-:W-:-:S06]  /*0260*/  IMAD.HI.U32 R3, R3, R9, R2 ;  /* 0x0000000903037227 */ /* 0x000fcc00078e0002 */
[----:B------:R-:W-:-:S04]  /*0270*/  IMAD.HI.U32 R10, R3, R7, RZ ;  /* 0x00000007030a7227 */ /* 0x000fc800078e00ff */
[----:B------:R-:W-:-:S04]  /*0280*/  IMAD.MOV R4, RZ, RZ, -R10 ;  /* 0x000000ffff047224 */ /* 0x000fc800078e0a0a */
[----:B------:R-:W-:-:S05]  /*0290*/  IMAD R3, R4, UR8, R7 ;  /* 0x0000000804037c24 */ /* 0x000fca000f8e0207 */
[----:B------:R-:W-:-:S13]  /*02a0*/  ISETP.GE.U32.AND P0, PT, R3, UR8, PT ;  /* 0x0000000803007c0c */ /* 0x000fda000bf06070 */
[----:B------:R-:W-:Y:S02]  /*02b0*/  @P0 VIADD R3, R3, -UR8 ;  /* 0x8000000803030c36 */ /* 0x000fe40008000000 */
[----:B------:R-:W-:-:S03]  /*02c0*/  @P0 VIADD R10, R10, 0x1 ;  /* 0x000000010a0a0836 */ /* 0x000fc60000000000 */
[----:B------:R-:W-:-:S13]  /*02d0*/  ISETP.GE.U32.AND P1, PT, R3, UR8, PT ;  /* 0x0000000803007c0c */ /* 0x000fda000bf26070 */
[----:B------:R-:W-:Y:S01]  /*02e0*/  @P1 VIADD R10, R10, 0x1 ;  /* 0x000000010a0a1836 */ /* 0x000fe20000000000 */
[----:B------:R-:W-:Y:S01]  /*02f0*/  @!P2 LOP3.LUT R10, RZ, UR8, RZ, 0x33, !PT ;  /* 0x00000008ff0aac12 */ /* 0x000fe2000f8e33ff */
[----:B------:R-:W-:Y:S06]  /*0300*/  BRA `(.L_x_290) ;  /* 0x0000000000147947 */ /* 0x000fec0003800000 */
.L_x_289:
[----:B------:R-:W-:Y:S01]  /*0310*/  IMAD.U32 R9, RZ, RZ, UR8 ;  /* 0x00000008ff097e24 */ /* 0x000fe2000f8e00ff */
[----:B------:R-:W-:-:S07]  /*0320*/  MOV R10, 0x340 ;  /* 0x00000340000a7802 */ /* 0x000fce0000000f00 */
[----:B------:R-:W-:Y:S05]  /*0330*/  CALL.REL.NOINC `($__internal_16_$__cuda_sm20_div_u64) ;  /* 0x0000001800a47944 */ /* 0x000fea0003c00000 */
[----:B------:R-:W-:Y:S02]  /*0340*/  IMAD.MOV.U32 R10, RZ, RZ, R7 ;  /* 0x000000ffff0a7224 */ /* 0x000fe400078e0007 */
[----:B------:R-:W-:-:S07]  /*0350*/  IMAD.MOV.U32 R11, RZ, RZ, R12 ;  /* 0x000000ffff0b7224 */ /* 0x000fce00078e000c */
.L_x_290:
[----:B------:R-:W-:Y:S05]  /*0360*/  BSYNC.RECONVERGENT B0 ;  /* 0x0000000000007941 */ /* 0x000fea0003800200 */
.L_x_288:
[----:B------:R-:W-:Y:S01]  /*0370*/  IMAD.U32 R3, RZ, RZ, UR7 ;  /* 0x00000007ff037e24 */ /* 0x000fe2000f8e00ff */
[C---:B------:R-:W-:Y:S01]  /*0380*/  ISETP.LT.U32.AND P1, PT, R5.reuse, UR6, PT ;  /* 0x0000000605007c0c */ /* 0x040fe2000bf21070 */
[----:B------:R-:W0:Y:S01]  /*0390*/  LDC.64 R22, c[0x0][0x390] ;  /* 0x0000e400ff167b82 */ /* 0x000e220000000a00 */
[----:B------:R-:W-:Y:S01]  /*03a0*/  ISETP.GE.U32.AND P0, PT, R5, UR6, PT ;  /* 0x0000000605007c0c */ /* 0x000fe2000bf06070 */
[----:B------:R-:W-:Y:S01]  /*03b0*/  BSSY.RECONVERGENT B0, `(.L_x_291) ;  /* 0x0000028000007945 */ /* 0x000fe20003800200 */
[----:B------:R-:W-:Y:S02]  /*03c0*/  ISETP.GT.U32.AND.EX P1, PT, R3, R8, PT, P1 ;  /* 0x000000080300720c */ /* 0x000fe40003f24110 */
[----:B------:R-:W-:Y:S02]  /*03d0*/  ISETP.GE.U32.AND.EX P0, PT, R8, UR7, PT, P0 ;  /* 0x0000000708007c0c */ /* 0x000fe4000bf06100 */
[----:B------:R-:W-:Y:S02]  /*03e0*/  SEL R7, R5, UR6, !P1 ;  /* 0x0000000605077c07 */ /* 0x000fe4000c800000 */
[----:B------:R-:W-:-:S02]  /*03f0*/  SEL R2, RZ, 0x1, P0 ;  /* 0x00000001ff027807 */ /* 0x000fc40000000000 */
[----:B------:R-:W-:Y:S02]  /*0400*/  SEL R3, R8, UR7, !P1 ;  /* 0x0000000708037c07 */ /* 0x000fe4000c800000 */
[----:B------:R-:W-:-:S04]  /*0410*/  IADD3 R7, P0, P1, R7, -R5, -R2 ;  /* 0x8000000507077210 */ /* 0x000fc8000791e802 */
[----:B------:R-:W-:Y:S02]  /*0420*/  IADD3.X R3, PT, PT, R3, -0x1, ~R8, P0, P1 ;  /* 0xffffffff03037810 */ /* 0x000fe400007e2c08 */
[----:B------:R-:W-:Y:S02]  /*0430*/  IADD3 R6, P1, PT, R10, R6, RZ ;  /* 0x000000060a067210 */ /* 0x000fe40007f3e0ff */
[----:B------:R-:W-:-:S03]  /*0440*/  ISETP.NE.U32.AND P0, PT, R3, RZ, PT ;  /* 0x000000ff0300720c */ /* 0x000fc60003f05070 */
[----:B------:R-:W-:Y:S01]  /*0450*/  IMAD.X R0, RZ, RZ, R11, P1 ;  /* 0x000000ffff007224 */ /* 0x000fe200008e060b */
[--C-:B0-----:R-:W-:Y:S02]  /*0460*/  SHF.R.U64 R22, R22, 0x4, R23.reuse ;  /* 0x0000000416167819 */ /* 0x101fe40000001217 */
[----:B------:R-:W-:-:S07]  /*0470*/  SHF.R.U32.HI R21, RZ, 0x4, R23 ;  /* 0x00000004ff157819 */ /* 0x000fce0000011617 */
[----:B------:R-:W-:Y:S05]  /*0480*/  @P0 BRA `(.L_x_292) ;  /* 0x0000000000500947 */ /* 0x000fea0003800000 */
[----:B------:R-:W0:Y:S01]  /*0490*/  I2F.U32.RP R9, UR8 ;  /* 0x0000000800097d06 */ /* 0x000e220008209000 */
[----:B------:R-:W-:Y:S01]  /*04a0*/  IMAD.MOV.U32 R10, RZ, RZ, RZ ;  /* 0x000000ffff0a7224 */ /* 0x000fe200078e00ff */
[----:B------:R-:W-:-:S06]  /*04b0*/  ISETP.NE.U32.AND P2, PT, RZ, UR8, PT ;  /* 0x00000008ff007c0c */ /* 0x000fcc000bf45070 */
[----:B0-----:R-:W0:Y:S02]  /*04c0*/  MUFU.RCP R9, R9 ;  /* 0x0000000900097308 */ /* 0x001e240000001000 */
[----:B0-----:R-:W-:-:S06]  /*04d0*/  VIADD R11, R9, 0xffffffe ;  /* 0x0ffffffe090b7836 */ /* 0x001fcc0000000000 */
[----:B------:R-:W0:Y:S02]  /*04e0*/  F2I.FTZ.U32.TRUNC.NTZ R11, R11 ;  /* 0x0000000b000b7305 */ /* 0x000e24000021f000 */
[----:B0-----:R-:W-:-:S04]  /*04f0*/  IMAD.MOV R3, RZ, RZ, -R11 ;  /* 0x000000ffff037224 */ /* 0x001fc800078e0a0b */
[----:B------:R-:W-:-:S04]  /*0500*/  IMAD R3, R3, UR8, RZ ;  /* 0x0000000803037c24 */ /* 0x000fc8000f8e02ff */
[----:B------:R-:W-:-:S04]  /*0510*/  IMAD.HI.U32 R10, R11, R3, R10 ;  /* 0x000000030b0a7227 */ /* 0x000fc800078e000a */
[----:B------:R-:W-:Y:S02]  /*0520*/  IMAD.MOV.U32 R11, RZ, RZ, RZ ;  /* 0x000000ffff0b7224 */ /* 0x000fe400078e00ff */
        /* <DEDUP_REMOVED lines=10> */
.L_x_292:
[----:B------:R-:W-:Y:S01]  /*05d0*/  IMAD.MOV.U32 R11, RZ, RZ, R3 ;  /* 0x000000ffff0b7224 */ /* 0x000fe200078e0003 */
[----:B------:R-:W-:Y:S01]  /*05e0*/  MOV R10, 0x610 ;  /* 0x00000610000a7802 */ /* 0x000fe20000000f00 */
[----:B------:R-:W-:-:S07]  /*05f0*/  IMAD.U32 R9, RZ, RZ, UR8 ;  /* 0x00000008ff097e24 */ /* 0x000fce000f8e00ff */
[----:B------:R-:W-:Y:S05]  /*0600*/  CALL.REL.NOINC `($__internal_16_$__cuda_sm20_div_u64) ;  /* 0x0000001400f07944 */ /* 0x000fea0003c00000 */
[----:B------:R-:W-:Y:S02]  /*0610*/  IMAD.MOV.U32 R10, RZ, RZ, R7 ;  /* 0x000000ffff0a7224 */ /* 0x000fe400078e0007 */
[----:B------:R-:W-:-:S07]  /*0620*/  IMAD.MOV.U32 R11, RZ, RZ, R12 ;  /* 0x000000ffff0b7224 */ /* 0x000fce00078e000c */
.L_x_293:
[----:B------:R-:W-:Y:S05]  /*0630*/  BSYNC.RECONVERGENT B0 ;  /* 0x0000000000007941 */ /* 0x000fea0003800200 */
.L_x_291:
[----:B------:R-:W-:Y:S01]  /*0640*/  ISETP.GT.U32.AND P1, PT, R22, R5, PT ;  /* 0x000000051600720c */ /* 0x000fe20003f24070 */
[----:B------:R-:W-:Y:S01]  /*0650*/  BSSY.RECONVERGENT B0, `(.L_x_294) ;  /* 0x0000027000007945 */ /* 0x000fe20003800200 */
[----:B------:R-:W-:Y:S02]  /*0660*/  ISETP.GE.U32.AND P0, PT, R5, R22, PT ;  /* 0x000000160500720c */ /* 0x000fe40003f06070 */
[----:B------:R-:W-:Y:S02]  /*0670*/  ISETP.GT.U32.AND.EX P1, PT, R21, R8, PT, P1 ;  /* 0x000000081500720c */ /* 0x000fe40003f24110 */
[----:B------:R-:W-:Y:S02]  /*0680*/  ISETP.GE.U32.AND.EX P0, PT, R8, R21, PT, P0 ;  /* 0x000000150800720c */ /* 0x000fe40003f06100 */
[----:B------:R-:W-:Y:S02]  /*0690*/  SEL R7, R22, R5, P1 ;  /* 0x0000000516077207 */ /* 0x000fe40000800000 */
[----:B------:R-:W-:-:S02]  /*06a0*/  SEL R4, RZ, 0x1, P0 ;  /* 0x00000001ff047807 */ /* 0x000fc40000000000 */
[----:B------:R-:W-:Y:S02]  /*06b0*/  SEL R9, R21, R8, P1 ;  /* 0x0000000815097207 */ /* 0x000fe40000800000 */
[----:B------:R-:W-:-:S04]  /*06c0*/  IADD3 R7, P0, P1, R7, -R5, -R4 ;  /* 0x8000000507077210 */ /* 0x000fc8000791e804 */
[----:B------:R-:W-:Y:S02]  /*06d0*/  IADD3.X R9, PT, PT, R9, -0x1, ~R8, P0, P1 ;  /* 0xffffffff09097810 */ /* 0x000fe400007e2c08 */
[----:B------:R-:W-:Y:S02]  /*06e0*/  IADD3 R2, P1, PT, R10, R2, RZ ;  /* 0x000000020a027210 */ /* 0x000fe40007f3e0ff */
[----:B------:R-:W-:-:S03]  /*06f0*/  ISETP.NE.U32.AND P0, PT, R9, RZ, PT ;  /* 0x000000ff0900720c */ /* 0x000fc60003f05070 */
[----:B------:R-:W-:-:S10]  /*0700*/  IMAD.X R3, RZ, RZ, R11, P1 ;  /* 0x000000ffff037224 */ /* 0x000fd400008e060b */
        /* <DEDUP_REMOVED lines=21> */
.L_x_295:
[----:B------:R-:W-:Y:S01]  /*0860*/  IMAD.MOV.U32 R11, RZ, RZ, R9 ;  /* 0x000000ffff0b7224 */ /* 0x000fe200078e0009 */
[----:B------:R-:W-:Y:S01]  /*0870*/  MOV R10, 0x8a0 ;  /* 0x000008a0000a7802 */ /* 0x000fe20000000f00 */
[----:B------:R-:W-:-:S07]  /*0880*/  IMAD.U32 R9, RZ, RZ, UR8 ;  /* 0x00000008ff097e24 */ /* 0x000fce000f8e00ff */
[----:B------:R-:W-:Y:S05]  /*0890*/  CALL.REL.NOINC `($__internal_16_$__cuda_sm20_div_u64) ;  /* 0x00000014004c7944 */ /* 0x000fea0003c00000 */
[----:B------:R-:W-:Y:S02]  /*08a0*/  IMAD.MOV.U32 R10, RZ, RZ, R7 ;  /* 0x000000ffff0a7224 */ /* 0x000fe400078e0007 */
[----:B------:R-:W-:-:S07]  /*08b0*/  IMAD.MOV.U32 R11, RZ, RZ, R12 ;  /* 0x000000ffff0b7224 */ /* 0x000fce00078e000c */
.L_x_296:
[----:B------:R-:W-:Y:S05]  /*08c0*/  BSYNC.RECONVERGENT B0 ;  /* 0x0000000000007941 */ /* 0x000fea0003800200 */
.L_x_294:
[----:B------:R-:W0:Y:S01]  /*08d0*/  LDC R23, c[0x0][0x370] ;  /* 0x0000dc00ff177b82 */ /* 0x000e220000000800 */
[----:B------:R-:W1:Y:S01]  /*08e0*/  LDCU UR5, c[0x0][0x390] ;  /* 0x00007200ff0577ac */ /* 0x000e620008000800 */
[----:B------:R-:W-:Y:S02]  /*08f0*/  IADD3 R4, P0, PT, R10, R4, RZ ;  /* 0x000000040a047210 */ /* 0x000fe40007f1e0ff */
[----:B------:R-:W-:Y:S01]  /*0900*/  IADD3 R20, P1, PT, R5, UR8, RZ ;  /* 0x0000000805147c10 */ /* 0x000fe2000ff3e0ff */
[----:B------:R-:W-:Y:S02]  /*0910*/  USHF.L.U32 UR9, UR8, 0x2, URZ ;  /* 0x0000000208097899 */ /* 0x000fe400080006ff */
[----:B------:R-:W-:Y:S01]  /*0920*/  IMAD.X R5, RZ, RZ, R11, P0 ;  /* 0x000000ffff057224 */ /* 0x000fe200000e060b */
[----:B------:R-:W-:Y:S01]  /*0930*/  USHF.R.U32.HI UR12, URZ, 0x1e, UR8 ;  /* 0x0000001eff0c7899 */ /* 0x000fe20008011608 */
[----:B------:R-:W-:Y:S01]  /*0940*/  IMAD.X R7, RZ, RZ, R8, P1 ;  /* 0x000000ffff077224 */ /* 0x000fe200008e0608 */
[----:B------:R-:W-:-:S02]  /*0950*/  USHF.L.U32 UR13, UR8, 0x4, URZ ;  /* 0x00000004080d7899 */ /* 0x000fc400080006ff */
[----:B------:R-:W-:Y:S02]  /*0960*/  USHF.R.U32.HI UR14, URZ, 0x1c, UR8 ;  /* 0x0000001cff0e7899 */ /* 0x000fe40008011608 */
[----:B------:R-:W-:Y:S02]  /*0970*/  USHF.L.U32 UR15, UR8, 0x3, URZ ;  /* 0x00000003080f7899 */ /* 0x000fe400080006ff */
[----:B------:R-:W-:Y:S01]  /*0980*/  USHF.R.U32.HI UR16, URZ, 0x1d, UR8 ;  /* 0x0000001dff107899 */ /* 0x000fe20008011608 */
[----:B------:R-:W2:Y:S01]  /*0990*/  LDCU.64 UR10, c[0x0][0x358] ;  /* 0x00006b00ff0a77ac */ /* 0x000ea20008000a00 */
[----:B-1----:R-:W-:Y:S02]  /*09a0*/  ULOP3.LUT UR19, UR5, 0xfffffff8, URZ, 0xc0, !UPT ;  /* 0xfffffff805137892 */ /* 0x002fe4000f8ec0ff */
[----:B------:R-:W-:Y:S02]  /*09b0*/  ULOP3.LUT UR18, UR5, 0xfffffff0, URZ, 0xc0, !UPT ;  /* 0xfffffff005127892 */ /* 0x000fe4000f8ec0ff */
[----:B------:R-:W-:-:S12]  /*09c0*/  ULOP3.LUT UR5, UR5, 0xfffffffc, URZ, 0xc0, !UPT ;  /* 0xfffffffc05057892 */ /* 0x000fd8000f8ec0ff */
.L_x_316:
[----:B0-2---:R-:W1:Y:S01]  /*09d0*/  LDC.64 R8, c[0x0][0x380] ;  /* 0x0000e000ff087b82 */ /* 0x005e620000000a00 */
[----:B------:R-:W3:Y:S01]  /*09e0*/  LDCU.64 UR26, c[0x0][0x390] ;  /* 0x00007200ff1a77ac */ /* 0x000ee20008000a00 */
[----:B------:R-:W4:Y:S06]  /*09f0*/  LDCU UR4, c[0x0][0x398] ;  /* 0x00007300ff0477ac */ /* 0x000f2c0008000800 */
[----:B------:R-:W5:Y:S01]  /*0a00*/  LDC.64 R10, c[0x0][0x388] ;  /* 0x0000e200ff0a7b82 */ /* 0x000f620000000a00 */
[----:B-1----:R-:W-:-:S06]  /*0a10*/  IMAD.WIDE.U32 R8, R24, 0x8, R8 ;  /* 0x0000000818087825 */ /* 0x002fcc00078e0008 */
[----:B--2---:R-:W2:Y:S01]  /*0a20*/  LDG.E.64 R8, desc[UR10][R8.64] ;  /* 0x0000000a08087981 */ /* 0x004ea2000c1e1b00 */
[----:B-----5:R-:W-:-:S06]  /*0a30*/  IMAD.WIDE.U32 R10, R24, 0x8, R10 ;  /* 0x00000008180a7825 */ /* 0x020fcc00078e000a */
[----:B------:R-:W5:Y:S01]  /*0a40*/  LDG.E.64 R10, desc[UR10][R10.64] ;  /* 0x0000000a0a0a7981 */ /* 0x000f62000c1e1b00 */
[----:B---3--:R-:W-:Y:S01]  /*0a50*/  UISETP.LT.U32.AND UP1, UPT, UR26, 0x10, UPT ;  /* 0x000000101a00788c */ /* 0x008fe2000bf21070 */
[----:B0-----:R-:W-:Y:S01]  /*0a60*/  IMAD.IADD R24, R23, 0x1, R24 ;  /* 0x0000000117187824 */ /* 0x001fe200078e0218 */
[----:B------:R-:W-:Y:S04]  /*0a70*/  BSSY.RECONVERGENT B0, `(.L_x_297) ;  /* 0x000011d000007945 */ /* 0x000fe80003800200 */
[----:B----4-:R-:W-:Y:S02]  /*0a80*/  ISETP.GE.AND P1, PT, R24, UR4, PT ;  /* 0x0000000418007c0c */ /* 0x010fe4000bf26270 */
[----:B--2---:R-:W-:Y:S02]  /*0a90*/  R2UR UR22, R8 ;  /* 0x00000000081672ca */ /* 0x004fe400000e0000 */
[----:B-----5:R-:W-:-:S02]  /*0aa0*/  R2UR UR24, R10 ;  /* 0x000000000a1872ca */ /* 0x020fc400000e0000 */
[----:B------:R-:W-:Y:S02]  /*0ab0*/  R2UR UR23, R9 ;  /* 0x00000000091772ca */ /* 0x000fe400000e0000 */
[----:B------:R-:W-:-:S09]  /*0ac0*/  R2UR UR25, R11 ;  /* 0x000000000b1972ca */ /* 0x000fd200000e0000 */
[----:B------:R-:W-:-:S04]  /*0ad0*/  ULOP3.LUT UP0, URZ, UR22, 0xf, UR24, 0xc8, !UPT ;  /* 0x0000000f16ff7892 */ /* 0x000fc8000f80c818 */
[----:B------:R-:W-:-:S09]  /*0ae0*/  UISETP.LT.U32.OR.EX UP0, UPT, UR27, URZ, UP0, UP1 ;  /* 0x000000ff1b00728c */ /* 0x000fd20008701510 */
[----:B------:R-:W-:Y:S05]  /*0af0*/  BRA.U UP0, `(.L_x_298) ;  /* 0x0000000500607547 */ /* 0x000fea000b800000 */
[----:B------:R-:W0:Y:S01]  /*0b00*/  S2R R27, SR_TID.X ;  /* 0x00000000001b7919 */ /* 0x000e220000002100 */
[----:B------:R-:W1:Y:S01]  /*0b10*/  LDCU UR4, c[0x0][0x394] ;  /* 0x00007280ff0477ac */ /* 0x000e620008000800 */
[----:B------:R-:W-:Y:S02]  /*0b20*/  IMAD.U32 R12, RZ, RZ, UR18 ;  /* 0x00000012ff0c7e24 */ /* 0x000fe4000f8e00ff */
[----:B-1----:R-:W-:Y:S01]  /*0b30*/  IMAD.U32 R18, RZ, RZ, UR4 ;  /* 0x00000004ff127e24 */ /* 0x002fe2000f8e00ff */
[----:B0-----:R-:W-:-:S04]  /*0b40*/  ISETP.GT.U32.AND P0, PT, R22, R27, PT ;  /* 0x0000001b1600720c */ /* 0x001fc80003f04070 */
[----:B------:R-:W-:-:S13]  /*0b50*/  ISETP.GT.U32.AND.EX P0, PT, R21, RZ, PT, P0 ;  /* 0x000000ff1500720c */ /* 0x000fda0003f04100 */
[----:B------:R-:W-:Y:S05]  /*0b60*/  @!P0 BRA `(.L_x_299) ;  /* 0x0000001000348947 */ /* 0x000fea0003800000 */
[----:B------:R-:W-:Y:S01]  /*0b70*/  LOP3.LUT R16, R4, 0x3, RZ, 0xc0, !PT ;  /* 0x0000000304107812 */ /* 0x000fe200078ec0ff */
[----:B------:R-:W-:Y:S01]  /*0b80*/  BSSY.RECONVERGENT B1, `(.L_x_300) ;  /* 0x0000025000017945 */ /* 0x000fe20003800200 */
[----:B------:R-:W-:Y:S02]  /*0b90*/  IMAD.MOV.U32 R26, RZ, RZ, RZ ;  /* 0x000000ffff1a7224 */ /* 0x000fe400078e00ff */
[----:B------:R-:W-:-:S04]  /*0ba0*/  ISETP.NE.U32.AND P0, PT, R16, 0x3, PT ;  /* 0x000000031000780c */ /* 0x000fc80003f05070 */
[----:B------:R-:W-:-:S13]  /*0bb0*/  ISETP.NE.AND.EX P0, PT, RZ, RZ, PT, P0 ;  /* 0x000000ffff00720c */ /* 0x000fda0003f05300 */
[----:B------:R-:W-:Y:S05]  /*0bc0*/  @!P0 BRA `(.L_x_301) ;  /* 0x0000000000808947 */ /* 0x000fea0003800000 */
[----:B------:R-:W-:Y:S01]  /*0bd0*/  IMAD.SHL.U32 R12, R27, 0x10, RZ ;  /* 0x000000101b0c7824 */ /* 0x000fe200078e00ff */
[----:B------:R-:W-:-:S04]  /*0be0*/  SHF.R.U32.HI R13, RZ, 0x1c, R27 ;  /* 0x0000001cff0d7819 */ /* 0x000fc8000001161b */
[----:B------:R-:W-:-:S04]  /*0bf0*/  IADD3 R14, P0, PT, R12, UR22, RZ ;  /* 0x000000160c0e7c10 */ /* 0x000fc8000ff1e0ff */
[----:B------:R-:W-:-:S05]  /*0c00*/  IADD3.X R15, PT, PT, R13, UR23, RZ, P0, !PT ;  /* 0x000000170d0f7c10 */ /* 0x000fca00087fe4ff */
[----:B------:R-:W2:Y:S01]  /*0c10*/  LD.E.128 R8, desc[UR10][R14.64] ;  /* 0x0000000a0e087980 */ /* 0x000ea2000c101d00 */
[----:B------:R-:W-:Y:S02]  /*0c20*/  IADD3 R12, P0, PT, R12, UR24, RZ ;  /* 0x000000180c0c7c10 */ /* 0x000fe4000ff1e0ff */
[----:B------:R-:W-:Y:S02]  /*0c30*/  IADD3 R27, P2, PT, R27, UR8, RZ ;  /* 0x000000081b1b7c10 */ /* 0x000fe4000ff5e0ff */
[----:B------:R-:W-:Y:S02]  /*0c40*/  IADD3.X R13, PT, PT, R13, UR25, RZ, P0, !PT ;  /* 0x000000190d0d7c10 */ /* 0x000fe400087fe4ff */
[----:B------:R-:W-:Y:S01]  /*0c50*/  ISETP.NE.U32.AND P0, PT, R16, RZ, PT ;  /* 0x000000ff1000720c */ /* 0x000fe20003f05070 */
[----:B------:R-:W-:-:S03]  /*0c60*/  IMAD.X R26, RZ, RZ, RZ, P2 ;  /* 0x000000ffff1a7224 */ /* 0x000fc600010e06ff */
[----:B------:R-:W-:Y:S01]  /*0c70*/  ISETP.NE.AND.EX P0, PT, RZ, RZ, PT, P0 ;  /* 0x000000ffff00720c */ /* 0x000fe20003f05300 */
[----:B--2---:R0:W-:-:S12]  /*0c80*/  ST.E.128 desc[UR10][R12.64], R8 ;  /* 0x000000080c007985 */ /* 0x0041d8000c101d0a */
[----:B------:R-:W-:Y:S05]  /*0c90*/  @!P0 BRA `(.L_x_301) ;  /* 0x00000000004c8947 */ /* 0x000fea0003800000 */
[----:B------:R-:W-:-:S04]  /*0ca0*/  IADD3 R14, P0, PT, R14, UR13, RZ ;  /* 0x0000000d0e0e7c10 */ /* 0x000fc8000ff1e0ff */
[----:B------:R-:W-:-:S05]  /*0cb0*/  IADD3.X R15, PT, PT, R15, UR14, RZ, P0, !PT ;  /* 0x0000000e0f0f7c10 */ /* 0x000fca00087fe4ff */
[----:B0-----:R-:W2:Y:S01]  /*0cc0*/  LD.E.128 R8, desc[UR10][R14.64] ;  /* 0x0000000a0e087980 */ /* 0x001ea2000c101d00 */
[----:B------:R-:W-:Y:S01]  /*0cd0*/  IADD3 R12, P0, PT, R12, UR13, RZ ;  /* 0x0000000d0c0c7c10 */ /* 0x000fe2000ff1e0ff */
[----:B------:R-:W-:Y:S02]  /*0ce0*/  IMAD.MOV.U32 R27, RZ, RZ, R20 ;  /* 0x000000ffff1b7224 */ /* 0x000fe400078e0014 */
[----:B------:R-:W-:Y:S01]  /*0cf0*/  IMAD.MOV.U32 R26, RZ, RZ, R7 ;  /* 0x000000ffff1a7224 */ /* 0x000fe200078e0007 */
[----:B------:R-:W-:Y:S02]  /*0d00*/  IADD3.X R13, PT, PT, R13, UR14, RZ, P0, !PT ;  /* 0x0000000e0d0d7c10 */ /* 0x000fe400087fe4ff */
[----:B------:R-:W-:-:S04]  /*0d10*/  ISETP.NE.U32.AND P0, PT, R16, 0x1, PT ;  /* 0x000000011000780c */ /* 0x000fc80003f05070 */
[----:B------:R-:W-:Y:S01]  /*0d20*/  ISETP.NE.AND.EX P0, PT, RZ, RZ, PT, P0 ;  /* 0x000000ffff00720c */ /* 0x000fe20003f05300 */
[----:B--2---:R1:W-:-:S12]  /*0d30*/  ST.E.128 desc[UR10][R12.64], R8 ;  /* 0x000000080c007985 */ /* 0x0043d8000c101d0a */
[----:B------:R-:W-:Y:S05]  /*0d40*/  @!P0 BRA `(.L_x_301) ;  /* 0x0000000000208947 */ /* 0x000fea0003800000 */
[----:B-1----:R-:W-:-:S04]  /*0d50*/  IADD3 R8, P0, PT, R14, UR13, RZ ;  /* 0x0000000d0e087c10 */ /* 0x002fc8000ff1e0ff */
[----:B------:R-:W-:-:S06]  /*0d60*/  IADD3.X R9, PT, PT, R15, UR14, RZ, P0, !PT ;  /* 0x0000000e0f097c10 */ /* 0x000fcc00087fe4ff */
[----:B------:R-:W2:Y:S01]  /*0d70*/  LD.E.128 R8, desc[UR10][R8.64] ;  /* 0x0000000a08087980 */ /* 0x000ea2000c101d00 */
[----:B------:R-:W-:-:S04]  /*0d80*/  IADD3 R12, P0, PT, R12, UR13, RZ ;  /* 0x0000000d0c0c7c10 */ /* 0x000fc8000ff1e0ff */
[----:B------:R-:W-:Y:S02]  /*0d90*/  IADD3.X R13, PT, PT, R13, UR14, RZ, P0, !PT ;  /* 0x0000000e0d0d7c10 */ /* 0x000fe400087fe4ff */
[----:B------:R-:W-:-:S05]  /*0da0*/  IADD3 R27, P0, PT, R20, UR8, RZ ;  /* 0x00000008141b7c10 */ /* 0x000fca000ff1e0ff */
[----:B------:R-:W-:Y:S01]  /*0db0*/  IMAD.X R26, RZ, RZ, R7, P0 ;  /* 0x000000ffff1a7224 */ /* 0x000fe200000e0607 */
[----:B--2---:R2:W-:Y:S07]  /*0dc0*/  ST.E.128 desc[UR10][R12.64], R8 ;  /* 0x000000080c007985 */ /* 0x0045ee000c101d0a */
.L_x_301:
[----:B------:R-:W-:Y:S05]  /*0dd0*/  BSYNC.RECONVERGENT B1 ;  /* 0x0000000000017941 */ /* 0x000fea0003800200 */
.L_x_300:
[----:B------:R-:W3:Y:S01]  /*0de0*/  LDC R25, c[0x0][0x394] ;  /* 0x0000e500ff197b82 */ /* 0x000ee20000000800 */
[----:B------:R-:W-:Y:S01]  /*0df0*/  ISETP.GE.U32.AND P0, PT, R4, 0x3, PT ;  /* 0x000000030400780c */ /* 0x000fe20003f06070 */
[----:B012---:R-:W-:-:S03]  /*0e00*/  IMAD.U32 R12, RZ, RZ, UR18 ;  /* 0x00000012ff0c7e24 */ /* 0x007fc6000f8e00ff */
[----:B------:R-:W-:Y:S01]  /*0e10*/  ISETP.GE.U32.AND.EX P0, PT, R5, RZ, PT, P0 ;  /* 0x000000ff0500720c */ /* 0x000fe20003f06100 */
[----:B---3--:R-:W-:-:S12]  /*0e20*/  IMAD.MOV.U32 R18, RZ, RZ, R25 ;  /* 0x000000ffff127224 */ /* 0x008fd800078e0019 */
[----:B------:R-:W-:Y:S05]  /*0e30*/  @!P0 BRA `(.L_x_299) ;  /* 0x0000000c00808947 */ /* 0x000fea0003800000 */
[----:B------:R-:W-:Y:S01]  /*0e40*/  BSSY.RECONVERGENT B1, `(.L_x_302) ;  /* 0x0000020000017945 */ /* 0x000fe20003800200 */
.L_x_303:
[C---:B0-----:R-:W-:Y:S01]  /*0e50*/  IMAD.SHL.U32 R18, R27.reuse, 0x10, RZ ;  /* 0x000000101b127824 */ /* 0x041fe200078e00ff */
[----:B------:R-:W-:-:S04]  /*0e60*/  SHF.L.U64.HI R14, R27, 0x4, R26 ;  /* 0x000000041b0e7819 */ /* 0x000fc8000001021a */
[----:B------:R-:W-:-:S04]  /*0e70*/  IADD3 R12, P0, PT, R18, UR22, RZ ;  /* 0x00000016120c7c10 */ /* 0x000fc8000ff1e0ff */
[----:B------:R-:W-:-:S05]  /*0e80*/  IADD3.X R13, PT, PT, R14, UR23, RZ, P0, !PT ;  /* 0x000000170e0d7c10 */ /* 0x000fca00087fe4ff */
[----:B------:R-:W2:Y:S01]  /*0e90*/  LD.E.128 R8, desc[UR10][R12.64] ;  /* 0x0000000a0c087980 */ /* 0x000ea2000c101d00 */
[----:B------:R-:W-:Y:S02]  /*0ea0*/  IADD3 R18, P0, PT, R18, UR24, RZ ;  /* 0x0000001812127c10 */ /* 0x000fe4000ff1e0ff */
[----:B------:R-:W-:Y:S02]  /*0eb0*/  IADD3 R16, P2, PT, R12, UR13, RZ ;  /* 0x0000000d0c107c10 */ /* 0x000fe4000ff5e0ff */
[----:B------:R-:W-:Y:S02]  /*0ec0*/  IADD3.X R19, PT, PT, R14, UR25, RZ, P0, !PT ;  /* 0x000000190e137c10 */ /* 0x000fe400087fe4ff */
[----:B------:R-:W-:-:S03]  /*0ed0*/  IADD3.X R17, PT, PT, R13, UR14, RZ, P2, !PT ;  /* 0x0000000e0d117c10 */ /* 0x000fc600097fe4ff */
[----:B--2---:R0:W-:Y:S04]  /*0ee0*/  ST.E.128 desc[UR10][R18.64], R8 ;  /* 0x0000000812007985 */ /* 0x0041e8000c101d0a */
[----:B------:R-:W2:Y:S01]  /*0ef0*/  LD.E.128 R12, desc[UR10][R16.64] ;  /* 0x0000000a100c7980 */ /* 0x000ea2000c101d00 */
[----:B------:R-:W-:-:S04]  /*0f00*/  IADD3 R28, P0, PT, R18, UR13, RZ ;  /* 0x0000000d121c7c10 */ /* 0x000fc8000ff1e0ff */
[----:B------:R-:W-:Y:S02]  /*0f10*/  IADD3.X R29, PT, PT, R19, UR14, RZ, P0, !PT ;  /* 0x0000000e131d7c10 */ /* 0x000fe400087fe4ff */
[----:B0-----:R-:W-:-:S04]  /*0f20*/  IADD3 R8, P2, PT, R16, UR13, RZ ;  /* 0x0000000d10087c10 */ /* 0x001fc8000ff5e0ff */
[----:B------:R-:W-:Y:S01]  /*0f30*/  IADD3.X R9, PT, PT, R17, UR14, RZ, P2, !PT ;  /* 0x0000000e11097c10 */ /* 0x000fe200097fe4ff */
[----:B--2---:R0:W-:Y:S04]  /*0f40*/  ST.E.128 desc[UR10][R28.64], R12 ;  /* 0x0000000c1c007985 */ /* 0x0041e8000c101d0a */
[----:B------:R-:W2:Y:S01]  /*0f50*/  LD.E.128 R16, desc[UR10][R8.64] ;  /* 0x0000000a08107980 */ /* 0x000ea2000c101d00 */
[----:B------:R-:W-:-:S04]  /*0f60*/  IADD3 R10, P2, PT, R8, UR13, RZ ;  /* 0x0000000d080a7c10 */ /* 0x000fc8000ff5e0ff */
[----:B------:R-:W-:Y:S02]  /*0f70*/  IADD3.X R11, PT, PT, R9, UR14, RZ, P2, !PT ;  /* 0x0000000e090b7c10 */ /* 0x000fe400097fe4ff */
[----:B0-----:R-:W-:-:S04]  /*0f80*/  IADD3 R28, P0, PT, R28, UR13, RZ ;  /* 0x0000000d1c1c7c10 */ /* 0x001fc8000ff1e0ff */
[----:B------:R-:W-:-:S05]  /*0f90*/  IADD3.X R29, PT, PT, R29, UR14, RZ, P0, !PT ;  /* 0x0000000e1d1d7c10 */ /* 0x000fca00087fe4ff */
[----:B--2---:R0:W-:Y:S04]  /*0fa0*/  ST.E.128 desc[UR10][R28.64], R16 ;  /* 0x000000101c007985 */ /* 0x0041e8000c101d0a */
[----:B------:R-:W2:Y:S01]  /*0fb0*/  LD.E.128 R8, desc[UR10][R10.64] ;  /* 0x0000000a0a087980 */ /* 0x000ea2000c101d00 */
[----:B------:R-:W-:-:S04]  /*0fc0*/  IADD3 R12, P0, PT, R28, UR13, RZ ;  /* 0x0000000d1c0c7c10 */ /* 0x000fc8000ff1e0ff */
[----:B------:R-:W-:Y:S02]  /*0fd0*/  IADD3.X R13, PT, PT, R29, UR14, RZ, P0, !PT ;  /* 0x0000000e1d0d7c10 */ /* 0x000fe400087fe4ff */
[----:B------:R-:W-:-:S04]  /*0fe0*/  IADD3 R27, P0, PT, R27, UR9, RZ ;  /* 0x000000091b1b7c10 */ /* 0x000fc8000ff1e0ff */
[----:B------:R-:W-:Y:S02]  /*0ff0*/  IADD3.X R26, PT, PT, R26, UR12, RZ, P0, !PT ;  /* 0x0000000c1a1a7c10 */ /* 0x000fe400087fe4ff */
[----:B------:R-:W-:-:S04]  /*1000*/  ISETP.GE.U32.AND P0, PT, R27, R22, PT ;  /* 0x000000161b00720c */ /* 0x000fc80003f06070 */
[----:B------:R-:W-:Y:S01]  /*1010*/  ISETP.GE.U32.AND.EX P0, PT, R26, R21, PT, P0 ;  /* 0x000000151a00720c */ /* 0x000fe20003f06100 */
[----:B--2---:R0:W-:-:S12]  /*1020*/  ST.E.128 desc[UR10][R12.64], R8 ;  /* 0x000000080c007985 */ /* 0x0041d8000c101d0a */
[----:B------:R-:W-:Y:S05]  /*1030*/  @!P0 BRA `(.L_x_303) ;  /* 0xfffffffc00848947 */ /* 0x000fea000383ffff */
[----:B------:R-:W-:Y:S05]  /*1040*/  BSYNC.RECONVERGENT B1 ;  /* 0x0000000000017941 */ /* 0x000fea0003800200 */
.L_x_302:
[----:B0-----:R-:W-:Y:S02]  /*1050*/  IMAD.MOV.U32 R18, RZ, RZ, R25 ;  /* 0x000000ffff127224 */ /* 0x001fe400078e0019 */
[----:B------:R-:W-:Y:S01]  /*1060*/  IMAD.U32 R12, RZ, RZ, UR18 ;  /* 0x00000012ff0c7e24 */ /* 0x000fe2000f8e00ff */
[----:B------:R-:W-:Y:S06]  /*1070*/  BRA `(.L_x_299) ;  /* 0x0000000800f07947 */ /* 0x000fec0003800000 */
.L_x_298:
[----:B------:R-:W-:Y:S02]  /*1080*/  ULOP3.LUT UP0, URZ, UR22, 0x7, UR24, 0xc8, !UPT ;  /* 0x0000000716ff7892 */ /* 0x000fe4000f80c818 */
[----:B------:R-:W-:-:S04]  /*1090*/  UISETP.LT.U32.AND UP1, UPT, UR26, 0x8, UPT ;  /* 0x000000081a00788c */ /* 0x000fc8000bf21070 */
[----:B------:R-:W-:-:S09]  /*10a0*/  UISETP.LT.U32.OR.EX UP0, UPT, UR27, URZ, UP0, UP1 ;  /* 0x000000ff1b00728c */ /* 0x000fd20008701510 */
[----:B------:R-:W-:Y:S05]  /*10b0*/  BRA.U UP0, `(.L_x_304) ;  /* 0x0000000500607547 */ /* 0x000fea000b800000 */
[----:B------:R-:W0:Y:S01]  /*10c0*/  S2R R26, SR_TID.X ;  /* 0x00000000001a7919 */ /* 0x000e220000002100 */
[----:B------:R-:W-:Y:S01]  /*10d0*/  IMAD.U32 R8, RZ, RZ, UR7 ;  /* 0x00000007ff087e24 */ /* 0x000fe2000f8e00ff */
[----:B------:R-:W1:Y:S01]  /*10e0*/  LDCU UR4, c[0x0][0x394] ;  /* 0x00007280ff0477ac */ /* 0x000e620008000800 */
[----:B------:R-:W-:Y:S02]  /*10f0*/  IMAD.U32 R12, RZ, RZ, UR19 ;  /* 0x00000013ff0c7e24 */ /* 0x000fe4000f8e00ff */
[----:B-1----:R-:W-:Y:S01]  /*1100*/  IMAD.U32 R18, RZ, RZ, UR4 ;  /* 0x00000004ff127e24 */ /* 0x002fe2000f8e00ff */
[----:B0-----:R-:W-:-:S04]  /*1110*/  ISETP.LT.U32.AND P0, PT, R26, UR6, PT ;  /* 0x000000061a007c0c */ /* 0x001fc8000bf01070 */
        /* <DEDUP_REMOVED lines=12> */
[----:B------:R-:W2:Y:S01]  /*11e0*/  LD.E.64 R10, desc[UR10][R12.64] ;  /* 0x0000000a0c0a7980 */ /* 0x000ea2000c101b00 */
[----:B------:R-:W-:Y:S02]  /*11f0*/  IADD3 R8, P0, PT, R8, UR24, RZ ;  /* 0x0000001808087c10 */ /* 0x000fe4000ff1e0ff */
[----:B------:R-:W-:Y:S02]  /*1200*/  IADD3 R26, P2, PT, R26, UR8, RZ ;  /* 0x000000081a1a7c10 */ /* 0x000fe4000ff5e0ff */
[----:B------:R-:W-:Y:S02]  /*1210*/  IADD3.X R9, PT, PT, R9, UR25, RZ, P0, !PT ;  /* 0x0000001909097c10 */ /* 0x000fe400087fe4ff */
[----:B------:R-:W-:Y:S01]  /*1220*/  ISETP.NE.U32.AND P0, PT, R14, RZ, PT ;  /* 0x000000ff0e00720c */ /* 0x000fe20003f05070 */
[----:B------:R-:W-:-:S03]  /*1230*/  IMAD.X R25, RZ, RZ, RZ, P2 ;  /* 0x000000ffff197224 */ /* 0x000fc600010e06ff */
[----:B------:R-:W-:Y:S01]  /*1240*/  ISETP.NE.AND.EX P0, PT, RZ, RZ, PT, P0 ;  /* 0x000000ffff00720c */ /* 0x000fe20003f05300 */
[----:B--2---:R0:W-:-:S12]  /*1250*/  ST.E.64 desc[UR10][R8.64], R10 ;  /* 0x0000000a08007985 */ /* 0x0041d8000c101b0a */
[----:B------:R-:W-:Y:S05]  /*1260*/  @!P0 BRA `(.L_x_306) ;  /* 0x00000000004c8947 */ /* 0x000fea0003800000 */
[----:B------:R-:W-:-:S04]  /*1270*/  IADD3 R12, P0, PT, R12, UR15, RZ ;  /* 0x0000000f0c0c7c10 */ /* 0x000fc8000ff1e0ff */
[----:B------:R-:W-:-:S05]  /*1280*/  IADD3.X R13, PT, PT, R13, UR16, RZ, P0, !PT ;  /* 0x000000100d0d7c10 */ /* 0x000fca00087fe4ff */
[----:B0-----:R-:W2:Y:S01]  /*1290*/  LD.E.64 R10, desc[UR10][R12.64] ;  /* 0x0000000a0c0a7980 */ /* 0x001ea2000c101b00 */
[----:B------:R-:W-:Y:S01]  /*12a0*/  IADD3 R8, P0, PT, R8, UR15, RZ ;  /* 0x0000000f08087c10 */ /* 0x000fe2000ff1e0ff */
[----:B------:R-:W-:Y:S02]  /*12b0*/  IMAD.MOV.U32 R26, RZ, RZ, R20 ;  /* 0x000000ffff1a7224 */ /* 0x000fe400078e0014 */
[----:B------:R-:W-:Y:S01]  /*12c0*/  IMAD.MOV.U32 R25, RZ, RZ, R7 ;  /* 0x000000ffff197224 */ /* 0x000fe200078e0007 */
[----:B------:R-:W-:Y:S02]  /*12d0*/  IADD3.X R9, PT, PT, R9, UR16, RZ, P0, !PT ;  /* 0x0000001009097c10 */ /* 0x000fe400087fe4ff */
[----:B------:R-:W-:-:S04]  /*12e0*/  ISETP.NE.U32.AND P0, PT, R14, 0x1, PT ;  /* 0x000000010e00780c */ /* 0x000fc80003f05070 */
[----:B------:R-:W-:Y:S01]  /*12f0*/  ISETP.NE.AND.EX P0, PT, RZ, RZ, PT, P0 ;  /* 0x000000ffff00720c */ /* 0x000fe20003f05300 */
[----:B--2---:R1:W-:-:S12]  /*1300*/  ST.E.64 desc[UR10][R8.64], R10 ;  /* 0x0000000a08007985 */ /* 0x0043d8000c101b0a */
[----:B------:R-:W-:Y:S05]  /*1310*/  @!P0 BRA `(.L_x_306) ;  /* 0x0000000000208947 */ /* 0x000fea0003800000 */
[----:B-1----:R-:W-:-:S04]  /*1320*/  IADD3 R10, P0, PT, R12, UR15, RZ ;  /* 0x0000000f0c0a7c10 */ /* 0x002fc8000ff1e0ff */
[----:B------:R-:W-:-:S06]  /*1330*/  IADD3.X R11, PT, PT, R13, UR16, RZ, P0, !PT ;  /* 0x000000100d0b7c10 */ /* 0x000fcc00087fe4ff */
[----:B------:R-:W2:Y:S01]  /*1340*/  LD.E.64 R10, desc[UR10][R10.64] ;  /* 0x0000000a0a0a7980 */ /* 0x000ea2000c101b00 */
[----:B------:R-:W-:-:S04]  /*1350*/  IADD3 R8, P0, PT, R8, UR15, RZ ;  /* 0x0000000f08087c10 */ /* 0x000fc8000ff1e0ff */
[----:B------:R-:W-:Y:S02]  /*1360*/  IADD3.X R9, PT, PT, R9, UR16, RZ, P0, !PT ;  /* 0x0000001009097c10 */ /* 0x000fe400087fe4ff */
[----:B------:R-:W-:-:S05]  /*1370*/  IADD3 R26, P0, PT, R20, UR8, RZ ;  /* 0x00000008141a7c10 */ /* 0x000fca000ff1e0ff */
[----:B------:R-:W-:Y:S01]  /*1380*/  IMAD.X R25, RZ, RZ, R7, P0 ;  /* 0x000000ffff197224 */ /* 0x000fe200000e0607 */
[----:B--2---:R2:W-:Y:S07]  /*1390*/  ST.E.64 desc[UR10][R8.64], R10 ;  /* 0x0000000a08007985 */ /* 0x0045ee000c101b0a */
.L_x_306:
[----:B------:R-:W-:Y:S05]  /*13a0*/  BSYNC.RECONVERGENT B1 ;  /* 0x0000000000017941 */ /* 0x000fea0003800200 */
.L_x_305:
[----:B------:R-:W-:Y:S01]  /*13b0*/  ISETP.GE.U32.AND P0, PT, R2, 0x3, PT ;  /* 0x000000030200780c */ /* 0x000fe20003f06070 */
[----:B------:R-:W-:Y:S02]  /*13c0*/  IMAD.U32 R12, RZ, RZ, UR19 ;  /* 0x00000013ff0c7e24 */ /* 0x000fe4000f8e00ff */
[----:B------:R-:W-:Y:S01]  /*13d0*/  IMAD.U32 R18, RZ, RZ, UR4 ;  /* 0x00000004ff127e24 */ /* 0x000fe2000f8e00ff */
[----:B------:R-:W-:-:S13]  /*13e0*/  ISETP.GE.U32.AND.EX P0, PT, R3, RZ, PT, P0 ;  /* 0x000000ff0300720c */ /* 0x000fda0003f06100 */
[----:B------:R-:W-:Y:S05]  /*13f0*/  @!P0 BRA `(.L_x_299) ;  /* 0x0000000800108947 */ /* 0x000fea0003800000 */
[----:B------:R-:W-:Y:S01]  /*1400*/  BSSY.RECONVERGENT B1, `(.L_x_307) ;  /* 0x0000020000017945 */ /* 0x000fe20003800200 */
.L_x_308:
[C---:B0123--:R-:W-:Y:S01]  /*1410*/  IMAD.SHL.U32 R8, R26.reuse, 0x8, RZ ;  /* 0x000000081a087824 */ /* 0x04ffe200078e00ff */
[----:B------:R-:W-:-:S04]  /*1420*/  SHF.L.U64.HI R9, R26, 0x3, R25 ;  /* 0x000000031a097819 */ /* 0x000fc80000010219 */
[----:B------:R-:W-:-:S04]  /*1430*/  IADD3 R12, P0, PT, R8, UR22, RZ ;  /* 0x00000016080c7c10 */ /* 0x000fc8000ff1e0ff */
[----:B------:R-:W-:-:S05]  /*1440*/  IADD3.X R13, PT, PT, R9, UR23, RZ, P0, !PT ;  /* 0x00000017090d7c10 */ /* 0x000fca00087fe4ff */
[----:B------:R-:W2:Y:S01]  /*1450*/  LD.E.64 R18, desc[UR10][R12.64] ;  /* 0x0000000a0c127980 */ /* 0x000ea2000c101b00 */
[----:B------:R-:W-:Y:S02]  /*1460*/  IADD3 R8, P0, PT, R8, UR24, RZ ;  /* 0x0000001808087c10 */ /* 0x000fe4000ff1e0ff */
[----:B------:R-:W-:Y:S02]  /*1470*/  IADD3 R28, P2, PT, R12, UR15, RZ ;  /* 0x0000000f0c1c7c10 */ /* 0x000fe4000ff5e0ff */
[----:B------:R-:W-:Y:S02]  /*1480*/  IADD3.X R9, PT, PT, R9, UR25, RZ, P0, !PT ;  /* 0x0000001909097c10 */ /* 0x000fe400087fe4ff */
[----:B------:R-:W-:-:S03]  /*1490*/  IADD3.X R29, PT, PT, R13, UR16, RZ, P2, !PT ;  /* 0x000000100d1d7c10 */ /* 0x000fc600097fe4ff */
[----:B--2---:R0:W-:Y:S04]  /*14a0*/  ST.E.64 desc[UR10][R8.64], R18 ;  /* 0x0000001208007985 */ /* 0x0041e8000c101b0a */
[----:B------:R-:W2:Y:S01]  /*14b0*/  LD.E.64 R10, desc[UR10][R28.64] ;  /* 0x0000000a1c0a7980 */ /* 0x000ea2000c101b00 */
[----:B------:R-:W-:-:S04]  /*14c0*/  IADD3 R14, P0, PT, R8, UR15, RZ ;  /* 0x0000000f080e7c10 */ /* 0x000fc8000ff1e0ff */
[----:B------:R-:W-:Y:S02]  /*14d0*/  IADD3.X R15, PT, PT, R9, UR16, RZ, P0, !PT ;  /* 0x00000010090f7c10 */ /* 0x000fe400087fe4ff */
[----:B0-----:R-:W-:-:S04]  /*14e0*/  IADD3 R8, P2, PT, R28, UR15, RZ ;  /* 0x0000000f1c087c10 */ /* 0x001fc8000ff5e0ff */
[----:B------:R-:W-:Y:S01]  /*14f0*/  IADD3.X R9, PT, PT, R29, UR16, RZ, P2, !PT ;  /* 0x000000101d097c10 */ /* 0x000fe200097fe4ff */
[----:B--2---:R3:W-:Y:S04]  /*1500*/  ST.E.64 desc[UR10][R14.64], R10 ;  /* 0x0000000a0e007985 */ /* 0x0047e8000c101b0a */
[----:B------:R-:W2:Y:S01]  /*1510*/  LD.E.64 R12, desc[UR10][R8.64] ;  /* 0x0000000a080c7980 */ /* 0x000ea2000c101b00 */
[----:B------:R-:W-:Y:S02]  /*1520*/  IADD3 R16, P0, PT, R14, UR15, RZ ;  /* 0x0000000f0e107c10 */ /* 0x000fe4000ff1e0ff */
[----:B------:R-:W-:Y:S02]  /*1530*/  IADD3 R28, P2, PT, R8, UR15, RZ ;  /* 0x0000000f081c7c10 */ /* 0x000fe4000ff5e0ff */
[----:B------:R-:W-:-:S02]  /*1540*/  IADD3.X R17, PT, PT, R15, UR16, RZ, P0, !PT ;  /* 0x000000100f117c10 */ /* 0x000fc400087fe4ff */
[----:B------:R-:W-:-:S03]  /*1550*/  IADD3.X R29, PT, PT, R9, UR16, RZ, P2, !PT ;  /* 0x00000010091d7c10 */ /* 0x000fc600097fe4ff */
[----:B--2---:R3:W-:Y:S04]  /*1560*/  ST.E.64 desc[UR10][R16.64], R12 ;  /* 0x0000000c10007985 */ /* 0x0047e8000c101b0a */
[----:B------:R-:W2:Y:S01]  /*1570*/  LD.E.64 R18, desc[UR10][R28.64] ;  /* 0x0000000a1c127980 */ /* 0x000ea2000c101b00 */
[----:B------:R-:W-:-:S04]  /*1580*/  IADD3 R8, P0, PT, R16, UR15, RZ ;  /* 0x0000000f10087c10 */ /* 0x000fc8000ff1e0ff */
[----:B------:R-:W-:Y:S02]  /*1590*/  IADD3.X R9, PT, PT, R17, UR16, RZ, P0, !PT ;  /* 0x0000001011097c10 */ /* 0x000fe400087fe4ff */
[----:B------:R-:W-:-:S04]  /*15a0*/  IADD3 R26, P0, PT, R26, UR9, RZ ;  /* 0x000000091a1a7c10 */ /* 0x000fc8000ff1e0ff */
[----:B------:R-:W-:Y:S02]  /*15b0*/  IADD3.X R25, PT, PT, R25, UR12, RZ, P0, !PT ;  /* 0x0000000c19197c10 */ /* 0x000fe400087fe4ff */
[----:B------:R-:W-:-:S04]  /*15c0*/  ISETP.GE.U32.AND P0, PT, R26, UR6, PT ;  /* 0x000000061a007c0c */ /* 0x000fc8000bf06070 */
[----:B------:R-:W-:Y:S01]  /*15d0*/  ISETP.GE.U32.AND.EX P0, PT, R25, UR7, PT, P0 ;  /* 0x0000000719007c0c */ /* 0x000fe2000bf06100 */
[----:B--2---:R3:W-:-:S12]  /*15e0*/  ST.E.64 desc[UR10][R8.64], R18 ;  /* 0x0000001208007985 */ /* 0x0047d8000c101b0a */
[----:B------:R-:W-:Y:S05]  /*15f0*/  @!P0 BRA `(.L_x_308) ;  /* 0xfffffffc00848947 */ /* 0x000fea000383ffff */
[----:B------:R-:W-:Y:S05]  /*1600*/  BSYNC.RECONVERGENT B1 ;  /* 0x0000000000017941 */ /* 0x000fea0003800200 */
.L_x_307:
[----:B---3--:R-:W-:Y:S02]  /*1610*/  IMAD.U32 R12, RZ, RZ, UR19 ;  /* 0x00000013ff0c7e24 */ /* 0x008fe4000f8e00ff */
[----:B------:R-:W-:Y:S01]  /*1620*/  IMAD.U32 R18, RZ, RZ, UR4 ;  /* 0x00000004ff127e24 */ /* 0x000fe2000f8e00ff */
[----:B------:R-:W-:Y:S06]  /*1630*/  BRA `(.L_x_299) ;  /* 0x0000000400807947 */ /* 0x000fec0003800000 */
.L_x_304:
[----:B------:R-:W0:Y:S01]  /*1640*/  S2R R25, SR_TID.X ;  /* 0x0000000000197919 */ /* 0x000e220000002100 */
[----:B------:R-:W-:Y:S01]  /*1650*/  ULOP3.LUT UP0, URZ, UR22, 0x3, UR24, 0xc8, !UPT ;  /* 0x0000000316ff7892 */ /* 0x000fe2000f80c818 */
[----:B------:R-:W-:Y:S01]  /*1660*/  IMAD.U32 R8, RZ, RZ, UR21 ;  /* 0x00000015ff087e24 */ /* 0x000fe2000f8e00ff */
[----:B------:R-:W-:-:S04]  /*1670*/  UISETP.LT.U32.AND UP1, UPT, UR26, 0x4, UPT ;  /* 0x000000041a00788c */ /* 0x000fc8000bf21070 */
[----:B------:R-:W-:-:S04]  /*1680*/  UISETP.LT.U32.OR.EX UP0, UPT, UR27, URZ, UP0, UP1 ;  /* 0x000000ff1b00728c */ /* 0x000fc80008701510 */
[----:B------:R-:W-:Y:S02]  /*1690*/  USEL UR4, UR5, URZ, !UP0 ;  /* 0x000000ff05047287 */ /* 0x000fe4000c000000 */
[----:B------:R-:W-:Y:S01]  /*16a0*/  PLOP3.LUT P2, PT, PT, PT, UP0, 0x80, 0x8 ;  /* 0x000000000008781c */ /* 0x000fe20003f4f008 */
[----:B------:R-:W-:-:S03]  /*16b0*/  USEL UR17, UR27, URZ, !UP0 ;  /* 0x000000ff1b117287 */ /* 0x000fc6000c000000 */
[----:B------:R-:W-:-:S03]  /*16c0*/  IMAD.U32 R12, RZ, RZ, UR4 ;  /* 0x00000004ff0c7e24 */ /* 0x000fc6000f8e00ff */
[----:B------:R-:W-:Y:S01]  /*16d0*/  IMAD.U32 R18, RZ, RZ, UR17 ;  /* 0x00000011ff127e24 */ /* 0x000fe2000f8e00ff */
[----:B0-----:R-:W-:-:S04]  /*16e0*/  ISETP.GE.U32.AND P0, PT, R25, UR20, PT ;  /* 0x0000001419007c0c */ /* 0x001fc8000bf06070 */
[----:B------:R-:W-:-:S13]  /*16f0*/  ISETP.LE.U32.OR.EX P0, PT, R8, RZ, P2, P0 ;  /* 0x000000ff0800720c */ /* 0x000fda0001703500 */
[----:B------:R-:W-:Y:S05]  /*1700*/  @P0 BRA `(.L_x_299) ;  /* 0x00000004004c0947 */ /* 0x000fea0003800000 */
        /* <DEDUP_REMOVED lines=10> */
[----:B------:R-:W2:Y:S01]  /*17b0*/  LD.E R13, desc[UR10][R10.64] ;  /* 0x0000000a0a0d7980 */ /* 0x000ea2000c101900 */
[----:B------:R-:W-:Y:S02]  /*17c0*/  IADD3 R8, P0, PT, R8, UR24, RZ ;  /* 0x0000001808087c10 */ /* 0x000fe4000ff1e0ff */
[----:B------:R-:W-:Y:S02]  /*17d0*/  IADD3 R25, P2, PT, R25, UR8, RZ ;  /* 0x0000000819197c10 */ /* 0x000fe4000ff5e0ff */
[----:B------:R-:W-:Y:S02]  /*17e0*/  IADD3.X R9, PT, PT, R9, UR25, RZ, P0, !PT ;  /* 0x0000001909097c10 */ /* 0x000fe400087fe4ff */
[----:B------:R-:W-:Y:S01]  /*17f0*/  ISETP.NE.U32.AND P0, PT, R12, RZ, PT ;  /* 0x000000ff0c00720c */ /* 0x000fe20003f05070 */
[----:B------:R-:W-:-:S03]  /*1800*/  IMAD.X R16, RZ, RZ, RZ, P2 ;  /* 0x000000ffff107224 */ /* 0x000fc600010e06ff */
[----:B------:R-:W-:Y:S01]  /*1810*/  ISETP.NE.AND.EX P0, PT, RZ, RZ, PT, P0 ;  /* 0x000000ffff00720c */ /* 0x000fe20003f05300 */
[----:B--2---:R0:W-:-:S12]  /*1820*/  ST.E desc[UR10][R8.64], R13 ;  /* 0x0000000d08007985 */ /* 0x0041d8000c10190a */
[----:B------:R-:W-:Y:S05]  /*1830*/  @!P0 BRA `(.L_x_310) ;  /* 0x00000000004c8947 */ /* 0x000fea0003800000 */
[----:B------:R-:W-:-:S04]  /*1840*/  IADD3 R10, P0, PT, R10, UR9, RZ ;  /* 0x000000090a0a7c10 */ /* 0x000fc8000ff1e0ff */
[----:B------:R-:W-:-:S05]  /*1850*/  IADD3.X R11, PT, PT, R11, UR12, RZ, P0, !PT ;  /* 0x0000000c0b0b7c10 */ /* 0x000fca00087fe4ff */
[----:B0-----:R-:W2:Y:S01]  /*1860*/  LD.E R13, desc[UR10][R10.64] ;  /* 0x0000000a0a0d7980 */ /* 0x001ea2000c101900 */
[----:B------:R-:W-:Y:S01]  /*1870*/  IADD3 R8, P0, PT, R8, UR9, RZ ;  /* 0x0000000908087c10 */ /* 0x000fe2000ff1e0ff */
[----:B------:R-:W-:Y:S02]  /*1880*/  IMAD.MOV.U32 R25, RZ, RZ, R20 ;  /* 0x000000ffff197224 */ /* 0x000fe400078e0014 */
[----:B------:R-:W-:Y:S01]  /*1890*/  IMAD.MOV.U32 R16, RZ, RZ, R7 ;  /* 0x000000ffff107224 */ /* 0x000fe200078e0007 */
[----:B------:R-:W-:Y:S02]  /*18a0*/  IADD3.X R9, PT, PT, R9, UR12, RZ, P0, !PT ;  /* 0x0000000c09097c10 */ /* 0x000fe400087fe4ff */
[----:B------:R-:W-:-:S04]  /*18b0*/  ISETP.NE.U32.AND P0, PT, R12, 0x1, PT ;  /* 0x000000010c00780c */ /* 0x000fc80003f05070 */
[----:B------:R-:W-:Y:S01]  /*18c0*/  ISETP.NE.AND.EX P0, PT, RZ, RZ, PT, P0 ;  /* 0x000000ffff00720c */ /* 0x000fe20003f05300 */
[----:B--2---:R1:W-:-:S12]  /*18d0*/  ST.E desc[UR10][R8.64], R13 ;  /* 0x0000000d08007985 */ /* 0x0043d8000c10190a */
[----:B------:R-:W-:Y:S05]  /*18e0*/  @!P0 BRA `(.L_x_310) ;  /* 0x0000000000208947 */ /* 0x000fea0003800000 */
[----:B------:R-:W-:-:S04]  /*18f0*/  IADD3 R10, P0, PT, R10, UR9, RZ ;  /* 0x000000090a0a7c10 */ /* 0x000fc8000ff1e0ff */
[----:B------:R-:W-:-:S06]  /*1900*/  IADD3.X R11, PT, PT, R11, UR12, RZ, P0, !PT ;  /* 0x0000000c0b0b7c10 */ /* 0x000fcc00087fe4ff */
[----:B------:R-:W2:Y:S01]  /*1910*/  LD.E R11, desc[UR10][R10.64] ;  /* 0x0000000a0a0b7980 */ /* 0x000ea2000c101900 */
[----:B-1----:R-:W-:-:S04]  /*1920*/  IADD3 R8, P0, PT, R8, UR9, RZ ;  /* 0x0000000908087c10 */ /* 0x002fc8000ff1e0ff */
[----:B------:R-:W-:Y:S02]  /*1930*/  IADD3.X R9, PT, PT, R9, UR12, RZ, P0, !PT ;  /* 0x0000000c09097c10 */ /* 0x000fe400087fe4ff */
[----:B------:R-:W-:-:S05]  /*1940*/  IADD3 R25, P0, PT, R20, UR8, RZ ;  /* 0x0000000814197c10 */ /* 0x000fca000ff1e0ff */
[----:B------:R-:W-:Y:S01]  /*1950*/  IMAD.X R16, RZ, RZ, R7, P0 ;  /* 0x000000ffff107224 */ /* 0x000fe200000e0607 */
[----:B--2---:R2:W-:Y:S07]  /*1960*/  ST.E desc[UR10][R8.64], R11 ;  /* 0x0000000b08007985 */ /* 0x0045ee000c10190a */
.L_x_310:
[----:B------:R-:W-:Y:S05]  /*1970*/  BSYNC.RECONVERGENT B1 ;  /* 0x0000000000017941 */ /* 0x000fea0003800200 */
.L_x_309:
[----:B------:R-:W3:Y:S01]  /*1980*/  LDC R18, c[0x0][0x394] ;  /* 0x0000e500ff127b82 */ /* 0x000ee20000000800 */
[----:B------:R-:W-:Y:S01]  /*1990*/  ISETP.GE.U32.AND P0, PT, R6, 0x3, PT ;  /* 0x000000030600780c */ /* 0x000fe20003f06070 */
[----:B------:R-:W-:-:S03]  /*19a0*/  IMAD.U32 R12, RZ, RZ, UR5 ;  /* 0x00000005ff0c7e24 */ /* 0x000fc6000f8e00ff */
[----:B------:R-:W-:-:S13]  /*19b0*/  ISETP.GE.U32.AND.EX P0, PT, R0, RZ, PT, P0 ;  /* 0x000000ff0000720c */ /* 0x000fda0003f06100 */
[----:B------:R-:W-:Y:S05]  /*19c0*/  @!P0 BRA `(.L_x_299) ;  /* 0x00000000009c8947 */ /* 0x000fea0003800000 */
[----:B------:R-:W-:Y:S01]  /*19d0*/  BSSY.RECONVERGENT B1, `(.L_x_311) ;  /* 0x0000025000017945 */ /* 0x000fe20003800200 */
[C---:B------:R-:W-:Y:S01]  /*19e0*/  SHF.L.U64.HI R19, R25.reuse, 0x2, R16 ;  /* 0x0000000219137819 */ /* 0x040fe20000010210 */
[----:B------:R-:W-:-:S07]  /*19f0*/  IMAD.SHL.U32 R17, R25, 0x4, RZ ;  /* 0x0000000419117824 */ /* 0x000fce00078e00ff */
.L_x_312:
[----:B------:R-:W-:-:S04]  /*1a00*/  IADD3 R10, P0, PT, R17, UR22, RZ ;  /* 0x00000016110a7c10 */ /* 0x000fc8000ff1e0ff */
[----:B--2-4-:R-:W-:-:S05]  /*1a10*/  IADD3.X R11, PT, PT, R19, UR23, RZ, P0, !PT ;  /* 0x00000017130b7c10 */ /* 0x014fca00087fe4ff */
[----:B01----:R-:W2:Y:S01]  /*1a20*/  LD.E R9, desc[UR10][R10.64] ;  /* 0x0000000a0a097980 */ /* 0x003ea2000c101900 */
[----:B------:R-:W-:-:S04]  /*1a30*/  IADD3 R12, P0, PT, R17, UR24, RZ ;  /* 0x00000018110c7c10 */ /* 0x000fc8000ff1e0ff */
[----:B------:R-:W-:Y:S02]  /*1a40*/  IADD3.X R13, PT, PT, R19, UR25, RZ, P0, !PT ;  /* 0x00000019130d7c10 */ /* 0x000fe400087fe4ff */
[----:B------:R-:W-:-:S04]  /*1a50*/  IADD3 R28, P0, PT, R10, UR9, RZ ;  /* 0x000000090a1c7c10 */ /* 0x000fc8000ff1e0ff */
[----:B------:R-:W-:Y:S02]  /*1a60*/  IADD3.X R29, PT, PT, R11, UR12, RZ, P0, !PT ;  /* 0x0000000c0b1d7c10 */ /* 0x000fe400087fe4ff */
[----:B------:R-:W-:Y:S01]  /*1a70*/  IADD3 R26, P0, PT, R12, UR9, RZ ;  /* 0x000000090c1a7c10 */ /* 0x000fe2000ff1e0ff */
[----:B--2---:R0:W-:Y:S04]  /*1a80*/  ST.E desc[UR10][R12.64], R9 ;  /* 0x000000090c007985 */ /* 0x0041e8000c10190a */
[----:B------:R-:W2:Y:S01]  /*1a90*/  LD.E R29, desc[UR10][R28.64] ;  /* 0x0000000a1c1d7980 */ /* 0x000ea2000c101900 */
[----:B------:R-:W-:Y:S02]  /*1aa0*/  IADD3.X R27, PT, PT, R13, UR12, RZ, P0, !PT ;  /* 0x0000000c0d1b7c10 */ /* 0x000fe400087fe4ff */
[----:B------:R-:W-:-:S04]  /*1ab0*/  IADD3 R14, P0, PT, R10, UR15, RZ ;  /* 0x0000000f0a0e7c10 */ /* 0x000fc8000ff1e0ff */
[----:B------:R-:W-:Y:S01]  /*1ac0*/  IADD3.X R15, PT, PT, R11, UR16, RZ, P0, !PT ;  /* 0x000000100b0f7c10 */ /* 0x000fe200087fe4ff */
[----:B------:R-:W-:Y:S01]  /*1ad0*/  IMAD.U32 R8, RZ, RZ, UR8 ;  /* 0x00000008ff087e24 */ /* 0x000fe2000f8e00ff */
[----:B--2---:R1:W-:Y:S04]  /*1ae0*/  ST.E desc[UR10][R26.64], R29 ;  /* 0x0000001d1a007985 */ /* 0x0043e8000c10190a */
[----:B------:R-:W2:Y:S01]  /*1af0*/  LD.E R15, desc[UR10][R14.64] ;  /* 0x0000000a0e0f7980 */ /* 0x000ea2000c101900 */
[----:B------:R-:W-:Y:S01]  /*1b00*/  IMAD.WIDE.U32 R10, R8, 0xc, R10 ;  /* 0x0000000c080a7825 */ /* 0x000fe200078e000a */
[----:B------:R-:W-:Y:S01]  /*1b10*/  IADD3 R8, P0, PT, R12, UR15, RZ ;  /* 0x0000000f0c087c10 */ /* 0x000fe2000ff1e0ff */
[----:B------:R-:W-:Y:S02]  /*1b20*/  UMOV UR4, URZ ;  /* 0x000000ff00047c82 */ /* 0x000fe40008000000 */
[----:B------:R-:W-:Y:S01]  /*1b30*/  VIADD R11, R11, UR4 ;  /* 0x000000040b0b7c36 */ /* 0x000fe20008000000 */
[----:B0-----:R-:W-:Y:S01]  /*1b40*/  IADD3.X R9, PT, PT, R13, UR16, RZ, P0, !PT ;  /* 0x000000100d097c10 */ /* 0x001fe200087fe4ff */
[----:B-1----:R-:W-:-:S04]  /*1b50*/  IMAD.U32 R27, RZ, RZ, UR8 ;  /* 0x00000008ff1b7e24 */ /* 0x002fc8000f8e00ff */
[----:B--2---:R4:W-:Y:S04]  /*1b60*/  ST.E desc[UR10][R8.64], R15 ;  /* 0x0000000f08007985 */ /* 0x0049e8000c10190a */
[----:B------:R-:W2:Y:S01]  /*1b70*/  LD.E R11, desc[UR10][R10.64] ;  /* 0x0000000a0a0b7980 */ /* 0x000ea2000c101900 */
[----:B------:R-:W-:Y:S01]  /*1b80*/  IMAD.WIDE.U32 R12, R27, 0xc, R12 ;  /* 0x0000000c1b0c7825 */ /* 0x000fe200078e000c */
[----:B------:R-:W-:Y:S02]  /*1b90*/  IADD3 R25, P0, PT, R25, UR9, RZ ;  /* 0x0000000919197c10 */ /* 0x000fe4000ff1e0ff */
[----:B------:R-:W-:Y:S01]  /*1ba0*/  IADD3 R17, P2, PT, R17, UR13, RZ ;  /* 0x0000000d11117c10 */ /* 0x000fe2000ff5e0ff */
[----:B------:R-:W-:Y:S01]  /*1bb0*/  VIADD R13, R13, UR4 ;  /* 0x000000040d0d7c36 */ /* 0x000fe20008000000 */
[----:B------:R-:W-:-:S02]  /*1bc0*/  IADD3.X R16, PT, PT, R16, UR12, RZ, P0, !PT ;  /* 0x0000000c10107c10 */ /* 0x000fc400087fe4ff */
[----:B------:R-:W-:Y:S02]  /*1bd0*/  ISETP.GE.U32.AND P0, PT, R25, UR20, PT ;  /* 0x0000001419007c0c */ /* 0x000fe4000bf06070 */
[----:B------:R-:W-:Y:S02]  /*1be0*/  IADD3.X R19, PT, PT, R19, UR14, RZ, P2, !PT ;  /* 0x0000000e13137c10 */ /* 0x000fe400097fe4ff */
[----:B------:R-:W-:Y:S01]  /*1bf0*/  ISETP.GE.U32.AND.EX P0, PT, R16, UR21, PT, P0 ;  /* 0x0000001510007c0c */ /* 0x000fe2000bf06100 */
[----:B--2---:R4:W-:-:S12]  /*1c00*/  ST.E desc[UR10][R12.64], R11 ;  /* 0x0000000b0c007985 */ /* 0x0049d8000c10190a */
[----:B------:R-:W-:Y:S05]  /*1c10*/  @!P0 BRA `(.L_x_312) ;  /* 0xfffffffc00788947 */ /* 0x000fea000383ffff */
[----:B------:R-:W-:Y:S05]  /*1c20*/  BSYNC.RECONVERGENT B1 ;  /* 0x0000000000017941 */ /* 0x000fea0003800200 */
.L_x_311:
[----:B----4-:R-:W-:-:S07]  /*1c30*/  IMAD.U32 R12, RZ, RZ, UR5 ;  /* 0x00000005ff0c7e24 */ /* 0x010fce000f8e00ff */
.L_x_299:
[----:B------:R-:W-:Y:S05]  /*1c40*/  BSYNC.RECONVERGENT B0 ;  /* 0x0000000000007941 */ /* 0x000fea0003800200 */
.L_x_297:
[----:B01----:R-:W0:Y:S01]  /*1c50*/  S2R R13, SR_TID.X ;  /* 0x00000000000d7919 */ /* 0x003e220000002100 */
[----:B------:R-:W-:Y:S01]  /*1c60*/  IADD3 R14, P0, PT, -R12, UR26, RZ ;  /* 0x0000001a0c0e7c10 */ /* 0x000fe2000ff1e1ff */
[----:B------:R-:W-:Y:S03]  /*1c70*/  BSSY.RECONVERGENT B0, `(.L_x_313) ;  /* 0x0000013000007945 */ /* 0x000fe60003800200 */
[----:B---3--:R-:W-:Y:S02]  /*1c80*/  IADD3.X R16, PT, PT, ~R18, UR27, RZ, P0, !PT ;  /* 0x0000001b12107c10 */ /* 0x008fe400087fe5ff */
[----:B0-----:R-:W-:-:S04]  /*1c90*/  ISETP.GT.U32.AND P0, PT, R14, R13, PT ;  /* 0x0000000d0e00720c */ /* 0x001fc80003f04070 */
[----:B------:R-:W-:-:S13]  /*1ca0*/  ISETP.GT.U32.AND.EX P0, PT, R16, RZ, PT, P0 ;  /* 0x000000ff1000720c */ /* 0x000fda0003f04100 */
[----:B------:R-:W-:Y:S05]  /*1cb0*/  @!P0 BRA `(.L_x_314) ;  /* 0x0000000000388947 */ /* 0x000fea0003800000 */
[----:B------:R-:W-:-:S07]  /*1cc0*/  IMAD.MOV.U32 R15, RZ, RZ, RZ ;  /* 0x000000ffff0f7224 */ /* 0x000fce00078e00ff */
.L_x_315:
[----:B0-2---:R-:W-:-:S05]  /*1cd0*/  IADD3 R10, P0, PT, R12, R13, RZ ;  /* 0x0000000d0c0a7210 */ /* 0x005fca0007f1e0ff */
[----:B------:R-:W-:Y:S01]  /*1ce0*/  IMAD.X R11, R18, 0x1, R15, P0 ;  /* 0x00000001120b7824 */ /* 0x000fe200000e060f */
[----:B------:R-:W-:-:S04]  /*1cf0*/  IADD3 R8, P0, PT, R10, UR22, RZ ;  /* 0x000000160a087c10 */ /* 0x000fc8000ff1e0ff */
[----:B------:R-:W-:-:S06]  /*1d00*/  IADD3.X R9, PT, PT, R11, UR23, RZ, P0, !PT ;  /* 0x000000170b097c10 */ /* 0x000fcc00087fe4ff */
[----:B------:R-:W2:Y:S01]  /*1d10*/  LD.E.U8 R9, desc[UR10][R8.64] ;  /* 0x0000000a08097980 */ /* 0x000ea2000c101100 */
[----:B------:R-:W-:Y:S02]  /*1d20*/  IADD3 R10, P0, PT, R10, UR24, RZ ;  /* 0x000000180a0a7c10 */ /* 0x000fe4000ff1e0ff */
[----:B------:R-:W-:Y:S02]  /*1d30*/  IADD3 R13, P2, PT, R13, UR8, RZ ;  /* 0x000000080d0d7c10 */ /* 0x000fe4000ff5e0ff */
[----:B------:R-:W-:Y:S02]  /*1d40*/  IADD3.X R11, PT, PT, R11, UR25, RZ, P0, !PT ;  /* 0x000000190b0b7c10 */ /* 0x000fe400087fe4ff */
[----:B------:R-:W-:Y:S01]  /*1d50*/  ISETP.GE.U32.AND P0, PT, R13, R14, PT ;  /* 0x0000000e0d00720c */ /* 0x000fe20003f06070 */
[----:B------:R-:W-:-:S05]  /*1d60*/  IMAD.X R15, RZ, RZ, R15, P2 ;  /* 0x000000ffff0f7224 */ /* 0x000fca00010e060f */
[----:B------:R-:W-:Y:S01]  /*1d70*/  ISETP.GE.U32.AND.EX P0, PT, R15, R16, PT, P0 ;  /* 0x000000100f00720c */ /* 0x000fe20003f06100 */
[----:B--2---:R0:W-:-:S12]  /*1d80*/  ST.E.U8 desc[UR10][R10.64], R9 ;  /* 0x000000090a007985 */ /* 0x0041d8000c10110a */
[----:B------:R-:W-:Y:S05]  /*1d90*/  @!P0 BRA `(.L_x_315) ;  /* 0xfffffffc00cc8947 */ /* 0x000fea000383ffff */
.L_x_314:
[----:B------:R-:W-:Y:S05]  /*1da0*/  BSYNC.RECONVERGENT B0 ;  /* 0x0000000000007941 */ /* 0x000fea0003800200 */
.L_x_313:
[----:B------:R-:W-:Y:S05]  /*1db0*/  @!P1 BRA `(.L_x_316) ;  /* 0xffffffec00049947 */ /* 0x000fea000383ffff */
[----:B------:R-:W-:Y:S05]  /*1dc0*/  EXIT ;  /* 0x000000000000794d */ /* 0x000fea0003800000 */
        .weak           $__internal_16_$__cuda_sm20_div_u64
        .type           $__internal_16_$__cuda_sm20_div_u64,@function
        .size           $__internal_16_$__cuda_sm20_div_u64,(.L_x_350 - $__internal_16_$__cuda_sm20_div_u64)
$__internal_16_$__cuda_sm20_div_u64:
[----:B------:R-:W-:Y:S02]  /*1dd0*/  IMAD.MOV.U32 R16, RZ, RZ, R9 ;  /* 0x000000ffff107224 */ /* 0x000fe400078e0009 */
[----:B------:R-:W-:-:S04]  /*1de0*/  IMAD.U32 R17, RZ, RZ, UR4 ;  /* 0x00000004ff117e24 */ /* 0x000fc8000f8e00ff */
[----:B------:R-:W0:Y:S08]  /*1df0*/  I2F.U64.RP R16, R16 ;  /* 0x0000001000107312 */ /* 0x000e300000309000 */
[----:B0-----:R-:W0:Y:S02]  /*1e00*/  MUFU.RCP R12, R16 ;  /* 0x00000010000c7308 */ /* 0x001e240000001000 */
[----:B0-----:R-:W-:-:S06]  /*1e10*/  VIADD R12, R12, 0x1ffffffe ;  /* 0x1ffffffe0c0c7836 */ /* 0x001fcc0000000000 */
[----:B------:R-:W0:Y:S02]  /*1e20*/  F2I.U64.TRUNC R12, R12 ;  /* 0x0000000c000c7311 */ /* 0x000e24000020d800 */
[----:B0-----:R-:W-:-:S04]  /*1e30*/  IMAD.WIDE.U32 R14, R12, R9, RZ ;  /* 0x000000090c0e7225 */ /* 0x001fc800078e00ff */
[----:B------:R-:W-:Y:S01]  /*1e40*/  IMAD R15, R12, UR4, R15 ;  /* 0x000000040c0f7c24 */ /* 0x000fe2000f8e020f */
[----:B------:R-:W-:-:S03]  /*1e50*/  IADD3 R19, P0, PT, RZ, -R14, RZ ;  /* 0x8000000eff137210 */ /* 0x000fc60007f1e0ff */
[----:B------:R-:W-:Y:S02]  /*1e60*/  IMAD R15, R13, R9, R15 ;  /* 0x000000090d0f7224 */ /* 0x000fe400078e020f */
[----:B------:R-:W-:-:S04]  /*1e70*/  IMAD.HI.U32 R14, R12, R19, RZ ;  /* 0x000000130c0e7227 */ /* 0x000fc800078e00ff */
[----:B------:R-:W-:Y:S02]  /*1e80*/  IMAD.X R23, RZ, RZ, ~R15, P0 ;  /* 0x000000ffff177224 */ /* 0x000fe400000e0e0f */
[----:B------:R-:W-:Y:S02]  /*1e90*/  IMAD.MOV.U32 R15, RZ, RZ, R12 ;  /* 0x000000ffff0f7224 */ /* 0x000fe400078e000c */
[-C--:B------:R-:W-:Y:S02]  /*1ea0*/  IMAD R17, R13, R23.reuse, RZ ;  /* 0x000000170d117224 */ /* 0x080fe400078e02ff */
[----:B------:R-:W-:-:S04]  /*1eb0*/  IMAD.WIDE.U32 R14, P0, R12, R23, R14 ;  /* 0x000000170c0e7225 */ /* 0x000fc8000780000e */
[----:B------:R-:W-:-:S04]  /*1ec0*/  IMAD.HI.U32 R23, R13, R23, RZ ;  /* 0x000000170d177227 */ /* 0x000fc800078e00ff */
[----:B------:R-:W-:-:S04]  /*1ed0*/  IMAD.HI.U32 R14, P1, R13, R19, R14 ;  /* 0x000000130d0e7227 */ /* 0x000fc8000782000e */
[----:B------:R-:W-:Y:S01]  /*1ee0*/  IMAD.X R16, R23, 0x1, R13, P0 ;  /* 0x0000000117107824 */ /* 0x000fe200000e060d */
[----:B------:R-:W-:-:S04]  /*1ef0*/  IADD3 R15, P2, PT, R17, R14, RZ ;  /* 0x0000000e110f7210 */ /* 0x000fc80007f5e0ff */
[----:B------:R-:W-:Y:S01]  /*1f00*/  IADD3.X R16, PT, PT, RZ, RZ, R16, P2, P1 ;  /* 0x000000ffff107210 */ /* 0x000fe200017e2410 */
[----:B------:R-:W-:-:S04]  /*1f10*/  IMAD.WIDE.U32 R12, R15, R9, RZ ;  /* 0x000000090f0c7225 */ /* 0x000fc800078e00ff */
[----:B------:R-:W-:Y:S01]  /*1f20*/  IMAD R13, R15, UR4, R13 ;  /* 0x000000040f0d7c24 */ /* 0x000fe2000f8e020d */
        /* <DEDUP_REMOVED lines=10> */
[----:B------:R-:W-:-:S03]  /*1fd0*/  IMAD.HI.U32 R12, R14, R7, RZ ;  /* 0x000000070e0c7227 */ /* 0x000fc600078e00ff */
[----:B------:R-:W-:Y:S01]  /*1fe0*/  IADD3.X R16, PT, PT, RZ, RZ, R16, P2, P1 ;  /* 0x000000ffff107210 */ /* 0x000fe200017e2410 */
[----:B------:R-:W-:Y:S02]  /*1ff0*/  IMAD.MOV.U32 R13, RZ, RZ, RZ ;  /* 0x000000ffff0d7224 */ /* 0x000fe400078e00ff */
[----:B------:R-:W-:-:S04]  /*2000*/  IMAD.WIDE.U32 R12, R14, R11, R12 ;  /* 0x0000000b0e0c7225 */ /* 0x000fc800078e000c */
[C---:B------:R-:W-:Y:S02]  /*2010*/  IMAD R15, R16.reuse, R11, RZ ;  /* 0x0000000b100f7224 */ /* 0x040fe400078e02ff */
[----:B------:R-:W-:-:S04]  /*2020*/  IMAD.HI.U32 R12, P0, R16, R7, R12 ;  /* 0x00000007100c7227 */ /* 0x000fc8000780000c */
[----:B------:R-:W-:Y:S01]  /*2030*/  IMAD.HI.U32 R14, R16, R11, RZ ;  /* 0x0000000b100e7227 */ /* 0x000fe200078e00ff */
[----:B------:R-:W-:-:S03]  /*2040*/  IADD3 R15, P1, PT, R15, R12, RZ ;  /* 0x0000000c0f0f7210 */ /* 0x000fc60007f3e0ff */
[----:B------:R-:W-:Y:S02]  /*2050*/  IMAD.X R14, RZ, RZ, R14, P0 ;  /* 0x000000ffff0e7224 */ /* 0x000fe400000e060e */
[----:B------:R-:W-:-:S04]  /*2060*/  IMAD.WIDE.U32 R12, R15, R9, RZ ;  /* 0x000000090f0c7225 */ /* 0x000fc800078e00ff */
[----:B------:R-:W-:Y:S01]  /*2070*/  IMAD.X R14, RZ, RZ, R14, P1 ;  /* 0x000000ffff0e7224 */ /* 0x000fe200008e060e */
[----:B------:R-:W-:Y:S01]  /*2080*/  IADD3 R18, P1, PT, -R12, R7, RZ ;  /* 0x000000070c127210 */ /* 0x000fe20007f3e1ff */
[----:B------:R-:W-:-:S03]  /*2090*/  IMAD R13, R15, UR4, R13 ;  /* 0x000000040f0d7c24 */ /* 0x000fc6000f8e020d */
[-C--:B------:R-:W-:Y:S01]  /*20a0*/  ISETP.GE.U32.AND P0, PT, R18, R9.reuse, PT ;  /* 0x000000091200720c */ /* 0x080fe20003f06070 */
[----:B------:R-:W-:-:S04]  /*20b0*/  IMAD R12, R14, R9, R13 ;  /* 0x000000090e0c7224 */ /* 0x000fc800078e020d */
[----:B------:R-:W-:Y:S01]  /*20c0*/  IMAD.X R20, R11, 0x1, ~R12, P1 ;  /* 0x000000010b147824 */ /* 0x000fe200008e0e0c */
[----:B------:R-:W-:Y:S02]  /*20d0*/  IADD3 R16, P1, PT, R15, 0x1, RZ ;  /* 0x000000010f107810 */ /* 0x000fe40007f3e0ff */
[-C--:B------:R-:W-:Y:S02]  /*20e0*/  IADD3 R12, P2, PT, -R9, R18.reuse, RZ ;  /* 0x00000012090c7210 */ /* 0x080fe40007f5e1ff */
[C---:B------:R-:W-:Y:S01]  /*20f0*/  ISETP.GE.U32.AND.EX P0, PT, R20.reuse, UR4, PT, P0 ;  /* 0x0000000414007c0c */ /* 0x040fe2000bf06100 */
[----:B------:R-:W-:Y:S01]  /*2100*/  IMAD.X R11, RZ, RZ, R14, P1 ;  /* 0x000000ffff0b7224 */ /* 0x000fe200008e060e */
[----:B------:R-:W-:Y:S02]  /*2110*/  IADD3.X R13, PT, PT, R20, ~UR4, RZ, P2, !PT ;  /* 0x80000004140d7c10 */ /* 0x000fe400097fe4ff */
[----:B------:R-:W-:Y:S02]  /*2120*/  SEL R16, R16, R15, P0 ;  /* 0x0000000f10107207 */ /* 0x000fe40000000000 */
[----:B------:R-:W-:-:S02]  /*2130*/  SEL R12, R12, R18, P0 ;  /* 0x000000120c0c7207 */ /* 0x000fc40000000000 */
[----:B------:R-:W-:Y:S02]  /*2140*/  SEL R11, R11, R14, P0 ;  /* 0x0000000e0b0b7207 */ /* 0x000fe40000000000 */
[----:B------:R-:W-:Y:S02]  /*2150*/  IADD3 R7, P2, PT, R16, 0x1, RZ ;  /* 0x0000000110077810 */ /* 0x000fe40007f5e0ff */
[----:B------:R-:W-:Y:S02]  /*2160*/  SEL R13, R13, R20, P0 ;  /* 0x000000140d0d7207 */ /* 0x000fe40000000000 */
[----:B------:R-:W-:Y:S01]  /*2170*/  ISETP.GE.U32.AND P0, PT, R12, R9, PT ;  /* 0x000000090c00720c */ /* 0x000fe20003f06070 */
[----:B------:R-:W-:Y:S01]  /*2180*/  IMAD.X R12, RZ, RZ, R11, P2 ;  /* 0x000000ffff0c7224 */ /* 0x000fe200010e060b */
[----:B------:R-:W-:Y:S02]  /*2190*/  ISETP.NE.U32.AND P1, PT, R9, RZ, PT ;  /* 0x000000ff0900720c */ /* 0x000fe40003f25070 */
[----:B------:R-:W-:-:S02]  /*21a0*/  ISETP.GE.U32.AND.EX P0, PT, R13, UR4, PT, P0 ;  /* 0x000000040d007c0c */ /* 0x000fc4000bf06100 */
[----:B------:R-:W-:Y:S02]  /*21b0*/  ISETP.NE.AND.EX P1, PT, RZ, UR4, PT, P1 ;  /* 0x00000004ff007c0c */ /* 0x000fe4000bf25310 */
[----:B------:R-:W-:Y:S01]  /*21c0*/  SEL R12, R12, R11, P0 ;  /* 0x0000000b0c0c7207 */ /* 0x000fe20000000000 */
[----:B------:R-:W-:Y:S01]  /*21d0*/  IMAD.MOV.U32 R11, RZ, RZ, 0x0 ;  /* 0x00000000ff0b7424 */ /* 0x000fe200078e00ff */
[----:B------:R-:W-:Y:S02]  /*21e0*/  SEL R7, R7, R16, P0 ;  /* 0x0000001007077207 */ /* 0x000fe40000000000 */
[----:B------:R-:W-:Y:S02]  /*21f0*/  SEL R12, R12, 0xffffffff, P1 ;  /* 0xffffffff0c0c7807 */ /* 0x000fe40000800000 */
[----:B------:R-:W-:Y:S01]  /*2200*/  SEL R7, R7, 0xffffffff, P1 ;  /* 0xffffffff07077807 */ /* 0x000fe20000800000 */
[----:B------:R-:W-:Y:S06]  /*2210*/  RET.REL.NODEC R10 `(_Z35kvbm_kernels_vectorized_copy_kernelPPvS0_mi) ;  /* 0xffffffdc0a787950 */ /* 0x000fec0003c3ffff */
.L_x_317:
        /* <DEDUP_REMOVED lines=14> */
.L_x_350:


//--------------------- .nv.shared.reserved.0     --------------------------
	.section	.nv.shared.reserved.0,"aw",@nobits
	.weak		__nv_reservedSMEM_offset_0_alias
	.size		__nv_reservedSMEM_offset_0_alias, 0, 64
	.other		__nv_reservedSMEM_offset_0_alias,@"STO_CUDA_RESERVED_SHARED STV_DEFAULT"
__nv_reservedSMEM_offset_0_alias:
	.zero		0
	.zero		64


//--------------------- .nv.constant0._ZN36_GLOBAL__N__32dd2b4f_4_k_cu_fff026ee38kvbm_kernels_universal_to_block_kernelIdLNS_11BlockLayoutE1EEEvPKPKT_PKPS2_mmmmmmmm --------------------------
	.section	.nv.constant0._ZN36_GLOBAL__N__32dd2b4f_4_k_cu_fff026ee38kvbm_kernels_universal_to_block_kernelIdLNS_11BlockLayoutE1EEEvPKPKT_PKPS2_mmmmmmmm,"a",@progbits
	.sectionflags	@""
	.align	4
.nv.constant0._ZN36_GLOBAL__N__32dd2b4f_4_k_cu_fff026ee38kvbm_kernels_universal_to_block_kernelIdLNS_11BlockLayoutE1EEEvPKPKT_PKPS2_mmmmmmmm:
	.zero		976


//--------------------- .nv.constant0._ZN36_GLOBAL__N__32dd2b4f_4_k_cu_fff026ee38kvbm_kernels_universal_to_block_kernelIdLNS_11BlockLayoutE0EEEvPKPKT_PKPS2_mmmmmmmm --------------------------
	.section	.nv.constant0._ZN36_GLOBAL__N__32dd2b4f_4_k_cu_fff026ee38kvbm_kernels_universal_to_block_kernelIdLNS_11BlockLayoutE0EEEvPKPKT_PKPS2_mmmmmmmm,"a",@progbits
	.sectionflags	@""
	.align	4
.nv.constant0._ZN36_GLOBAL__N__32dd2b4f_4_k_cu_fff026ee38kvbm_kernels_universal_to_block_kernelIdLNS_11BlockLayoutE0EEEvPKPKT_PKPS2_mmmmmmmm:
	.zero		976


//--------------------- .nv.constant0._ZN36_GLOBAL__N__32dd2b4f_4_k_cu_fff026ee38kvbm_kernels_universal_to_block_kernelIfLNS_11BlockLayoutE1EEEvPKPKT_PKPS2_mmmmmmmm --------------------------
	.section	.nv.constant0._ZN36_GLOBAL__N__32dd2b4f_4_k_cu_fff026ee38kvbm_kernels_universal_to_block_kernelIfLNS_11BlockLayoutE1EEEvPKPKT_PKPS2_mmmmmmmm,"a",@progbits
	.sectionflags	@""
	.align	4
.nv.constant0._ZN36_GLOBAL__N__32dd2b4f_4_k_cu_fff026ee38kvbm_kernels_universal_to_block_kernelIfLNS_11BlockLayoutE1EEEvPKPKT_PKPS2_mmmmmmmm:
	.zero		976


//--------------------- .nv.constant0._ZN36_GLOBAL__N__32dd2b4f_4_k_cu_fff026ee38kvbm_kernels_universal_to_block_kernelIfLNS_11BlockLayoutE0EEEvPKPKT_PKPS2_mmmmmmmm --------------------------
	.section	.nv.constant0._ZN36_GLOBAL__N__32dd2b4f_4_k_cu_fff026ee38kvbm_kernels_universal_to_block_kernelIfLNS_11BlockLayoutE0EEEvPKPKT_PKPS2_mmmmmmmm,"a",@progbits
	.sectionflags	@""
	.align	4
.nv.constant0._ZN36_GLOBAL__N__32dd2b4f_4_k_cu_fff026ee38kvbm_kernels_universal_to_block_kernelIfLNS_11BlockLayoutE0EEEvPKPKT_PKPS2_mmmmmmmm:
	.zero		976


//--------------------- .nv.constant0._ZN36_GLOBAL__N__32dd2b4f_4_k_cu_fff026ee38kvbm_kernels_universal_to_block_kernelI13__nv_bfloat16LNS_11BlockLayoutE1EEEvPKPKT_PKPS3_mmmmmmmm --------------------------
	.section	.nv.constant0._ZN36_GLOBAL__N__32dd2b4f_4_k_cu_fff026ee38kvbm_kernels_universal_to_block_kernelI13__nv_bfloat16LNS_11BlockLayoutE1EEEvPKPKT_PKPS3_mmmmmmmm,"a",@progbits
	.sectionflags	@""
	.align	4
.nv.constant0._ZN36_GLOBAL__N__32dd2b4f_4_k_cu_fff026ee38kvbm_kernels_universal_to_block_kernelI13__nv_bfloat16LNS_11BlockLayoutE1EEEvPKPKT_PKPS3_mmmmmmmm:
	.zero		976


//--------------------- .nv.constant0._ZN36_GLOBAL__N__32dd2b4f_4_k_cu_fff026ee38kvbm_kernels_universal_to_block_kernelI13__nv_bfloat16LNS_11BlockLayoutE0EEEvPKPKT_PKPS3_mmmmmmmm --------------------------
	.section	.nv.constant0._ZN36_GLOBAL__N__32dd2b4f_4_k_cu_fff026ee38kvbm_kernels_universal_to_block_kernelI13__nv_bfloat16LNS_11BlockLayoutE0EEEvPKPKT_PKPS3_mmmmmmmm,"a",@progbits
	.sectionflags	@""
	.align	4
.nv.constant0._ZN36_GLOBAL__N__32dd2b4f_4_k_cu_fff026ee38kvbm_kernels_universal_to_block_kernelI13__nv_bfloat16LNS_11BlockLayoutE0EEEvPKPKT_PKPS3_mmmmmmmm:
	.zero		976


//--------------------- .nv.constant0._ZN36_GLOBAL__N__32dd2b4f_4_k_cu_fff026ee38kvbm_kernels_universal_to_block_kernelI6__halfLNS_11BlockLayoutE1EEEvPKPKT_PKPS3_mmmmmmmm --------------------------
	.section	.nv.constant0._ZN36_GLOBAL__N__32dd2b4f_4_k_cu_fff026ee38kvbm_kernels_universal_to_block_kernelI6__halfLNS_11BlockLayoutE1EEEvPKPKT_PKPS3_mmmmmmmm,"a",@progbits
	.sectionflags	@""
	.align	4
.nv.constant0._ZN36_GLOBAL__N__32dd2b4f_4_k_cu_fff026ee38kvbm_kernels_universal_to_block_kernelI6__halfLNS_11BlockLayoutE1EEEvPKPKT_PKPS3_mmmmmmmm:
	.zero		976


//--------------------- .nv.constant0._ZN36_GLOBAL__N__32dd2b4f_4_k_cu_fff026ee38kvbm_kernels_universal_to_block_kernelI6__halfLNS_11BlockLayoutE0EEEvPKPKT_PKPS3_mmmmmmmm --------------------------
	.section	.nv.constant0._ZN36_GLOBAL__N__32dd2b4f_4_k_cu_fff026ee38kvbm_kernels_universal_to_block_kernelI6__halfLNS_11BlockLayoutE0EEEvPKPKT_PKPS3_mmmmmmmm,"a",@progbits
	.sectionflags	@""
	.align	4
.nv.constant0._ZN36_GLOBAL__N__32dd2b4f_4_k_cu_fff026ee38kvbm_kernels_universal_to_block_kernelI6__halfLNS_11BlockLayoutE0EEEvPKPKT_PKPS3_mmmmmmmm:
	.zero		976


//--------------------- .nv.constant0._ZN36_GLOBAL__N__32dd2b4f_4_k_cu_fff026ee38kvbm_kernels_block_to_universal_kernelIdLNS_11BlockLayoutE1EEEvPKPKT_PKPS2_mmmmmmmm --------------------------
	.section	.nv.constant0._ZN36_GLOBAL__N__32dd2b4f_4_k_cu_fff026ee38kvbm_kernels_block_to_universal_kernelIdLNS_11BlockLayoutE1EEEvPKPKT_PKPS2_mmmmmmmm,"a",@progbits
	.sectionflags	@""
	.align	4
.nv.constant0._ZN36_GLOBAL__N__32dd2b4f_4_k_cu_fff026ee38kvbm_kernels_block_to_universal_kernelIdLNS_11BlockLayoutE1EEEvPKPKT_PKPS2_mmmmmmmm:
	.zero		976


//--------------------- .nv.constant0._ZN36_GLOBAL__N__32dd2b4f_4_k_cu_fff026ee38kvbm_kernels_block_to_universal_kernelIdLNS_11BlockLayoutE0EEEvPKPKT_PKPS2_mmmmmmmm --------------------------
	.section	.nv.constant0._ZN36_GLOBAL__N__32dd2b4f_4_k_cu_fff026ee38kvbm_kernels_block_to_universal_kernelIdLNS_11BlockLayoutE0EEEvPKPKT_PKPS2_mmmmmmmm,"a",@progbits
	.sectionflags	@""
	.align	4
.nv.constant0._ZN36_GLOBAL__N__32dd2b4f_4_k_cu_fff026ee38kvbm_kernels_block_to_universal_kernelIdLNS_11BlockLayoutE0EEEvPKPKT_PKPS2_mmmmmmmm:
	.zero		976


//--------------------- .nv.constant0._ZN36_GLOBAL__N__32dd2b4f_4_k_cu_fff026ee38kvbm_kernels_block_to_universal_kernelIfLNS_11BlockLayoutE1EEEvPKPKT_PKPS2_mmmmmmmm --------------------------
	.section	.nv.constant0._ZN36_GLOBAL__N__32dd2b4f_4_k_cu_fff026ee38kvbm_kernels_block_to_universal_kernelIfLNS_11BlockLayoutE1EEEvPKPKT_PKPS2_mmmmmmmm,"a",@progbits
	.sectionflags	@""
	.align	4
.nv.constant0._ZN36_GLOBAL__N__32dd2b4f_4_k_cu_fff026ee38kvbm_kernels_block_to_universal_kernelIfLNS_11BlockLayoutE1EEEvPKPKT_PKPS2_mmmmmmmm:
	.zero		976


//--------------------- .nv.constant0._ZN36_GLOBAL__N__32dd2b4f_4_k_cu_fff026ee38kvbm_kernels_block_to_universal_kernelIfLNS_11BlockLayoutE0EEEvPKPKT_PKPS2_mmmmmmmm --------------------------
	.section	.nv.constant0._ZN36_GLOBAL__N__32dd2b4f_4_k_cu_fff026ee38kvbm_kernels_block_to_universal_kernelIfLNS_11BlockLayoutE0EEEvPKPKT_PKPS2_mmmmmmmm,"a",@progbits
	.sectionflags	@""
	.align	4
.nv.constant0._ZN36_GLOBAL__N__32dd2b4f_4_k_cu_fff026ee38kvbm_kernels_block_to_universal_kernelIfLNS_11BlockLayoutE0EEEvPKPKT_PKPS2_mmmmmmmm:
	.zero		976


//--------------------- .nv.constant0._ZN36_GLOBAL__N__32dd2b4f_4_k_cu_fff026ee38kvbm_kernels_block_to_universal_kernelI13__nv_bfloat16LNS_11BlockLayoutE1EEEvPKPKT_PKPS3_mmmmmmmm --------------------------
	.section	.nv.constant0._ZN36_GLOBAL__N__32dd2b4f_4_k_cu_fff026ee38kvbm_kernels_block_to_universal_kernelI13__nv_bfloat16LNS_11BlockLayoutE1EEEvPKPKT_PKPS3_mmmmmmmm,"a",@progbits
	.sectionflags	@""
	.align	4
.nv.constant0._ZN36_GLOBAL__N__32dd2b4f_4_k_cu_fff026ee38kvbm_kernels_block_to_universal_kernelI13__nv_bfloat16LNS_11BlockLayoutE1EEEvPKPKT_PKPS3_mmmmmmmm:
	.zero		976


//--------------------- .nv.constant0._ZN36_GLOBAL__N__32dd2b4f_4_k_cu_fff026ee38kvbm_kernels_block_to_universal_kernelI13__nv_bfloat16LNS_11BlockLayoutE0EEEvPKPKT_PKPS3_mmmmmmmm --------------------------
	.section	.nv.constant0._ZN36_GLOBAL__N__32dd2b4f_4_k_cu_fff026ee38kvbm_kernels_block_to_universal_kernelI13__nv_bfloat16LNS_11BlockLayoutE0EEEvPKPKT_PKPS3_mmmmmmmm,"a",@progbits
	.sectionflags	@""
	.align	4
.nv.constant0._ZN36_GLOBAL__N__32dd2b4f_4_k_cu_fff026ee38kvbm_kernels_block_to_universal_kernelI13__nv_bfloat16LNS_11BlockLayoutE0EEEvPKPKT_PKPS3_mmmmmmmm:
	.zero		976


//--------------------- .nv.constant0._ZN36_GLOBAL__N__32dd2b4f_4_k_cu_fff026ee38kvbm_kernels_block_to_universal_kernelI6__halfLNS_11BlockLayoutE1EEEvPKPKT_PKPS3_mmmmmmmm --------------------------
	.section	.nv.constant0._ZN36_GLOBAL__N__32dd2b4f_4_k_cu_fff026ee38kvbm_kernels_block_to_universal_kernelI6__halfLNS_11BlockLayoutE1EEEvPKPKT_PKPS3_mmmmmmmm,"a",@progbits
	.sectionflags	@""
	.align	4
.nv.constant0._ZN36_GLOBAL__N__32dd2b4f_4_k_cu_fff026ee38kvbm_kernels_block_to_universal_kernelI6__halfLNS_11BlockLayoutE1EEEvPKPKT_PKPS3_mmmmmmmm:
	.zero		976


//--------------------- .nv.constant0._ZN36_GLOBAL__N__32dd2b4f_4_k_cu_fff026ee38kvbm_kernels_block_to_universal_kernelI6__halfLNS_11BlockLayoutE0EEEvPKPKT_PKPS3_mmmmmmmm --------------------------
	.section	.nv.constant0._ZN36_GLOBAL__N__32dd2b4f_4_k_cu_fff026ee38kvbm_kernels_block_to_universal_kernelI6__halfLNS_11BlockLayoutE0EEEvPKPKT_PKPS3_mmmmmmmm,"a",@progbits
	.sectionflags	@""
	.align	4
.nv.constant0._ZN36_GLOBAL__N__32dd2b4f_4_k_cu_fff026ee38kvbm_kernels_block_to_universal_kernelI6__halfLNS_11BlockLayoutE0EEEvPKPKT_PKPS3_mmmmmmmm:
	.zero		976


//--------------------- .nv.constant0._Z35kvbm_kernels_vectorized_copy_kernelPPvS0_mi --------------------------
	.section	.nv.constant0._Z35kvbm_kernels_vectorized_copy_kernelPPvS0_mi,"a",@progbits
	.sectionflags	@""
	.align	4
.nv.constant0._Z35kvbm_kernels_vectorized_copy_kernelPPvS0_mi:
	.zero		924


//--------------------- SYMBOLS --------------------------

	.type		.nv.reservedSmem.offset0,@object
	.size		.nv.reservedSmem.offset0,0x4
